	.target	sm_90a

	.elftype	@"ET_EXEC"


//--------------------- .note.nv.tkinfo           --------------------------
	.section	.note.nv.tkinfo,"",@"SHT_NOTE"
	.sectionflags	@"SHF_NOTE_NV_TKINFO"
	.tkinfo
        /*0018*/ 	.word	0x00000002
        /*0030*/ 	.string	""
        /*0030*/ 	.string	"ptxas"
        /*0030*/ 	.string	"Cuda compilation tools, release 13.0, V13.0.88"
        /*0030*/ 	.string	"Build cuda_13.0.r13.0/compiler.36424714_0"
        /*0030*/ 	.string	"-arch sm_90a -m 64 "



//--------------------- .note.nv.cuinfo           --------------------------
	.section	.note.nv.cuinfo,"",@"SHT_NOTE"
	.sectionflags	@"SHF_NOTE_NV_CUINFO"
        /*0018*/ 	.short	0x0002
        /*001a*/ 	.short	0x005a
        /*001c*/ 	.short	0x0082
	.zero		2


//--------------------- .nv.info                  --------------------------
	.section	.nv.info,"",@"SHT_CUDA_INFO"
	.align	4


	//----- nvinfo : EIATTR_REGCOUNT
	.align		4
        /*0000*/ 	.byte	0x04, 0x2f
        /*0002*/ 	.short	(.L_12 - .L_11)
	.align		4
.L_11:
        /*0004*/ 	.word	index@(_ZN7cutlass6KernelINS_4gemm6kernel15Rank2KUniversalINS1_11threadblock13MmaMultistageINS1_9GemmShapeILi64ELi64ELi16EEENS_9transform11threadblock28PredicatedTileAccessIteratorINS_11MatrixShapeILi64ELi16EEEdNS_6layout11ColumnMajorELi1ENS8_31PitchLinearWarpStripedThreadMapINS_16PitchLinearShapeILi64ELi16EEELi128ENSG_ILi16ELi2EEELi1EEENS_5ArrayIdLi1ELb1EEELb0ENSD_9NoPermuteEEENS9_25RegularTileAccessIteratorISC_dNSD_43ColumnMajorTensorOpMultiplicandCongruous64bELi1ESJ_Li8EEELNS_4arch14CacheOperation4KindE0ENSA_INSB_ILi16ELi64EEEdNSD_8RowMajorELi0ESJ_SL_Lb0ESM_EENSO_ISU_dNSD_40RowMajorTensorOpMultiplicandCongruous64bELi0ESJ_Li8EEELST_0EdSV_NS4_9MmaPolicyINS1_4warp11MmaTensorOpINS6_ILi32ELi32ELi16EEEdSP_dSX_dSV_NS10_17MmaTensorOpPolicyINSR_3MmaINS6_ILi8ELi8ELi4EEELi32EdSV_dSE_dSV_NSR_13OpMultiplyAddEEENSB_ILi1ELi1EEEEELi1ELb0EbEENSB_ILi0ELi0EEES1B_Li1EEELi3ELNS1_23SharedMemoryClearOptionE0EbEES1E_NS_8epilogue11threadblock8EpilogueIS7_S1A_Li1ENS1G_27PredicatedTileIteratorBlas3INS1G_26OutputTileOptimalThreadMapINS1G_15OutputTileShapeILi64ELi8ELi2ELi1ELi1EEENS1K_ILi1ELi4ELi1ELi1ELi4EEELi128ELi1ELi64EEEdLNS_8BlasModeE1EEENS1F_4warp24FragmentIteratorTensorOpIS12_S15_dNSK_IdLi2ELb1EEESV_EENS1Q_20TileIteratorTensorOpIS12_S15_dSV_EENS1G_18SharedLoadIteratorINS1N_18CompactedThreadMapEdLi8EEENS1F_6thread17LinearCombinationIdLi1EddLNS1Z_9ScaleType4KindE0ELNS_15FloatRoundStyleE2EdEENSB_ILi0ELi4EEELi1ELi1EEENS4_30GemmIdentityThreadblockSwizzleILi1EEELNS_8FillModeE2ELS1O_1EEEEEvNT_6ParamsE)
        /*0008*/ 	.word	0x0000009a


	//----- nvinfo : EIATTR_FRAME_SIZE
	.align		4
.L_12:
        /*000c*/ 	.byte	0x04, 0x11
        /*000e*/ 	.short	(.L_14 - .L_13)
	.align		4
.L_13:
        /*0010*/ 	.word	index@($__internal_1_$__cuda_sm20_rem_u64)
        /*0014*/ 	.word	0x00000000


	//----- nvinfo : EIATTR_FRAME_SIZE
	.align		4
.L_14:
        /*0018*/ 	.byte	0x04, 0x11
        /*001a*/ 	.short	(.L_16 - .L_15)
	.align		4
.L_15:
        /*001c*/ 	.word	index@($__internal_0_$__cuda_sm20_div_u64)
        /*0020*/ 	.word	0x00000000


	//----- nvinfo : EIATTR_FRAME_SIZE
	.align		4
.L_16:
        /*0024*/ 	.byte	0x04, 0x11
        /*0026*/ 	.short	(.L_18 - .L_17)
	.align		4
.L_17:
        /*0028*/ 	.word	index@(_ZN7cutlass6KernelINS_4gemm6kernel15Rank2KUniversalINS1_11threadblock13MmaMultistageINS1_9GemmShapeILi64ELi64ELi16EEENS_9transform11threadblock28PredicatedTileAccessIteratorINS_11MatrixShapeILi64ELi16EEEdNS_6layout11ColumnMajorELi1ENS8_31PitchLinearWarpStripedThreadMapINS_16PitchLinearShapeILi64ELi16EEELi128ENSG_ILi16ELi2EEELi1EEENS_5ArrayIdLi1ELb1EEELb0ENSD_9NoPermuteEEENS9_25RegularTileAccessIteratorISC_dNSD_43ColumnMajorTensorOpMultiplicandCongruous64bELi1ESJ_Li8EEELNS_4arch14CacheOperation4KindE0ENSA_INSB_ILi16ELi64EEEdNSD_8RowMajorELi0ESJ_SL_Lb0ESM_EENSO_ISU_dNSD_40RowMajorTensorOpMultiplicandCongruous64bELi0ESJ_Li8EEELST_0EdSV_NS4_9MmaPolicyINS1_4warp11MmaTensorOpINS6_ILi32ELi32ELi16EEEdSP_dSX_dSV_NS10_17MmaTensorOpPolicyINSR_3MmaINS6_ILi8ELi8ELi4EEELi32EdSV_dSE_dSV_NSR_13OpMultiplyAddEEENSB_ILi1ELi1EEEEELi1ELb0EbEENSB_ILi0ELi0EEES1B_Li1EEELi3ELNS1_23SharedMemoryClearOptionE0EbEES1E_NS_8epilogue11threadblock8EpilogueIS7_S1A_Li1ENS1G_27PredicatedTileIteratorBlas3INS1G_26OutputTileOptimalThreadMapINS1G_15OutputTileShapeILi64ELi8ELi2ELi1ELi1EEENS1K_ILi1ELi4ELi1ELi1ELi4EEELi128ELi1ELi64EEEdLNS_8BlasModeE1EEENS1F_4warp24FragmentIteratorTensorOpIS12_S15_dNSK_IdLi2ELb1EEESV_EENS1Q_20TileIteratorTensorOpIS12_S15_dSV_EENS1G_18SharedLoadIteratorINS1N_18CompactedThreadMapEdLi8EEENS1F_6thread17LinearCombinationIdLi1EddLNS1Z_9ScaleType4KindE0ELNS_15FloatRoundStyleE2EdEENSB_ILi0ELi4EEELi1ELi1EEENS4_30GemmIdentityThreadblockSwizzleILi1EEELNS_8FillModeE2ELS1O_1EEEEEvNT_6ParamsE)
        /*002c*/ 	.word	0x00000000


	//----- nvinfo : EIATTR_MIN_STACK_SIZE
	.align		4
.L_18:
        /*0030*/ 	.byte	0x04, 0x12
        /*0032*/ 	.short	(.L_20 - .L_19)
	.align		4
.L_19:
        /*0034*/ 	.word	index@(_ZN7cutlass6KernelINS_4gemm6kernel15Rank2KUniversalINS1_11threadblock13MmaMultistageINS1_9GemmShapeILi64ELi64ELi16EEENS_9transform11threadblock28PredicatedTileAccessIteratorINS_11MatrixShapeILi64ELi16EEEdNS_6layout11ColumnMajorELi1ENS8_31PitchLinearWarpStripedThreadMapINS_16PitchLinearShapeILi64ELi16EEELi128ENSG_ILi16ELi2EEELi1EEENS_5ArrayIdLi1ELb1EEELb0ENSD_9NoPermuteEEENS9_25RegularTileAccessIteratorISC_dNSD_43ColumnMajorTensorOpMultiplicandCongruous64bELi1ESJ_Li8EEELNS_4arch14CacheOperation4KindE0ENSA_INSB_ILi16ELi64EEEdNSD_8RowMajorELi0ESJ_SL_Lb0ESM_EENSO_ISU_dNSD_40RowMajorTensorOpMultiplicandCongruous64bELi0ESJ_Li8EEELST_0EdSV_NS4_9MmaPolicyINS1_4warp11MmaTensorOpINS6_ILi32ELi32ELi16EEEdSP_dSX_dSV_NS10_17MmaTensorOpPolicyINSR_3MmaINS6_ILi8ELi8ELi4EEELi32EdSV_dSE_dSV_NSR_13OpMultiplyAddEEENSB_ILi1ELi1EEEEELi1ELb0EbEENSB_ILi0ELi0EEES1B_Li1EEELi3ELNS1_23SharedMemoryClearOptionE0EbEES1E_NS_8epilogue11threadblock8EpilogueIS7_S1A_Li1ENS1G_27PredicatedTileIteratorBlas3INS1G_26OutputTileOptimalThreadMapINS1G_15OutputTileShapeILi64ELi8ELi2ELi1ELi1EEENS1K_ILi1ELi4ELi1ELi1ELi4EEELi128ELi1ELi64EEEdLNS_8BlasModeE1EEENS1F_4warp24FragmentIteratorTensorOpIS12_S15_dNSK_IdLi2ELb1EEESV_EENS1Q_20TileIteratorTensorOpIS12_S15_dSV_EENS1G_18SharedLoadIteratorINS1N_18CompactedThreadMapEdLi8EEENS1F_6thread17LinearCombinationIdLi1EddLNS1Z_9ScaleType4KindE0ELNS_15FloatRoundStyleE2EdEENSB_ILi0ELi4EEELi1ELi1EEENS4_30GemmIdentityThreadblockSwizzleILi1EEELNS_8FillModeE2ELS1O_1EEEEEvNT_6ParamsE)
        /*0038*/ 	.word	0x00000000
.L_20:


//--------------------- .nv.compat                --------------------------
	.section	.nv.compat,"",@"SHT_CUDA_COMPAT_INFO"
	.align	4
        /*0000*/ 	.byte	0x02, 0x09, 0x01, 0x00, 0x02, 0x02, 0x01, 0x00, 0x02, 0x05, 0x05, 0x00, 0x03, 0x07, 0x01, 0x01
        /*0010*/ 	.byte	0x02, 0x03, 0x00, 0x00, 0x02, 0x06, 0x01, 0x00, 0x04, 0x0b, 0x08, 0x00, 0x00, 0x00, 0x00, 0x00
        /*0020*/ 	.byte	0x00, 0x00, 0x00, 0x00


//--------------------- .nv.info._ZN7cutlass6KernelINS_4gemm6kernel15Rank2KUniversalINS1_11threadblock13MmaMultistageINS1_9GemmShapeILi64ELi64ELi16EEENS_9transform11threadblock28PredicatedTileAccessIteratorINS_11MatrixShapeILi64ELi16EEEdNS_6layout11ColumnMajorELi1ENS8_31PitchLinearWarpStripedThreadMapINS_16PitchLinearShapeILi64ELi16EEELi128ENSG_ILi16ELi2EEELi1EEENS_5ArrayIdLi1ELb1EEELb0ENSD_9NoPermuteEEENS9_25RegularTileAccessIteratorISC_dNSD_43ColumnMajorTensorOpMultiplicandCongruous64bELi1ESJ_Li8EEELNS_4arch14CacheOperation4KindE0ENSA_INSB_ILi16ELi64EEEdNSD_8RowMajorELi0ESJ_SL_Lb0ESM_EENSO_ISU_dNSD_40RowMajorTensorOpMultiplicandCongruous64bELi0ESJ_Li8EEELST_0EdSV_NS4_9MmaPolicyINS1_4warp11MmaTensorOpINS6_ILi32ELi32ELi16EEEdSP_dSX_dSV_NS10_17MmaTensorOpPolicyINSR_3MmaINS6_ILi8ELi8ELi4EEELi32EdSV_dSE_dSV_NSR_13OpMultiplyAddEEENSB_ILi1ELi1EEEEELi1ELb0EbEENSB_ILi0ELi0EEES1B_Li1EEELi3ELNS1_23SharedMemoryClearOptionE0EbEES1E_NS_8epilogue11threadblock8EpilogueIS7_S1A_Li1ENS1G_27PredicatedTileIteratorBlas3INS1G_26OutputTileOptimalThreadMapINS1G_15OutputTileShapeILi64ELi8ELi2ELi1ELi1EEENS1K_ILi1ELi4ELi1ELi1ELi4EEELi128ELi1ELi64EEEdLNS_8BlasModeE1EEENS1F_4warp24FragmentIteratorTensorOpIS12_S15_dNSK_IdLi2ELb1EEESV_EENS1Q_20TileIteratorTensorOpIS12_S15_dSV_EENS1G_18SharedLoadIteratorINS1N_18CompactedThreadMapEdLi8EEENS1F_6thread17LinearCombinationIdLi1EddLNS1Z_9ScaleType4KindE0ELNS_15FloatRoundStyleE2EdEENSB_ILi0ELi4EEELi1ELi1EEENS4_30GemmIdentityThreadblockSwizzleILi1EEELNS_8FillModeE2ELS1O_1EEEEEvNT_6ParamsE --------------------------
	.section	.nv.info._ZN7cutlass6KernelINS_4gemm6kernel15Rank2KUniversalINS1_11threadblock13MmaMultistageINS1_9GemmShapeILi64ELi64ELi16EEENS_9transform11threadblock28PredicatedTileAccessIteratorINS_11MatrixShapeILi64ELi16EEEdNS_6layout11ColumnMajorELi1ENS8_31PitchLinearWarpStripedThreadMapINS_16PitchLinearShapeILi64ELi16EEELi128ENSG_ILi16ELi2EEELi1EEENS_5ArrayIdLi1ELb1EEELb0ENSD_9NoPermuteEEENS9_25RegularTileAccessIteratorISC_dNSD_43ColumnMajorTensorOpMultiplicandCongruous64bELi1ESJ_Li8EEELNS_4arch14CacheOperation4KindE0ENSA_INSB_ILi16ELi64EEEdNSD_8RowMajorELi0ESJ_SL_Lb0ESM_EENSO_ISU_dNSD_40RowMajorTensorOpMultiplicandCongruous64bELi0ESJ_Li8EEELST_0EdSV_NS4_9MmaPolicyINS1_4warp11MmaTensorOpINS6_ILi32ELi32ELi16EEEdSP_dSX_dSV_NS10_17MmaTensorOpPolicyINSR_3MmaINS6_ILi8ELi8ELi4EEELi32EdSV_dSE_dSV_NSR_13OpMultiplyAddEEENSB_ILi1ELi1EEEEELi1ELb0EbEENSB_ILi0ELi0EEES1B_Li1EEELi3ELNS1_23SharedMemoryClearOptionE0EbEES1E_NS_8epilogue11threadblock8EpilogueIS7_S1A_Li1ENS1G_27PredicatedTileIteratorBlas3INS1G_26OutputTileOptimalThreadMapINS1G_15OutputTileShapeILi64ELi8ELi2ELi1ELi1EEENS1K_ILi1ELi4ELi1ELi1ELi4EEELi128ELi1ELi64EEEdLNS_8BlasModeE1EEENS1F_4warp24FragmentIteratorTensorOpIS12_S15_dNSK_IdLi2ELb1EEESV_EENS1Q_20TileIteratorTensorOpIS12_S15_dSV_EENS1G_18SharedLoadIteratorINS1N_18CompactedThreadMapEdLi8EEENS1F_6thread17LinearCombinationIdLi1EddLNS1Z_9ScaleType4KindE0ELNS_15FloatRoundStyleE2EdEENSB_ILi0ELi4EEELi1ELi1EEENS4_30GemmIdentityThreadblockSwizzleILi1EEELNS_8FillModeE2ELS1O_1EEEEEvNT_6ParamsE,"",@"SHT_CUDA_INFO"
	.sectionflags	@""
	.align	4


	//----- nvinfo : EIATTR_CUDA_API_VERSION
	.align		4
        /*0000*/ 	.byte	0x04, 0x37
        /*0002*/ 	.short	(.L_22 - .L_21)
.L_21:
        /*0004*/ 	.word	0x00000082


	//----- nvinfo : EIATTR_KPARAM_INFO
	.align		4
.L_22:
        /*0008*/ 	.byte	0x04, 0x17
        /*000a*/ 	.short	(.L_24 - .L_23)
.L_23:
        /*000c*/ 	.word	0x00000000
        /*0010*/ 	.short	0x0000
        /*0012*/ 	.short	0x0000
        /*0014*/ 	.byte	0x00, 0xf0, 0xc1, 0x06


	//----- nvinfo : EIATTR_SPARSE_MMA_MASK
	.align		4
.L_24:
        /*0018*/ 	.byte	0x03, 0x50
        /*001a*/ 	.short	0x0000


	//----- nvinfo : EIATTR_MAXREG_COUNT
	.align		4
        /*001c*/ 	.byte	0x03, 0x1b
        /*001e*/ 	.short	0x00ff


	//----- nvinfo : EIATTR_NUM_BARRIERS
	.align		4
        /*0020*/ 	.byte	0x02, 0x4c
        /*0022*/ 	.byte	0x01
	.zero		1


	//----- nvinfo : EIATTR_MERCURY_ISA_VERSION
	.align		4
        /*0024*/ 	.byte	0x03, 0x5f
        /*0026*/ 	.short	0x0101


	//----- nvinfo : EIATTR_COOP_GROUP_MASK_REGIDS
	.align		4
        /*0028*/ 	.byte	0x04, 0x29
        /*002a*/ 	.short	(.L_26 - .L_25)


	//   ....[0]....
.L_25:
        /*002c*/ 	.word	0xffffffff


	//----- nvinfo : EIATTR_COOP_GROUP_INSTR_OFFSETS
	.align		4
.L_26:
        /*0030*/ 	.byte	0x04, 0x28
        /*0032*/ 	.short	(.L_28 - .L_27)


	//   ....[0]....
.L_27:
        /*0034*/ 	.word	0x00001460


	//----- nvinfo : EIATTR_EXIT_INSTR_OFFSETS
	.align		4
.L_28:
        /*0038*/ 	.byte	0x04, 0x1c
        /*003a*/ 	.short	(.L_30 - .L_29)


	//   ....[0]....
.L_29:
        /*003c*/ 	.word	0x00000070


	//   ....[1]....
        /*0040*/ 	.word	0x00000150


	//   ....[2]....
        /*0044*/ 	.word	0x00000190


	//   ....[3]....
        /*0048*/ 	.word	0x0001b820


	//   ....[4]....
        /*004c*/ 	.word	0x0001b850


	//   ....[5]....
        /*0050*/ 	.word	0x0001b930


	//----- nvinfo : EIATTR_INDIRECT_BRANCH_TARGETS
	.align		4
.L_30:
        /*0054*/ 	.byte	0x04, 0x34
        /*0056*/ 	.short	(.L_32 - .L_31)


	//   ....[0]....
.L_31:
        /*0058*/ 	.word	.L_x_339@srel
        /*005c*/ 	.short	0x0
        /*005e*/ 	.short	0x0
        /*0060*/ 	.word	0x3
        /*0064*/ 	.word	.L_x_340@srel
        /*0068*/ 	.word	.L_x_341@srel
        /*006c*/ 	.word	.L_x_342@srel


	//----- nvinfo : EIATTR_CRS_STACK_SIZE
	.align		4
.L_32:
        /*0070*/ 	.byte	0x04, 0x1e
        /*0072*/ 	.short	(.L_34 - .L_33)
.L_33:
        /*0074*/ 	.word	0x00000000


	//----- nvinfo : EIATTR_CBANK_PARAM_SIZE
	.align		4
.L_34:
        /*0078*/ 	.byte	0x03, 0x19
        /*007a*/ 	.short	0x01b0


	//----- nvinfo : EIATTR_PARAM_CBANK
	.align		4
        /*007c*/ 	.byte	0x04, 0x0a
        /*007e*/ 	.short	(.L_36 - .L_35)
	.align		4
.L_35:
        /*0080*/ 	.word	index@(.nv.constant0._ZN7cutlass6KernelINS_4gemm6kernel15Rank2KUniversalINS1_11threadblock13MmaMultistageINS1_9GemmShapeILi64ELi64ELi16EEENS_9transform11threadblock28PredicatedTileAccessIteratorINS_11MatrixShapeILi64ELi16EEEdNS_6layout11ColumnMajorELi1ENS8_31PitchLinearWarpStripedThreadMapINS_16PitchLinearShapeILi64ELi16EEELi128ENSG_ILi16ELi2EEELi1EEENS_5ArrayIdLi1ELb1EEELb0ENSD_9NoPermuteEEENS9_25RegularTileAccessIteratorISC_dNSD_43ColumnMajorTensorOpMultiplicandCongruous64bELi1ESJ_Li8EEELNS_4arch14CacheOperation4KindE0ENSA_INSB_ILi16ELi64EEEdNSD_8RowMajorELi0ESJ_SL_Lb0ESM_EENSO_ISU_dNSD_40RowMajorTensorOpMultiplicandCongruous64bELi0ESJ_Li8EEELST_0EdSV_NS4_9MmaPolicyINS1_4warp11MmaTensorOpINS6_ILi32ELi32ELi16EEEdSP_dSX_dSV_NS10_17MmaTensorOpPolicyINSR_3MmaINS6_ILi8ELi8ELi4EEELi32EdSV_dSE_dSV_NSR_13OpMultiplyAddEEENSB_ILi1ELi1EEEEELi1ELb0EbEENSB_ILi0ELi0EEES1B_Li1EEELi3ELNS1_23SharedMemoryClearOptionE0EbEES1E_NS_8epilogue11threadblock8EpilogueIS7_S1A_Li1ENS1G_27PredicatedTileIteratorBlas3INS1G_26OutputTileOptimalThreadMapINS1G_15OutputTileShapeILi64ELi8ELi2ELi1ELi1EEENS1K_ILi1ELi4ELi1ELi1ELi4EEELi128ELi1ELi64EEEdLNS_8BlasModeE1EEENS1F_4warp24FragmentIteratorTensorOpIS12_S15_dNSK_IdLi2ELb1EEESV_EENS1Q_20TileIteratorTensorOpIS12_S15_dSV_EENS1G_18SharedLoadIteratorINS1N_18CompactedThreadMapEdLi8EEENS1F_6thread17LinearCombinationIdLi1EddLNS1Z_9ScaleType4KindE0ELNS_15FloatRoundStyleE2EdEENSB_ILi0ELi4EEELi1ELi1EEENS4_30GemmIdentityThreadblockSwizzleILi1EEELNS_8FillModeE2ELS1O_1EEEEEvNT_6ParamsE)
        /*0084*/ 	.short	0x0210
        /*0086*/ 	.short	0x01b0


	//----- nvinfo : EIATTR_SW_WAR
	.align		4
.L_36:
        /*0088*/ 	.byte	0x04, 0x36
        /*008a*/ 	.short	(.L_38 - .L_37)
.L_37:
        /*008c*/ 	.word	0x00000008
.L_38:


//--------------------- .nv.callgraph             --------------------------
	.section	.nv.callgraph,"",@"SHT_CUDA_CALLGRAPH"
	.align	4
	.sectionentsize	8
	.align		4
        /*0000*/ 	.word	0x00000000
	.align		4
        /*0004*/ 	.word	0xffffffff
	.align		4
        /*0008*/ 	.word	0x00000000
	.align		4
        /*000c*/ 	.word	0xfffffffe
	.align		4
        /*0010*/ 	.word	0x00000000
	.align		4
        /*0014*/ 	.word	0xfffffffd
	.align		4
        /*0018*/ 	.word	0x00000000
	.align		4
        /*001c*/ 	.word	0xfffffffc


//--------------------- .nv.constant4             --------------------------
	.section	.nv.constant4,"a",@progbits
	.align	8
	.align		8
.nv.constant4:
        /*0000*/ 	.dword	_ZN39_INTERNAL_c5d2d7d3_4_k_cu_41f9dd09_32664cuda3std3__45__cpo5beginE
	.align		8
        /*0008*/ 	.dword	_ZN39_INTERNAL_c5d2d7d3_4_k_cu_41f9dd09_32664cuda3std3__45__cpo3endE
	.align		8
        /*0010*/ 	.dword	_ZN39_INTERNAL_c5d2d7d3_4_k_cu_41f9dd09_32664cuda3std3__45__cpo6cbeginE
	.align		8
        /*0018*/ 	.dword	_ZN39_INTERNAL_c5d2d7d3_4_k_cu_41f9dd09_32664cuda3std3__45__cpo4cendE
	.align		8
        /*0020*/ 	.dword	_ZN39_INTERNAL_c5d2d7d3_4_k_cu_41f9dd09_32664cuda3std3__441_GLOBAL__N__c5d2d7d3_4_k_cu_41f9dd09_32666ignoreE
	.align		8
        /*0028*/ 	.dword	_ZN39_INTERNAL_c5d2d7d3_4_k_cu_41f9dd09_32664cuda3std3__419piecewise_constructE
	.align		8
        /*0030*/ 	.dword	_ZN39_INTERNAL_c5d2d7d3_4_k_cu_41f9dd09_32664cuda3std3__48in_placeE
	.align		8
        /*0038*/ 	.dword	_ZN39_INTERNAL_c5d2d7d3_4_k_cu_41f9dd09_32664cuda3std6ranges3__45__cpo4swapE
	.align		8
        /*0040*/ 	.dword	_ZN39_INTERNAL_c5d2d7d3_4_k_cu_41f9dd09_32664cuda3std6ranges3__45__cpo9iter_moveE
	.align		8
        /*0048*/ 	.dword	_ZN39_INTERNAL_c5d2d7d3_4_k_cu_41f9dd09_32664cute7productE
	.align		8
        /*0050*/ 	.dword	_ZN39_INTERNAL_c5d2d7d3_4_k_cu_41f9dd09_32664cute1_E


//--------------------- .nv.constant2._ZN7cutlass6KernelINS_4gemm6kernel15Rank2KUniversalINS1_11threadblock13MmaMultistageINS1_9GemmShapeILi64ELi64ELi16EEENS_9transform11threadblock28PredicatedTileAccessIteratorINS_11MatrixShapeILi64ELi16EEEdNS_6layout11ColumnMajorELi1ENS8_31PitchLinearWarpStripedThreadMapINS_16PitchLinearShapeILi64ELi16EEELi128ENSG_ILi16ELi2EEELi1EEENS_5ArrayIdLi1ELb1EEELb0ENSD_9NoPermuteEEENS9_25RegularTileAccessIteratorISC_dNSD_43ColumnMajorTensorOpMultiplicandCongruous64bELi1ESJ_Li8EEELNS_4arch14CacheOperation4KindE0ENSA_INSB_ILi16ELi64EEEdNSD_8RowMajorELi0ESJ_SL_Lb0ESM_EENSO_ISU_dNSD_40RowMajorTensorOpMultiplicandCongruous64bELi0ESJ_Li8EEELST_0EdSV_NS4_9MmaPolicyINS1_4warp11MmaTensorOpINS6_ILi32ELi32ELi16EEEdSP_dSX_dSV_NS10_17MmaTensorOpPolicyINSR_3MmaINS6_ILi8ELi8ELi4EEELi32EdSV_dSE_dSV_NSR_13OpMultiplyAddEEENSB_ILi1ELi1EEEEELi1ELb0EbEENSB_ILi0ELi0EEES1B_Li1EEELi3ELNS1_23SharedMemoryClearOptionE0EbEES1E_NS_8epilogue11threadblock8EpilogueIS7_S1A_Li1ENS1G_27PredicatedTileIteratorBlas3INS1G_26OutputTileOptimalThreadMapINS1G_15OutputTileShapeILi64ELi8ELi2ELi1ELi1EEENS1K_ILi1ELi4ELi1ELi1ELi4EEELi128ELi1ELi64EEEdLNS_8BlasModeE1EEENS1F_4warp24FragmentIteratorTensorOpIS12_S15_dNSK_IdLi2ELb1EEESV_EENS1Q_20TileIteratorTensorOpIS12_S15_dSV_EENS1G_18SharedLoadIteratorINS1N_18CompactedThreadMapEdLi8EEENS1F_6thread17LinearCombinationIdLi1EddLNS1Z_9ScaleType4KindE0ELNS_15FloatRoundStyleE2EdEENSB_ILi0ELi4EEELi1ELi1EEENS4_30GemmIdentityThreadblockSwizzleILi1EEELNS_8FillModeE2ELS1O_1EEEEEvNT_6ParamsE --------------------------
	.section	.nv.constant2._ZN7cutlass6KernelINS_4gemm6kernel15Rank2KUniversalINS1_11threadblock13MmaMultistageINS1_9GemmShapeILi64ELi64ELi16EEENS_9transform11threadblock28PredicatedTileAccessIteratorINS_11MatrixShapeILi64ELi16EEEdNS_6layout11ColumnMajorELi1ENS8_31PitchLinearWarpStripedThreadMapINS_16PitchLinearShapeILi64ELi16EEELi128ENSG_ILi16ELi2EEELi1EEENS_5ArrayIdLi1ELb1EEELb0ENSD_9NoPermuteEEENS9_25RegularTileAccessIteratorISC_dNSD_43ColumnMajorTensorOpMultiplicandCongruous64bELi1ESJ_Li8EEELNS_4arch14CacheOperation4KindE0ENSA_INSB_ILi16ELi64EEEdNSD_8RowMajorELi0ESJ_SL_Lb0ESM_EENSO_ISU_dNSD_40RowMajorTensorOpMultiplicandCongruous64bELi0ESJ_Li8EEELST_0EdSV_NS4_9MmaPolicyINS1_4warp11MmaTensorOpINS6_ILi32ELi32ELi16EEEdSP_dSX_dSV_NS10_17MmaTensorOpPolicyINSR_3MmaINS6_ILi8ELi8ELi4EEELi32EdSV_dSE_dSV_NSR_13OpMultiplyAddEEENSB_ILi1ELi1EEEEELi1ELb0EbEENSB_ILi0ELi0EEES1B_Li1EEELi3ELNS1_23SharedMemoryClearOptionE0EbEES1E_NS_8epilogue11threadblock8EpilogueIS7_S1A_Li1ENS1G_27PredicatedTileIteratorBlas3INS1G_26OutputTileOptimalThreadMapINS1G_15OutputTileShapeILi64ELi8ELi2ELi1ELi1EEENS1K_ILi1ELi4ELi1ELi1ELi4EEELi128ELi1ELi64EEEdLNS_8BlasModeE1EEENS1F_4warp24FragmentIteratorTensorOpIS12_S15_dNSK_IdLi2ELb1EEESV_EENS1Q_20TileIteratorTensorOpIS12_S15_dSV_EENS1G_18SharedLoadIteratorINS1N_18CompactedThreadMapEdLi8EEENS1F_6thread17LinearCombinationIdLi1EddLNS1Z_9ScaleType4KindE0ELNS_15FloatRoundStyleE2EdEENSB_ILi0ELi4EEELi1ELi1EEENS4_30GemmIdentityThreadblockSwizzleILi1EEELNS_8FillModeE2ELS1O_1EEEEEvNT_6ParamsE,"a",@progbits
	.sectionflags	@""
	.align	4
.nv.constant2._ZN7cutlass6KernelINS_4gemm6kernel15Rank2KUniversalINS1_11threadblock13MmaMultistageINS1_9GemmShapeILi64ELi64ELi16EEENS_9transform11threadblock28PredicatedTileAccessIteratorINS_11MatrixShapeILi64ELi16EEEdNS_6layout11ColumnMajorELi1ENS8_31PitchLinearWarpStripedThreadMapINS_16PitchLinearShapeILi64ELi16EEELi128ENSG_ILi16ELi2EEELi1EEENS_5ArrayIdLi1ELb1EEELb0ENSD_9NoPermuteEEENS9_25RegularTileAccessIteratorISC_dNSD_43ColumnMajorTensorOpMultiplicandCongruous64bELi1ESJ_Li8EEELNS_4arch14CacheOperation4KindE0ENSA_INSB_ILi16ELi64EEEdNSD_8RowMajorELi0ESJ_SL_Lb0ESM_EENSO_ISU_dNSD_40RowMajorTensorOpMultiplicandCongruous64bELi0ESJ_Li8EEELST_0EdSV_NS4_9MmaPolicyINS1_4warp11MmaTensorOpINS6_ILi32ELi32ELi16EEEdSP_dSX_dSV_NS10_17MmaTensorOpPolicyINSR_3MmaINS6_ILi8ELi8ELi4EEELi32EdSV_dSE_dSV_NSR_13OpMultiplyAddEEENSB_ILi1ELi1EEEEELi1ELb0EbEENSB_ILi0ELi0EEES1B_Li1EEELi3ELNS1_23SharedMemoryClearOptionE0EbEES1E_NS_8epilogue11threadblock8EpilogueIS7_S1A_Li1ENS1G_27PredicatedTileIteratorBlas3INS1G_26OutputTileOptimalThreadMapINS1G_15OutputTileShapeILi64ELi8ELi2ELi1ELi1EEENS1K_ILi1ELi4ELi1ELi1ELi4EEELi128ELi1ELi64EEEdLNS_8BlasModeE1EEENS1F_4warp24FragmentIteratorTensorOpIS12_S15_dNSK_IdLi2ELb1EEESV_EENS1Q_20TileIteratorTensorOpIS12_S15_dSV_EENS1G_18SharedLoadIteratorINS1N_18CompactedThreadMapEdLi8EEENS1F_6thread17LinearCombinationIdLi1EddLNS1Z_9ScaleType4KindE0ELNS_15FloatRoundStyleE2EdEENSB_ILi0ELi4EEELi1ELi1EEENS4_30GemmIdentityThreadblockSwizzleILi1EEELNS_8FillModeE2ELS1O_1EEEEEvNT_6ParamsE:
        /*0000*/ 	.byte	0xb0, 0x4d, 0x00, 0x00, 0x60, 0x4e, 0x00, 0x00, 0x10, 0x4d, 0x00, 0x00


//--------------------- .text._ZN7cutlass6KernelINS_4gemm6kernel15Rank2KUniversalINS1_11threadblock13MmaMultistageINS1_9GemmShapeILi64ELi64ELi16EEENS_9transform11threadblock28PredicatedTileAccessIteratorINS_11MatrixShapeILi64ELi16EEEdNS_6layout11ColumnMajorELi1ENS8_31PitchLinearWarpStripedThreadMapINS_16PitchLinearShapeILi64ELi16EEELi128ENSG_ILi16ELi2EEELi1EEENS_5ArrayIdLi1ELb1EEELb0ENSD_9NoPermuteEEENS9_25RegularTileAccessIteratorISC_dNSD_43ColumnMajorTensorOpMultiplicandCongruous64bELi1ESJ_Li8EEELNS_4arch14CacheOperation4KindE0ENSA_INSB_ILi16ELi64EEEdNSD_8RowMajorELi0ESJ_SL_Lb0ESM_EENSO_ISU_dNSD_40RowMajorTensorOpMultiplicandCongruous64bELi0ESJ_Li8EEELST_0EdSV_NS4_9MmaPolicyINS1_4warp11MmaTensorOpINS6_ILi32ELi32ELi16EEEdSP_dSX_dSV_NS10_17MmaTensorOpPolicyINSR_3MmaINS6_ILi8ELi8ELi4EEELi32EdSV_dSE_dSV_NSR_13OpMultiplyAddEEENSB_ILi1ELi1EEEEELi1ELb0EbEENSB_ILi0ELi0EEES1B_Li1EEELi3ELNS1_23SharedMemoryClearOptionE0EbEES1E_NS_8epilogue11threadblock8EpilogueIS7_S1A_Li1ENS1G_27PredicatedTileIteratorBlas3INS1G_26OutputTileOptimalThreadMapINS1G_15OutputTileShapeILi64ELi8ELi2ELi1ELi1EEENS1K_ILi1ELi4ELi1ELi1ELi4EEELi128ELi1ELi64EEEdLNS_8BlasModeE1EEENS1F_4warp24FragmentIteratorTensorOpIS12_S15_dNSK_IdLi2ELb1EEESV_EENS1Q_20TileIteratorTensorOpIS12_S15_dSV_EENS1G_18SharedLoadIteratorINS1N_18CompactedThreadMapEdLi8EEENS1F_6thread17LinearCombinationIdLi1EddLNS1Z_9ScaleType4KindE0ELNS_15FloatRoundStyleE2EdEENSB_ILi0ELi4EEELi1ELi1EEENS4_30GemmIdentityThreadblockSwizzleILi1EEELNS_8FillModeE2ELS1O_1EEEEEvNT_6ParamsE --------------------------
	.section	.text._ZN7cutlass6KernelINS_4gemm6kernel15Rank2KUniversalINS1_11threadblock13MmaMultistageINS1_9GemmShapeILi64ELi64ELi16EEENS_9transform11threadblock28PredicatedTileAccessIteratorINS_11MatrixShapeILi64ELi16EEEdNS_6layout11ColumnMajorELi1ENS8_31PitchLinearWarpStripedThreadMapINS_16PitchLinearShapeILi64ELi16EEELi128ENSG_ILi16ELi2EEELi1EEENS_5ArrayIdLi1ELb1EEELb0ENSD_9NoPermuteEEENS9_25RegularTileAccessIteratorISC_dNSD_43ColumnMajorTensorOpMultiplicandCongruous64bELi1ESJ_Li8EEELNS_4arch14CacheOperation4KindE0ENSA_INSB_ILi16ELi64EEEdNSD_8RowMajorELi0ESJ_SL_Lb0ESM_EENSO_ISU_dNSD_40RowMajorTensorOpMultiplicandCongruous64bELi0ESJ_Li8EEELST_0EdSV_NS4_9MmaPolicyINS1_4warp11MmaTensorOpINS6_ILi32ELi32ELi16EEEdSP_dSX_dSV_NS10_17MmaTensorOpPolicyINSR_3MmaINS6_ILi8ELi8ELi4EEELi32EdSV_dSE_dSV_NSR_13OpMultiplyAddEEENSB_ILi1ELi1EEEEELi1ELb0EbEENSB_ILi0ELi0EEES1B_Li1EEELi3ELNS1_23SharedMemoryClearOptionE0EbEES1E_NS_8epilogue11threadblock8EpilogueIS7_S1A_Li1ENS1G_27PredicatedTileIteratorBlas3INS1G_26OutputTileOptimalThreadMapINS1G_15OutputTileShapeILi64ELi8ELi2ELi1ELi1EEENS1K_ILi1ELi4ELi1ELi1ELi4EEELi128ELi1ELi64EEEdLNS_8BlasModeE1EEENS1F_4warp24FragmentIteratorTensorOpIS12_S15_dNSK_IdLi2ELb1EEESV_EENS1Q_20TileIteratorTensorOpIS12_S15_dSV_EENS1G_18SharedLoadIteratorINS1N_18CompactedThreadMapEdLi8EEENS1F_6thread17LinearCombinationIdLi1EddLNS1Z_9ScaleType4KindE0ELNS_15FloatRoundStyleE2EdEENSB_ILi0ELi4EEELi1ELi1EEENS4_30GemmIdentityThreadblockSwizzleILi1EEELNS_8FillModeE2ELS1O_1EEEEEvNT_6ParamsE,"ax",@progbits
	.align	128
.text._ZN7cutlass6KernelINS_4gemm6kernel15Rank2KUniversalINS1_11threadblock13MmaMultistageINS1_9GemmShapeILi64ELi64ELi16EEENS_9transform11threadblock28PredicatedTileAccessIteratorINS_11MatrixShapeILi64ELi16EEEdNS_6layout11ColumnMajorELi1ENS8_31PitchLinearWarpStripedThreadMapINS_16PitchLinearShapeILi64ELi16EEELi128ENSG_ILi16ELi2EEELi1EEENS_5ArrayIdLi1ELb1EEELb0ENSD_9NoPermuteEEENS9_25RegularTileAccessIteratorISC_dNSD_43ColumnMajorTensorOpMultiplicandCongruous64bELi1ESJ_Li8EEELNS_4arch14CacheOperation4KindE0ENSA_INSB_ILi16ELi64EEEdNSD_8RowMajorELi0ESJ_SL_Lb0ESM_EENSO_ISU_dNSD_40RowMajorTensorOpMultiplicandCongruous64bELi0ESJ_Li8EEELST_0EdSV_NS4_9MmaPolicyINS1_4warp11MmaTensorOpINS6_ILi32ELi32ELi16EEEdSP_dSX_dSV_NS10_17MmaTensorOpPolicyINSR_3MmaINS6_ILi8ELi8ELi4EEELi32EdSV_dSE_dSV_NSR_13OpMultiplyAddEEENSB_ILi1ELi1EEEEELi1ELb0EbEENSB_ILi0ELi0EEES1B_Li1EEELi3ELNS1_23SharedMemoryClearOptionE0EbEES1E_NS_8epilogue11threadblock8EpilogueIS7_S1A_Li1ENS1G_27PredicatedTileIteratorBlas3INS1G_26OutputTileOptimalThreadMapINS1G_15OutputTileShapeILi64ELi8ELi2ELi1ELi1EEENS1K_ILi1ELi4ELi1ELi1ELi4EEELi128ELi1ELi64EEEdLNS_8BlasModeE1EEENS1F_4warp24FragmentIteratorTensorOpIS12_S15_dNSK_IdLi2ELb1EEESV_EENS1Q_20TileIteratorTensorOpIS12_S15_dSV_EENS1G_18SharedLoadIteratorINS1N_18CompactedThreadMapEdLi8EEENS1F_6thread17LinearCombinationIdLi1EddLNS1Z_9ScaleType4KindE0ELNS_15FloatRoundStyleE2EdEENSB_ILi0ELi4EEELi1ELi1EEENS4_30GemmIdentityThreadblockSwizzleILi1EEELNS_8FillModeE2ELS1O_1EEEEEvNT_6ParamsE:
        .type           _ZN7cutlass6KernelINS_4gemm6kernel15Rank2KUniversalINS1_11threadblock13MmaMultistageINS1_9GemmShapeILi64ELi64ELi16EEENS_9transform11threadblock28PredicatedTileAccessIteratorINS_11MatrixShapeILi64ELi16EEEdNS_6layout11ColumnMajorELi1ENS8_31PitchLinearWarpStripedThreadMapINS_16PitchLinearShapeILi64ELi16EEELi128ENSG_ILi16ELi2EEELi1EEENS_5ArrayIdLi1ELb1EEELb0ENSD_9NoPermuteEEENS9_25RegularTileAccessIteratorISC_dNSD_43ColumnMajorTensorOpMultiplicandCongruous64bELi1ESJ_Li8EEELNS_4arch14CacheOperation4KindE0ENSA_INSB_ILi16ELi64EEEdNSD_8RowMajorELi0ESJ_SL_Lb0ESM_EENSO_ISU_dNSD_40RowMajorTensorOpMultiplicandCongruous64bELi0ESJ_Li8EEELST_0EdSV_NS4_9MmaPolicyINS1_4warp11MmaTensorOpINS6_ILi32ELi32ELi16EEEdSP_dSX_dSV_NS10_17MmaTensorOpPolicyINSR_3MmaINS6_ILi8ELi8ELi4EEELi32EdSV_dSE_dSV_NSR_13OpMultiplyAddEEENSB_ILi1ELi1EEEEELi1ELb0EbEENSB_ILi0ELi0EEES1B_Li1EEELi3ELNS1_23SharedMemoryClearOptionE0EbEES1E_NS_8epilogue11threadblock8EpilogueIS7_S1A_Li1ENS1G_27PredicatedTileIteratorBlas3INS1G_26OutputTileOptimalThreadMapINS1G_15OutputTileShapeILi64ELi8ELi2ELi1ELi1EEENS1K_ILi1ELi4ELi1ELi1ELi4EEELi128ELi1ELi64EEEdLNS_8BlasModeE1EEENS1F_4warp24FragmentIteratorTensorOpIS12_S15_dNSK_IdLi2ELb1EEESV_EENS1Q_20TileIteratorTensorOpIS12_S15_dSV_EENS1G_18SharedLoadIteratorINS1N_18CompactedThreadMapEdLi8EEENS1F_6thread17LinearCombinationIdLi1EddLNS1Z_9ScaleType4KindE0ELNS_15FloatRoundStyleE2EdEENSB_ILi0ELi4EEELi1ELi1EEENS4_30GemmIdentityThreadblockSwizzleILi1EEELNS_8FillModeE2ELS1O_1EEEEEvNT_6ParamsE,@function
        .size           _ZN7cutlass6KernelINS_4gemm6kernel15Rank2KUniversalINS1_11threadblock13MmaMultistageINS1_9GemmShapeILi64ELi64ELi16EEENS_9transform11threadblock28PredicatedTileAccessIteratorINS_11MatrixShapeILi64ELi16EEEdNS_6layout11ColumnMajorELi1ENS8_31PitchLinearWarpStripedThreadMapINS_16PitchLinearShapeILi64ELi16EEELi128ENSG_ILi16ELi2EEELi1EEENS_5ArrayIdLi1ELb1EEELb0ENSD_9NoPermuteEEENS9_25RegularTileAccessIteratorISC_dNSD_43ColumnMajorTensorOpMultiplicandCongruous64bELi1ESJ_Li8EEELNS_4arch14CacheOperation4KindE0ENSA_INSB_ILi16ELi64EEEdNSD_8RowMajorELi0ESJ_SL_Lb0ESM_EENSO_ISU_dNSD_40RowMajorTensorOpMultiplicandCongruous64bELi0ESJ_Li8EEELST_0EdSV_NS4_9MmaPolicyINS1_4warp11MmaTensorOpINS6_ILi32ELi32ELi16EEEdSP_dSX_dSV_NS10_17MmaTensorOpPolicyINSR_3MmaINS6_ILi8ELi8ELi4EEELi32EdSV_dSE_dSV_NSR_13OpMultiplyAddEEENSB_ILi1ELi1EEEEELi1ELb0EbEENSB_ILi0ELi0EEES1B_Li1EEELi3ELNS1_23SharedMemoryClearOptionE0EbEES1E_NS_8epilogue11threadblock8EpilogueIS7_S1A_Li1ENS1G_27PredicatedTileIteratorBlas3INS1G_26OutputTileOptimalThreadMapINS1G_15OutputTileShapeILi64ELi8ELi2ELi1ELi1EEENS1K_ILi1ELi4ELi1ELi1ELi4EEELi128ELi1ELi64EEEdLNS_8BlasModeE1EEENS1F_4warp24FragmentIteratorTensorOpIS12_S15_dNSK_IdLi2ELb1EEESV_EENS1Q_20TileIteratorTensorOpIS12_S15_dSV_EENS1G_18SharedLoadIteratorINS1N_18CompactedThreadMapEdLi8EEENS1F_6thread17LinearCombinationIdLi1EddLNS1Z_9ScaleType4KindE0ELNS_15FloatRoundStyleE2EdEENSB_ILi0ELi4EEELi1ELi1EEENS4_30GemmIdentityThreadblockSwizzleILi1EEELNS_8FillModeE2ELS1O_1EEEEEvNT_6ParamsE,(.L_x_343 - _ZN7cutlass6KernelINS_4gemm6kernel15Rank2KUniversalINS1_11threadblock13MmaMultistageINS1_9GemmShapeILi64ELi64ELi16EEENS_9transform11threadblock28PredicatedTileAccessIteratorINS_11MatrixShapeILi64ELi16EEEdNS_6layout11ColumnMajorELi1ENS8_31PitchLinearWarpStripedThreadMapINS_16PitchLinearShapeILi64ELi16EEELi128ENSG_ILi16ELi2EEELi1EEENS_5ArrayIdLi1ELb1EEELb0ENSD_9NoPermuteEEENS9_25RegularTileAccessIteratorISC_dNSD_43ColumnMajorTensorOpMultiplicandCongruous64bELi1ESJ_Li8EEELNS_4arch14CacheOperation4KindE0ENSA_INSB_ILi16ELi64EEEdNSD_8RowMajorELi0ESJ_SL_Lb0ESM_EENSO_ISU_dNSD_40RowMajorTensorOpMultiplicandCongruous64bELi0ESJ_Li8EEELST_0EdSV_NS4_9MmaPolicyINS1_4warp11MmaTensorOpINS6_ILi32ELi32ELi16EEEdSP_dSX_dSV_NS10_17MmaTensorOpPolicyINSR_3MmaINS6_ILi8ELi8ELi4EEELi32EdSV_dSE_dSV_NSR_13OpMultiplyAddEEENSB_ILi1ELi1EEEEELi1ELb0EbEENSB_ILi0ELi0EEES1B_Li1EEELi3ELNS1_23SharedMemoryClearOptionE0EbEES1E_NS_8epilogue11threadblock8EpilogueIS7_S1A_Li1ENS1G_27PredicatedTileIteratorBlas3INS1G_26OutputTileOptimalThreadMapINS1G_15OutputTileShapeILi64ELi8ELi2ELi1ELi1EEENS1K_ILi1ELi4ELi1ELi1ELi4EEELi128ELi1ELi64EEEdLNS_8BlasModeE1EEENS1F_4warp24FragmentIteratorTensorOpIS12_S15_dNSK_IdLi2ELb1EEESV_EENS1Q_20TileIteratorTensorOpIS12_S15_dSV_EENS1G_18SharedLoadIteratorINS1N_18CompactedThreadMapEdLi8EEENS1F_6thread17LinearCombinationIdLi1EddLNS1Z_9ScaleType4KindE0ELNS_15FloatRoundStyleE2EdEENSB_ILi0ELi4EEELi1ELi1EEENS4_30GemmIdentityThreadblockSwizzleILi1EEELNS_8FillModeE2ELS1O_1EEEEEvNT_6ParamsE)
        .other          _ZN7cutlass6KernelINS_4gemm6kernel15Rank2KUniversalINS1_11threadblock13MmaMultistageINS1_9GemmShapeILi64ELi64ELi16EEENS_9transform11threadblock28PredicatedTileAccessIteratorINS_11MatrixShapeILi64ELi16EEEdNS_6layout11ColumnMajorELi1ENS8_31PitchLinearWarpStripedThreadMapINS_16PitchLinearShapeILi64ELi16EEELi128ENSG_ILi16ELi2EEELi1EEENS_5ArrayIdLi1ELb1EEELb0ENSD_9NoPermuteEEENS9_25RegularTileAccessIteratorISC_dNSD_43ColumnMajorTensorOpMultiplicandCongruous64bELi1ESJ_Li8EEELNS_4arch14CacheOperation4KindE0ENSA_INSB_ILi16ELi64EEEdNSD_8RowMajorELi0ESJ_SL_Lb0ESM_EENSO_ISU_dNSD_40RowMajorTensorOpMultiplicandCongruous64bELi0ESJ_Li8EEELST_0EdSV_NS4_9MmaPolicyINS1_4warp11MmaTensorOpINS6_ILi32ELi32ELi16EEEdSP_dSX_dSV_NS10_17MmaTensorOpPolicyINSR_3MmaINS6_ILi8ELi8ELi4EEELi32EdSV_dSE_dSV_NSR_13OpMultiplyAddEEENSB_ILi1ELi1EEEEELi1ELb0EbEENSB_ILi0ELi0EEES1B_Li1EEELi3ELNS1_23SharedMemoryClearOptionE0EbEES1E_NS_8epilogue11threadblock8EpilogueIS7_S1A_Li1ENS1G_27PredicatedTileIteratorBlas3INS1G_26OutputTileOptimalThreadMapINS1G_15OutputTileShapeILi64ELi8ELi2ELi1ELi1EEENS1K_ILi1ELi4ELi1ELi1ELi4EEELi128ELi1ELi64EEEdLNS_8BlasModeE1EEENS1F_4warp24FragmentIteratorTensorOpIS12_S15_dNSK_IdLi2ELb1EEESV_EENS1Q_20TileIteratorTensorOpIS12_S15_dSV_EENS1G_18SharedLoadIteratorINS1N_18CompactedThreadMapEdLi8EEENS1F_6thread17LinearCombinationIdLi1EddLNS1Z_9ScaleType4KindE0ELNS_15FloatRoundStyleE2EdEENSB_ILi0ELi4EEELi1ELi1EEENS4_30GemmIdentityThreadblockSwizzleILi1EEELNS_8FillModeE2ELS1O_1EEEEEvNT_6ParamsE,@"STO_CUDA_ENTRY STV_DEFAULT"
_ZN7cutlass6KernelINS_4gemm6kernel15Rank2KUniversalINS1_11threadblock13MmaMultistageINS1_9GemmShapeILi64ELi64ELi16EEENS_9transform11threadblock28PredicatedTileAccessIteratorINS_11MatrixShapeILi64ELi16EEEdNS_6layout11ColumnMajorELi1ENS8_31PitchLinearWarpStripedThreadMapINS_16PitchLinearShapeILi64ELi16EEELi128ENSG_ILi16ELi2EEELi1EEENS_5ArrayIdLi1ELb1EEELb0ENSD_9NoPermuteEEENS9_25RegularTileAccessIteratorISC_dNSD_43ColumnMajorTensorOpMultiplicandCongruous64bELi1ESJ_Li8EEELNS_4arch14CacheOperation4KindE0ENSA_INSB_ILi16ELi64EEEdNSD_8RowMajorELi0ESJ_SL_Lb0ESM_EENSO_ISU_dNSD_40RowMajorTensorOpMultiplicandCongruous64bELi0ESJ_Li8EEELST_0EdSV_NS4_9MmaPolicyINS1_4warp11MmaTensorOpINS6_ILi32ELi32ELi16EEEdSP_dSX_dSV_NS10_17MmaTensorOpPolicyINSR_3MmaINS6_ILi8ELi8ELi4EEELi32EdSV_dSE_dSV_NSR_13OpMultiplyAddEEENSB_ILi1ELi1EEEEELi1ELb0EbEENSB_ILi0ELi0EEES1B_Li1EEELi3ELNS1_23SharedMemoryClearOptionE0EbEES1E_NS_8epilogue11threadblock8EpilogueIS7_S1A_Li1ENS1G_27PredicatedTileIteratorBlas3INS1G_26OutputTileOptimalThreadMapINS1G_15OutputTileShapeILi64ELi8ELi2ELi1ELi1EEENS1K_ILi1ELi4ELi1ELi1ELi4EEELi128ELi1ELi64EEEdLNS_8BlasModeE1EEENS1F_4warp24FragmentIteratorTensorOpIS12_S15_dNSK_IdLi2ELb1EEESV_EENS1Q_20TileIteratorTensorOpIS12_S15_dSV_EENS1G_18SharedLoadIteratorINS1N_18CompactedThreadMapEdLi8EEENS1F_6thread17LinearCombinationIdLi1EddLNS1Z_9ScaleType4KindE0ELNS_15FloatRoundStyleE2EdEENSB_ILi0ELi4EEELi1ELi1EEENS4_30GemmIdentityThreadblockSwizzleILi1EEELNS_8FillModeE2ELS1O_1EEEEEvNT_6ParamsE:
[----:B------:R-:W-:Y:S08]  /*0000*/  LDC R1, c[0x0][0x28] ;  /* 0x00000a00ff017b82 */ /* 0x000ff00000000800 */
[----:B------:R-:W1:Y:S01]  /*0010*/  LDC.64 R2, c[0x0][0x338] ;  /* 0x0000ce00ff027b82 */ /* 0x000e620000000a00 */
[----:B------:R-:W-:Y:S02]  /*0020*/  ULDC.64 UR4, c[0x0][0x330] ;  /* 0x0000cc0000047ab9 */ /* 0x000fe40000000a00 */
[----:B------:R-:W-:Y:S01]  /*0030*/  DSETP.NEU.AND P1, PT, RZ, UR4, PT ;  /* 0x00000004ff007e2a */ /* 0x000fe2000bf2d000 */
[----:B------:R-:W-:-:S05]  /*0040*/  ULDC.U8 UR4, c[0x0][0x3b8] ;  /* 0x0000ee0000047ab9 */ /* 0x000fca0000000000 */
[----:B------:R-:W-:Y:S01]  /*0050*/  ISETP.NE.AND P1, PT, RZ, UR4, !P1 ;  /* 0x00000004ff007c0c */ /* 0x000fe2000cf25270 */
[----:B-1----:R-:W-:-:S14]  /*0060*/  DSETP.EQ.AND P0, PT, R2, 1, PT ;  /* 0x3ff000000200742a */ /* 0x002fdc0003f02000 */
[----:B------:R-:W-:Y:S05]  /*0070*/  @P1 EXIT P0 ;  /* 0x000000000000194d */ /* 0x000fea0000000000 */
[----:B------:R-:W1:Y:S01]  /*0080*/  S2R R138, SR_CTAID.Y ;  /* 0x00000000008a7919 */ /* 0x000e620000002600 */
[----:B------:R-:W2:Y:S01]  /*0090*/  LDC R3, c[0x0][0x228] ;  /* 0x00008a00ff037b82 */ /* 0x000ea20000000800 */
[----:B------:R-:W-:Y:S01]  /*00a0*/  IMAD.MOV.U32 R0, RZ, RZ, -0x1 ;  /* 0xffffffffff007424 */ /* 0x000fe200078e00ff */
[----:B------:R-:W-:Y:S01]  /*00b0*/  ULDC UR4, c[0x0][0x220] ;  /* 0x0000880000047ab9 */ /* 0x000fe20000000800 */
[----:B------:R-:W3:Y:S03]  /*00c0*/  S2R R130, SR_CTAID.X ;  /* 0x0000000000827919 */ /* 0x000ee60000002500 */
[-C--:B--2---:R-:W-:Y:S02]  /*00d0*/  SHF.L.U32 R5, R0, R3.reuse, RZ ;  /* 0x0000000300057219 */ /* 0x084fe400000006ff */
[----:B-1----:R-:W-:Y:S02]  /*00e0*/  SHF.L.U32 R138, R138, R3, RZ ;  /* 0x000000038a8a7219 */ /* 0x002fe400000006ff */
[----:B---3--:R-:W-:-:S02]  /*00f0*/  LOP3.LUT R5, R130, R5, RZ, 0x30, !PT ;  /* 0x0000000582057212 */ /* 0x008fc400078e30ff */
[----:B------:R-:W-:-:S03]  /*0100*/  SHF.R.S32.HI R3, RZ, R3, R130 ;  /* 0x00000003ff037219 */ /* 0x000fc60000011482 */
[----:B------:R-:W-:-:S05]  /*0110*/  IMAD.IADD R9, R138, 0x1, R5 ;  /* 0x000000018a097824 */ /* 0x000fca00078e0205 */
[----:B------:R-:W-:Y:S01]  /*0120*/  ISETP.GE.AND P0, PT, R9, UR4, PT ;  /* 0x0000000409007c0c */ /* 0x000fe2000bf06270 */
[----:B------:R-:W-:-:S03]  /*0130*/  ULDC UR4, c[0x0][0x21c] ;  /* 0x0000870000047ab9 */ /* 0x000fc60000000800 */
[----:B------:R-:W-:-:S13]  /*0140*/  ISETP.GE.OR P0, PT, R3, UR4, P0 ;  /* 0x0000000403007c0c */ /* 0x000fda0008706670 */
[----:B------:R-:W-:Y:S05]  /*0150*/  @P0 EXIT ;  /* 0x000000000000094d */ /* 0x000fea0003800000 */
[----:B------:R-:W-:Y:S01]  /*0160*/  IMAD.SHL.U32 R137, R3, 0x40, RZ ;  /* 0x0000004003897824 */ /* 0x000fe200078e00ff */
[----:B------:R-:W-:-:S04]  /*0170*/  LEA R0, R9, 0x40, 0x6 ;  /* 0x0000004009007811 */ /* 0x000fc800078e30ff */
[----:B------:R-:W-:-:S13]  /*0180*/  ISETP.GE.AND P0, PT, R137, R0, PT ;  /* 0x000000008900720c */ /* 0x000fda0003f06270 */
[----:B------:R-:W-:Y:S05]  /*0190*/  @P0 EXIT ;  /* 0x000000000000094d */ /* 0x000fea0003800000 */
[----:B------:R-:W1:Y:S01]  /*01a0*/  LDC R0, c[0x0][0x360] ;  /* 0x0000d800ff007b82 */ /* 0x000e620000000800 */
[----:B------:R-:W-:Y:S01]  /*01b0*/  ULDC UR4, c[0x0][0x218] ;  /* 0x0000860000047ab9 */ /* 0x000fe20000000800 */
[----:B------:R-:W-:Y:S01]  /*01c0*/  ULDC.64 UR20, c[0x0][0x208] ;  /* 0x0000820000147ab9 */ /* 0x000fe20000000a00 */
[----:B------:R-:W-:Y:S01]  /*01d0*/  IMAD.MOV.U32 R3, RZ, RZ, RZ ;  /* 0x000000ffff037224 */ /* 0x000fe200078e00ff */
[----:B-1----:R-:W-:Y:S02]  /*01e0*/  ISETP.GT.U32.AND P0, PT, R0, 0x1, PT ;  /* 0x000000010000780c */ /* 0x002fe40003f04070 */
[----:B------:R-:W-:-:S11]  /*01f0*/  MOV R0, UR4 ;  /* 0x0000000400007c02 */ /* 0x000fd60008000f00 */
[----:B------:R-:W-:Y:S05]  /*0200*/  @P0 BRA `(.L_x_0) ;  /* 0x0000000000200947 */ /* 0x000fea0003800000 */
[----:B------:R-:W1:Y:S01]  /*0210*/  S2R R2, SR_CTAID.Z ;  /* 0x0000000000027919 */ /* 0x000e620000002700 */
[----:B------:R-:W2:Y:S08]  /*0220*/  LDC R0, c[0x0][0x224] ;  /* 0x00008900ff007b82 */ /* 0x000eb00000000800 */
[----:B------:R-:W3:Y:S01]  /*0230*/  LDC R3, c[0x0][0x368] ;  /* 0x0000da00ff037b82 */ /* 0x000ee20000000800 */
[----:B-1----:R-:W-:-:S04]  /*0240*/  IADD3 R4, R2, 0x1, RZ ;  /* 0x0000000102047810 */ /* 0x002fc80007ffe0ff */
[C---:B--2---:R-:W-:Y:S01]  /*0250*/  ISETP.GE.AND P0, PT, R4.reuse, R0, PT ;  /* 0x000000000400720c */ /* 0x044fe20003f06270 */
[-C--:B---3--:R-:W-:Y:S02]  /*0260*/  IMAD R0, R4, R3.reuse, RZ ;  /* 0x0000000304007224 */ /* 0x088fe400078e02ff */
[----:B------:R-:W-:-:S10]  /*0270*/  IMAD R3, R2, R3, RZ ;  /* 0x0000000302037224 */ /* 0x000fd400078e02ff */
[----:B------:R-:W1:Y:S02]  /*0280*/  @P0 LDC R0, c[0x0][0x218] ;  /* 0x00008600ff000b82 */ /* 0x000e640000000800 */
.L_x_0:
[----:B------:R-:W2:Y:S01]  /*0290*/  S2R R128, SR_TID.X ;  /* 0x0000000000807919 */ /* 0x000ea20000002100 */
[C-C-:B-1----:R-:W-:Y:S01]  /*02a0*/  IMAD.IADD R2, R0.reuse, 0x1, -R3.reuse ;  /* 0x0000000100027824 */ /* 0x142fe200078e0a03 */
[----:B------:R-:W-:Y:S01]  /*02b0*/  IADD3 R135, R0, 0xf, -R3 ;  /* 0x0000000f00877810 */ /* 0x000fe20007ffe803 */
[----:B------:R-:W-:Y:S01]  /*02c0*/  ULDC.64 UR16, c[0x0][0x210] ;  /* 0x0000840000107ab9 */ /* 0x000fe20000000a00 */
[----:B------:R-:W1:Y:S01]  /*02d0*/  S2UR UR6, SR_CgaCtaId ;  /* 0x00000000000679c3 */ /* 0x000e620000008800 */
[----:B------:R-:W-:Y:S01]  /*02e0*/  ULDC.64 UR14, c[0x0][0x230] ;  /* 0x00008c00000e7ab9 */ /* 0x000fe20000000a00 */
[----:B------:R-:W-:Y:S01]  /*02f0*/  SHF.R.S32.HI R129, RZ, 0x1f, R2 ;  /* 0x0000001fff817819 */ /* 0x000fe20000011402 */
[----:B------:R-:W-:Y:S01]  /*0300*/  ULDC.64 UR4, c[0x0][0x370] ;  /* 0x0000dc0000047ab9 */ /* 0x000fe20000000a00 */
[----:B------:R-:W-:Y:S01]  /*0310*/  UMOV UR7, 0x400 ;  /* 0x0000040000077882 */ /* 0x000fe20000000000 */
[----:B------:R-:W-:Y:S01]  /*0320*/  ULDC.64 UR12, c[0x0][0x250] ;  /* 0x00009400000c7ab9 */ /* 0x000fe20000000a00 */
[----:B------:R-:W-:Y:S01]  /*0330*/  LEA.HI R129, R129, R2, RZ, 0x4 ;  /* 0x0000000281817211 */ /* 0x000fe200078f20ff */
[----:B------:R-:W-:Y:S01]  /*0340*/  ULDC.64 UR10, c[0x0][0x378] ;  /* 0x0000de00000a7ab9 */ /* 0x000fe20000000a00 */
[----:B------:R-:W-:Y:S01]  /*0350*/  ULDC.64 UR8, c[0x0][0x240] ;  /* 0x0000900000087ab9 */ /* 0x000fe20000000a00 */
[----:B------:R-:W-:Y:S01]  /*0360*/  ULDC.64 UR18, c[0x0][0x238] ;  /* 0x00008e0000127ab9 */ /* 0x000fe20000000a00 */
[----:B------:R-:W-:-:S02]  /*0370*/  LOP3.LUT R129, R129, 0xfffffff0, RZ, 0xc0, !PT ;  /* 0xfffffff081817812 */ /* 0x000fc400078ec0ff */
[----:B------:R-:W-:Y:S02]  /*0380*/  CS2R R54, SRZ ;  /* 0x0000000000367805 */ /* 0x000fe4000001ff00 */
[----:B------:R-:W-:Y:S02]  /*0390*/  CS2R R52, SRZ ;  /* 0x0000000000347805 */ /* 0x000fe4000001ff00 */
[----:B------:R-:W-:Y:S02]  /*03a0*/  CS2R R50, SRZ ;  /* 0x0000000000327805 */ /* 0x000fe4000001ff00 */
[----:B------:R-:W-:Y:S01]  /*03b0*/  CS2R R48, SRZ ;  /* 0x0000000000307805 */ /* 0x000fe2000001ff00 */
[----:B------:R-:W-:Y:S01]  /*03c0*/  IMAD.IADD R129, R2, 0x1, -R129 ;  /* 0x0000000102817824 */ /* 0x000fe200078e0a81 */
[----:B------:R-:W-:Y:S02]  /*03d0*/  CS2R R22, SRZ ;  /* 0x0000000000167805 */ /* 0x000fe4000001ff00 */
[----:B------:R-:W-:-:S02]  /*03e0*/  CS2R R58, SRZ ;  /* 0x00000000003a7805 */ /* 0x000fc4000001ff00 */
[----:B------:R-:W-:Y:S02]  /*03f0*/  CS2R R56, SRZ ;  /* 0x0000000000387805 */ /* 0x000fe4000001ff00 */
[----:B------:R-:W-:Y:S02]  /*0400*/  CS2R R46, SRZ ;  /* 0x00000000002e7805 */ /* 0x000fe4000001ff00 */
[----:B------:R-:W-:Y:S02]  /*0410*/  ISETP.NE.AND P0, PT, R129, RZ, PT ;  /* 0x000000ff8100720c */ /* 0x000fe40003f05270 */
[----:B------:R-:W-:Y:S02]  /*0420*/  CS2R R44, SRZ ;  /* 0x00000000002c7805 */ /* 0x000fe4000001ff00 */
[----:B------:R-:W-:Y:S02]  /*0430*/  CS2R R26, SRZ ;  /* 0x00000000001a7805 */ /* 0x000fe4000001ff00 */
[----:B------:R-:W-:-:S02]  /*0440*/  CS2R R24, SRZ ;  /* 0x0000000000187805 */ /* 0x000fc4000001ff00 */
[----:B------:R-:W-:Y:S01]  /*0450*/  SEL R129, R129, 0x10, P0 ;  /* 0x0000001081817807 */ /* 0x000fe20000000000 */
[----:B-1----:R-:W-:Y:S01]  /*0460*/  ULEA UR6, UR6, UR7, 0x18 ;  /* 0x0000000706067291 */ /* 0x002fe2000f8ec03f */
[----:B------:R-:W-:Y:S02]  /*0470*/  CS2R R62, SRZ ;  /* 0x00000000003e7805 */ /* 0x000fe4000001ff00 */
[----:B------:R-:W-:Y:S02]  /*0480*/  CS2R R60, SRZ ;  /* 0x00000000003c7805 */ /* 0x000fe4000001ff00 */
[----:B--2---:R-:W-:Y:S02]  /*0490*/  SHF.R.S32.HI R7, RZ, 0x1f, R128 ;  /* 0x0000001fff077819 */ /* 0x004fe40000011480 */
[----:B------:R-:W-:Y:S02]  /*04a0*/  CS2R R42, SRZ ;  /* 0x00000000002a7805 */ /* 0x000fe4000001ff00 */
[----:B------:R-:W-:-:S02]  /*04b0*/  SHF.R.S32.HI R108, RZ, 0x1f, R129 ;  /* 0x0000001fff6c7819 */ /* 0x000fc40000011481 */
[----:B------:R-:W-:Y:S02]  /*04c0*/  CS2R R40, SRZ ;  /* 0x0000000000287805 */ /* 0x000fe4000001ff00 */
[----:B------:R-:W-:Y:S02]  /*04d0*/  LEA.HI R7, R7, R128, RZ, 0x5 ;  /* 0x0000008007077211 */ /* 0x000fe400078f28ff */
[----:B------:R-:W-:Y:S02]  /*04e0*/  CS2R R30, SRZ ;  /* 0x00000000001e7805 */ /* 0x000fe4000001ff00 */
[----:B------:R-:W-:Y:S02]  /*04f0*/  CS2R R28, SRZ ;  /* 0x00000000001c7805 */ /* 0x000fe4000001ff00 */
[----:B------:R-:W-:Y:S02]  /*0500*/  CS2R R66, SRZ ;  /* 0x0000000000427805 */ /* 0x000fe4000001ff00 */
[----:B------:R-:W-:-:S02]  /*0510*/  LOP3.LUT R5, R7, 0xffffffe0, RZ, 0xc0, !PT ;  /* 0xffffffe007057812 */ /* 0x000fc400078ec0ff */
[----:B------:R-:W-:Y:S02]  /*0520*/  CS2R R64, SRZ ;  /* 0x0000000000407805 */ /* 0x000fe4000001ff00 */
[----:B------:R-:W-:Y:S02]  /*0530*/  SHF.R.S32.HI R7, RZ, 0x5, R7 ;  /* 0x00000005ff077819 */ /* 0x000fe40000011407 */
[----:B------:R-:W-:Y:S02]  /*0540*/  CS2R R38, SRZ ;  /* 0x0000000000267805 */ /* 0x000fe4000001ff00 */
[----:B------:R-:W-:Y:S01]  /*0550*/  CS2R R36, SRZ ;  /* 0x0000000000247805 */ /* 0x000fe2000001ff00 */
[----:B------:R-:W-:Y:S01]  /*0560*/  IMAD.IADD R5, R128, 0x1, -R5 ;  /* 0x0000000180057824 */ /* 0x000fe200078e0a05 */
[----:B------:R-:W-:Y:S01]  /*0570*/  CS2R R34, SRZ ;  /* 0x0000000000227805 */ /* 0x000fe2000001ff00 */
[----:B------:R-:W-:Y:S01]  /*0580*/  IMAD.SHL.U32 R7, R7, 0x2, RZ ;  /* 0x0000000207077824 */ /* 0x000fe200078e00ff */
[----:B------:R-:W-:-:S02]  /*0590*/  CS2R R32, SRZ ;  /* 0x0000000000207805 */ /* 0x000fc4000001ff00 */
[----:B------:R-:W-:-:S04]  /*05a0*/  SHF.R.S32.HI R136, RZ, 0x1f, R5 ;  /* 0x0000001fff887819 */ /* 0x000fc80000011405 */
[----:B------:R-:W-:-:S04]  /*05b0*/  LEA.HI R136, R136, R5, RZ, 0x4 ;  /* 0x0000000588887211 */ /* 0x000fc800078f20ff */
[C---:B------:R-:W-:Y:S02]  /*05c0*/  LEA.HI.SX32 R2, R136.reuse, R7, 0x1c ;  /* 0x0000000788027211 */ /* 0x040fe400078fe2ff */
[----:B------:R-:W-:Y:S02]  /*05d0*/  LOP3.LUT R136, R136, 0xfffffff0, RZ, 0xc0, !PT ;  /* 0xfffffff088887812 */ /* 0x000fe400078ec0ff */
[----:B------:R-:W-:Y:S01]  /*05e0*/  SHF.R.S32.HI R13, RZ, 0x1f, R2 ;  /* 0x0000001fff0d7819 */ /* 0x000fe20000011402 */
[----:B------:R-:W-:Y:S01]  /*05f0*/  IMAD.IADD R126, R2, 0x1, R3 ;  /* 0x00000001027e7824 */ /* 0x000fe200078e0203 */
[----:B------:R-:W-:Y:S01]  /*0600*/  VIADDMNMX R3, R3, R129, R0, PT ;  /* 0x0000008103037246 */ /* 0x000fe20003800100 */
[----:B------:R-:W-:Y:S01]  /*0610*/  IMAD.IADD R136, R5, 0x1, -R136 ;  /* 0x0000000105887824 */ /* 0x000fe200078e0a88 */
[----:B------:R-:W-:Y:S01]  /*0620*/  LEA.HI R13, R13, R2, RZ, 0x2 ;  /* 0x000000020d0d7211 */ /* 0x000fe200078f10ff */
[C---:B------:R-:W-:Y:S01]  /*0630*/  VIADD R0, R126.reuse, 0x8 ;  /* 0x000000087e007836 */ /* 0x040fe20000000000 */
[-C--:B------:R-:W-:Y:S01]  /*0640*/  ISETP.GE.AND P5, PT, R126, R3.reuse, PT ;  /* 0x000000037e00720c */ /* 0x080fe20003fa6270 */
[--C-:B------:R-:W-:Y:S01]  /*0650*/  IMAD.IADD R142, R137, 0x1, R136.reuse ;  /* 0x00000001898e7824 */ /* 0x100fe200078e0288 */
[C---:B------:R-:W-:Y:S01]  /*0660*/  LOP3.LUT R134, R136.reuse, 0x6, RZ, 0xc0, !PT ;  /* 0x0000000688867812 */ /* 0x040fe200078ec0ff */
[----:B------:R-:W-:Y:S01]  /*0670*/  IMAD.SHL.U32 R7, R136, 0x4, RZ ;  /* 0x0000000488077824 */ /* 0x000fe200078e00ff */
[----:B------:R-:W-:Y:S01]  /*0680*/  ISETP.GE.AND P6, PT, R0, R3, PT ;  /* 0x000000030000720c */ /* 0x000fe20003fc6270 */
[C---:B------:R-:W-:Y:S01]  /*0690*/  VIADD R3, R142.reuse, 0x10 ;  /* 0x000000108e037836 */ /* 0x040fe20000000000 */
[C---:B------:R-:W-:Y:S01]  /*06a0*/  ISETP.LT.AND P0, PT, R142.reuse, UR16, !P5 ;  /* 0x000000108e007c0c */ /* 0x040fe2000ef01270 */
[C---:B------:R-:W-:Y:S01]  /*06b0*/  VIADD R0, R142.reuse, 0x20 ;  /* 0x000000208e007836 */ /* 0x040fe20000000000 */
[----:B------:R-:W-:Y:S01]  /*06c0*/  SHF.R.S32.HI R5, RZ, 0x1f, R136 ;  /* 0x0000001fff057819 */ /* 0x000fe20000011488 */
[----:B------:R-:W-:Y:S01]  /*06d0*/  VIADD R6, R142, 0x30 ;  /* 0x000000308e067836 */ /* 0x000fe20000000000 */
[----:B------:R-:W-:-:S02]  /*06e0*/  LOP3.LUT R13, R13, 0xfffffffc, RZ, 0xc0, !PT ;  /* 0xfffffffc0d0d7812 */ /* 0x000fc400078ec0ff */
[----:B------:R-:W-:Y:S02]  /*06f0*/  ISETP.LT.AND P1, PT, R3, UR16, !P5 ;  /* 0x0000001003007c0c */ /* 0x000fe4000ef21270 */
[----:B------:R-:W-:Y:S01]  /*0700*/  ISETP.LT.AND P2, PT, R0, UR16, !P5 ;  /* 0x0000001000007c0c */ /* 0x000fe2000ef41270 */
[----:B------:R-:W-:Y:S01]  /*0710*/  BAR.SYNC.DEFER_BLOCKING 0x0 ;  /* 0x0000000000007b1d */ /* 0x000fe20000010000 */
[----:B------:R-:W-:Y:S02]  /*0720*/  ISETP.LT.AND P3, PT, R6, UR16, !P5 ;  /* 0x0000001006007c0c */ /* 0x000fe4000ef61270 */
[----:B------:R-:W-:Y:S02]  /*0730*/  SEL R4, RZ, 0x1, !P0 ;  /* 0x00000001ff047807 */ /* 0x000fe40004000000 */
[----:B------:R-:W-:Y:S02]  /*0740*/  SHF.R.U32.HI R134, RZ, 0x1, R134 ;  /* 0x00000001ff867819 */ /* 0x000fe40000011686 */
[----:B------:R-:W-:Y:S01]  /*0750*/  LEA.HI R8, R5, R136, RZ, 0x3 ;  /* 0x0000008805087211 */ /* 0x000fe200078f18ff */
[----:B------:R-:W-:Y:S01]  /*0760*/  IMAD.IADD R5, R2, 0x1, -R13 ;  /* 0x0000000102057824 */ /* 0x000fe200078e0a0d */
[----:B------:R-:W-:-:S02]  /*0770*/  P2R R4, PR, R4, 0xf ;  /* 0x0000000f04047803 */ /* 0x000fc40000000000 */
[----:B------:R-:W-:Y:S02]  /*0780*/  ISETP.LT.AND P4, PT, R142, UR16, !P6 ;  /* 0x000000108e007c0c */ /* 0x000fe4000f781270 */
[----:B------:R-:W-:Y:S02]  /*0790*/  ISETP.LT.AND P0, PT, R3, UR16, !P6 ;  /* 0x0000001003007c0c */ /* 0x000fe4000f701270 */
[----:B------:R-:W-:Y:S02]  /*07a0*/  LOP3.LUT R10, R134, 0x4, R7, 0xf8, !PT ;  /* 0x00000004860a7812 */ /* 0x000fe400078ef807 */
[----:B------:R-:W-:Y:S02]  /*07b0*/  SHF.R.U32.HI R8, RZ, 0x3, R8 ;  /* 0x00000003ff087819 */ /* 0x000fe40000011608 */
[----:B------:R-:W-:Y:S02]  /*07c0*/  SEL R2, RZ, 0x100, !P4 ;  /* 0x00000100ff027807 */ /* 0x000fe40006000000 */
[----:B------:R-:W-:-:S02]  /*07d0*/  SEL R11, RZ, 0x200, !P0 ;  /* 0x00000200ff0b7807 */ /* 0x000fc40004000000 */
[----:B------:R-:W-:Y:S01]  /*07e0*/  LOP3.LUT R7, R10, 0x1, R5, 0x78, !PT ;  /* 0x000000010a077812 */ /* 0x000fe200078e7805 */
[----:B------:R-:W-:Y:S01]  /*07f0*/  IMAD.SHL.U32 R5, R5, 0x2, RZ ;  /* 0x0000000205057824 */ /* 0x000fe200078e00ff */
[----:B------:R-:W-:Y:S02]  /*0800*/  ISETP.LT.AND P1, PT, R0, UR16, !P6 ;  /* 0x0000001000007c0c */ /* 0x000fe4000f721270 */
[----:B------:R-:W-:Y:S01]  /*0810*/  ISETP.LT.AND P0, PT, R6, UR16, !P6 ;  /* 0x0000001006007c0c */ /* 0x000fe2000f701270 */
[----:B------:R-:W-:Y:S01]  /*0820*/  IMAD R8, R7, 0x2, R8 ;  /* 0x0000000207087824 */ /* 0x000fe200078e0208 */
[----:B------:R-:W-:Y:S01]  /*0830*/  LOP3.LUT R11, R11, R2, R4, 0xfe, !PT ;  /* 0x000000020b0b7212 */ /* 0x000fe200078efe04 */
[----:B------:R-:W-:Y:S01]  /*0840*/  VIADD R4, R135, 0xf ;  /* 0x0000000f87047836 */ /* 0x000fe20000000000 */
[----:B------:R-:W-:Y:S02]  /*0850*/  SHF.R.S32.HI R127, RZ, 0x1f, R126 ;  /* 0x0000001fff7f7819 */ /* 0x000fe4000001147e */
[----:B------:R-:W-:-:S02]  /*0860*/  SEL R10, RZ, 0x400, !P1 ;  /* 0x00000400ff0a7807 */ /* 0x000fc40004800000 */
[----:B------:R-:W-:Y:S01]  /*0870*/  SEL R7, RZ, 0x800, !P0 ;  /* 0x00000800ff077807 */ /* 0x000fe20004000000 */
[----:B------:R-:W-:Y:S01]  /*0880*/  IMAD R15, R127, UR14, RZ ;  /* 0x0000000e7f0f7c24 */ /* 0x000fe2000f8e02ff */
[--C-:B------:R-:W-:Y:S02]  /*0890*/  SHF.R.S32.HI R143, RZ, 0x1f, R142.reuse ;  /* 0x0000001fff8f7819 */ /* 0x100fe4000001148e */
[----:B------:R-:W-:Y:S01]  /*08a0*/  ISETP.GE.U32.AND P4, PT, R4, 0x1f, PT ;  /* 0x0000001f0400780c */ /* 0x000fe20003f86070 */
[C---:B------:R-:W-:Y:S01]  /*08b0*/  IMAD R15, R126.reuse, UR15, R15 ;  /* 0x0000000f7e0f7c24 */ /* 0x040fe2000f8e020f */
[----:B------:R-:W-:Y:S02]  /*08c0*/  LOP3.LUT R7, R7, R10, R11, 0xfe, !PT ;  /* 0x0000000a07077212 */ /* 0x000fe400078efe0b */
[----:B------:R-:W-:Y:S01]  /*08d0*/  LOP3.LUT R134, R13, R134, RZ, 0xfc, !PT ;  /* 0x000000860d867212 */ /* 0x000fe200078efcff */
[----:B------:R-:W-:Y:S01]  /*08e0*/  IMAD.WIDE.U32 R12, R126, UR14, R142 ;  /* 0x0000000e7e0c7c25 */ /* 0x000fe2000f8e008e */
[----:B------:R-:W-:-:S02]  /*08f0*/  SEL R117, R7, RZ, P4 ;  /* 0x000000ff07757207 */ /* 0x000fc40002000000 */
[----:B------:R-:W-:Y:S01]  /*0900*/  LOP3.LUT R5, R8, 0x4, R5, 0x78, !PT ;  /* 0x0000000408057812 */ /* 0x000fe200078e7805 */
[----:B------:R-:W-:Y:S01]  /*0910*/  IMAD.IADD R2, R13, 0x1, R15 ;  /* 0x000000010d027824 */ /* 0x000fe200078e020f */
[C---:B------:R-:W-:Y:S01]  /*0920*/  LEA R18, P0, R12.reuse, UR4, 0x3 ;  /* 0x000000040c127c11 */ /* 0x040fe2000f8018ff */
[C---:B------:R-:W-:Y:S01]  /*0930*/  IMAD.SHL.U32 R124, R117.reuse, 0x8, RZ ;  /* 0x00000008757c7824 */ /* 0x040fe200078e00ff */
[----:B------:R-:W-:Y:S01]  /*0940*/  LOP3.LUT P1, R121, R117, 0x8, RZ, 0xc0, !PT ;  /* 0x0000000875797812 */ /* 0x000fe2000782c0ff */
[----:B------:R-:W-:Y:S01]  /*0950*/  IMAD R8, R9, 0x40, R136 ;  /* 0x0000004009087824 */ /* 0x000fe200078e0288 */
[----:B------:R-:W-:Y:S01]  /*0960*/  LEA.HI.X R19, R12, UR5, R2, 0x3, P0 ;  /* 0x000000050c137c11 */ /* 0x000fe200080f1c02 */
[C---:B------:R-:W-:Y:S01]  /*0970*/  IMAD.SHL.U32 R123, R117.reuse, 0x4, RZ ;  /* 0x00000004757b7824 */ /* 0x040fe200078e00ff */
[----:B------:R-:W-:Y:S01]  /*0980*/  LOP3.LUT P0, R124, R124, 0x8, RZ, 0xc0, !PT ;  /* 0x000000087c7c7812 */ /* 0x000fe2000780c0ff */
[----:B------:R-:W-:Y:S01]  /*0990*/  IMAD R134, R134, 0x40, R5 ;  /* 0x0000004086867824 */ /* 0x000fe200078e0205 */
[--C-:B------:R-:W-:Y:S01]  /*09a0*/  SHF.R.S32.HI R9, RZ, 0x1f, R8.reuse ;  /* 0x0000001fff097819 */ /* 0x100fe20000011408 */
[----:B------:R-:W-:Y:S01]  /*09b0*/  IMAD.SHL.U32 R122, R117, 0x2, RZ ;  /* 0x00000002757a7824 */ /* 0x000fe200078e00ff */
[----:B------:R-:W-:Y:S01]  /*09c0*/  LOP3.LUT P3, R123, R123, 0x8, RZ, 0xc0, !PT ;  /* 0x000000087b7b7812 */ /* 0x000fe2000786c0ff */
[----:B------:R-:W-:Y:S01]  /*09d0*/  IMAD R5, R127, UR12, RZ ;  /* 0x0000000c7f057c24 */ /* 0x000fe2000f8e02ff */
[----:B------:R-:W-:Y:S01]  /*09e0*/  LEA R134, R134, UR6, 0x3 ;  /* 0x0000000686867c11 */ /* 0x000fe2000f8e18ff */
[----:B------:R-:W-:Y:S01]  /*09f0*/  VIADD R7, R8, 0x10 ;  /* 0x0000001008077836 */ /* 0x000fe20000000000 */
[----:B------:R-:W-:Y:S01]  /*0a00*/  LOP3.LUT P2, R122, R122, 0x8, RZ, 0xc0, !PT ;  /* 0x000000087a7a7812 */ /* 0x000fe2000784c0ff */
[C---:B------:R-:W-:Y:S01]  /*0a10*/  IMAD R2, R126.reuse, UR13, R5 ;  /* 0x0000000d7e027c24 */ /* 0x040fe2000f8e0205 */
[----:B------:R-:W-:Y:S01]  /*0a20*/  SHF.R.U32.HI R120, RZ, 0x5, R117 ;  /* 0x00000005ff787819 */ /* 0x000fe20000011675 */
[----:B------:R-:W-:Y:S01]  /*0a30*/  IMAD.WIDE.U32 R4, R126, UR12, R8 ;  /* 0x0000000c7e047c25 */ /* 0x000fe2000f8e0008 */
[--C-:B------:R-:W-:Y:S01]  /*0a40*/  SHF.R.U32.HI R119, RZ, 0x6, R117.reuse ;  /* 0x00000006ff777819 */ /* 0x100fe20000011675 */
[----:B------:R-:W-:Y:S01]  /*0a50*/  @!PT LDS RZ, [RZ] ;  /* 0x00000000fffff984 */ /* 0x000fe20000000800 */
[----:B------:R-:W-:Y:S01]  /*0a60*/  @!PT LDS RZ, [RZ] ;  /* 0x00000000fffff984 */ /* 0x000fe20000000800 */
[----:B------:R-:W-:Y:S01]  /*0a70*/  @!PT LDS RZ, [RZ] ;  /* 0x00000000fffff984 */ /* 0x000fe20000000800 */
[----:B------:R-:W-:Y:S01]  /*0a80*/  LDGSTS.E.LTC128B.64 [R134], desc[UR20][R18.64], P0 ;  /* 0x0000000012867fae */ /* 0x000fe20008121b54 */
[--C-:B------:R-:W-:Y:S01]  /*0a90*/  SHF.R.U32.HI R118, RZ, 0x7, R117.reuse ;  /* 0x00000007ff767819 */ /* 0x100fe20000011675 */
[----:B------:R-:W-:Y:S01]  /*0aa0*/  IMAD.IADD R2, R5, 0x1, R2 ;  /* 0x0000000105027824 */ /* 0x000fe200078e0202 */
[----:B------:R-:W-:Y:S01]  /*0ab0*/  LEA R12, P0, R4, UR10, 0x3 ;  /* 0x0000000a040c7c11 */ /* 0x000fe2000f8018ff */
[C---:B------:R-:W-:Y:S01]  /*0ac0*/  VIADD R17, R8.reuse, 0x20 ;  /* 0x0000002008117836 */ /* 0x040fe20000000000 */
[----:B------:R-:W-:Y:S01]  /*0ad0*/  LDGSTS.E.LTC128B.64 [R134+0x80], desc[UR20][R18.64+0x80], P3 ;  /* 0x0008008012867fae */ /* 0x000fe20009921b54 */
[----:B------:R-:W-:Y:S01]  /*0ae0*/  VIADD R10, R8, 0x30 ;  /* 0x00000030080a7836 */ /* 0x000fe20000000000 */
[----:B------:R-:W-:Y:S01]  /*0af0*/  LEA.HI.X R13, R4, UR11, R2, 0x3, P0 ;  /* 0x0000000b040d7c11 */ /* 0x000fe200080f1c02 */
[----:B------:R-:W-:Y:S01]  /*0b00*/  ULDC.64 UR4, c[0x0][0x248] ;  /* 0x0000920000047ab9 */ /* 0x000fe20000000a00 */
[----:B------:R-:W-:Y:S01]  /*0b10*/  ISETP.LT.AND P0, PT, R8, UR17, !P5 ;  /* 0x0000001108007c0c */ /* 0x000fe2000ef01270 */
[----:B------:R-:W-:Y:S01]  /*0b20*/  LDGSTS.E.LTC128B.64 [R134+0x100], desc[UR20][R18.64+0x100], P2 ;  /* 0x0010010012867fae */ /* 0x000fe20009121b54 */
[----:B------:R-:W-:Y:S01]  /*0b30*/  ISETP.LT.AND P2, PT, R17, UR17, !P5 ;  /* 0x0000001111007c0c */ /* 0x000fe2000ef41270 */
[----:B------:R-:W-:Y:S01]  /*0b40*/  UIADD3 UR4, UP1, UR8, -UR4, URZ ;  /* 0x8000000408047290 */ /* 0x000fe2000ff3e03f */
[----:B------:R-:W-:Y:S01]  /*0b50*/  ISETP.LT.AND P3, PT, R10, UR17, !P5 ;  /* 0x000000110a007c0c */ /* 0x000fe2000ef61270 */
[----:B------:R-:W-:Y:S01]  /*0b60*/  LDGSTS.E.LTC128B.64 [R134+0x180], desc[UR20][R18.64+0x180], P1 ;  /* 0x0018018012867fae */ /* 0x000fe20008921b54 */
[----:B------:R-:W-:Y:S01]  /*0b70*/  ISETP.LT.AND P1, PT, R7, UR17, !P5 ;  /* 0x0000001107007c0c */ /* 0x000fe2000ef21270 */
[----:B------:R-:W-:Y:S01]  /*0b80*/  IMAD R2, R108, UR14, RZ ;  /* 0x0000000e6c027c24 */ /* 0x000fe2000f8e02ff */
[----:B------:R-:W-:Y:S01]  /*0b90*/  SEL R16, RZ, 0x1, !P0 ;  /* 0x00000001ff107807 */ /* 0x000fe20004000000 */
[----:B------:R-:W-:Y:S01]  /*0ba0*/  UIADD3 UR4, UP0, UR4, UR18, URZ ;  /* 0x0000001204047290 */ /* 0x000fe2000ff1e03f */
[----:B------:R-:W-:Y:S01]  /*0bb0*/  SHF.R.U32.HI R117, RZ, 0x8, R117 ;  /* 0x00000008ff757819 */ /* 0x000fe20000011675 */
[C---:B------:R-:W-:Y:S01]  /*0bc0*/  IMAD.WIDE.U32 R14, R129.reuse, UR14, RZ ;  /* 0x0000000e810e7c25 */ /* 0x040fe2000f8e00ff */
[----:B------:R-:W-:Y:S01]  /*0bd0*/  P2R R16, PR, R16, 0xf ;  /* 0x0000000f10107803 */ /* 0x000fe20000000000 */
[----:B------:R-:W-:Y:S01]  /*0be0*/  UIADD3.X UR5, UR19, UR9, ~UR5, UP0, UP1 ;  /* 0x0000000913057290 */ /* 0x000fe200087e2c05 */
[----:B------:R-:W-:Y:S01]  /*0bf0*/  LOP3.LUT P3, R120, R120, 0x8, RZ, 0xc0, !PT ;  /* 0x0000000878787812 */ /* 0x000fe2000786c0ff */
[----:B------:R-:W-:Y:S01]  /*0c00*/  IMAD R2, R129, UR15, R2 ;  /* 0x0000000f81027c24 */ /* 0x000fe2000f8e0202 */
[----:B------:R-:W-:Y:S01]  /*0c10*/  LOP3.LUT P2, R119, R119, 0x8, RZ, 0xc0, !PT ;  /* 0x0000000877777812 */ /* 0x000fe2000784c0ff */
[----:B------:R-:W-:Y:S01]  /*0c20*/  ULDC.64 UR10, c[0x0][0x260] ;  /* 0x00009800000a7ab9 */ /* 0x000fe20000000a00 */
[----:B------:R-:W-:Y:S01]  /*0c30*/  LOP3.LUT P1, R118, R118, 0x8, RZ, 0xc0, !PT ;  /* 0x0000000876767812 */ /* 0x000fe2000782c0ff */
[----:B------:R-:W-:Y:S01]  /*0c40*/  IMAD.IADD R2, R15, 0x1, R2 ;  /* 0x000000010f027824 */ /* 0x000fe200078e0202 */
[----:B------:R-:W-:Y:S01]  /*0c50*/  IADD3 R20, P5, R18, UR18, RZ ;  /* 0x0000001212147c10 */ /* 0x000fe2000ffbe0ff */
[----:B------:R-:W-:Y:S01]  /*0c60*/  ULDC.64 UR14, c[0x0][0x258] ;  /* 0x00009600000e7ab9 */ /* 0x000fe20000000a00 */
[----:B------:R-:W-:-:S02]  /*0c70*/  LOP3.LUT P0, R117, R117, 0x8, RZ, 0xc0, !PT ;  /* 0x0000000875757812 */ /* 0x000fc4000780c0ff */
[----:B------:R-:W-:Y:S02]  /*0c80*/  IADD3.X R21, R19, UR19, RZ, P5, !PT ;  /* 0x0000001313157c10 */ /* 0x000fe4000affe4ff */
[----:B------:R-:W-:-:S03]  /*0c90*/  LEA R4, P5, R14, UR4, 0x3 ;  /* 0x000000040e047c11 */ /* 0x000fc6000f8a18ff */
[----:B------:R-:W-:Y:S01]  /*0ca0*/  LDGSTS.E.LTC128B.64 [R134+0x1000], desc[UR20][R20.64], P3 ;  /* 0x0100000014867fae */ /* 0x000fe20009921b54 */
[----:B------:R-:W-:Y:S01]  /*0cb0*/  LEA.HI.X R2, R14, UR5, R2, 0x3, P5 ;  /* 0x000000050e027c11 */ /* 0x000fe2000a8f1c02 */
[----:B------:R-:W-:Y:S01]  /*0cc0*/  ULDC.64 UR4, c[0x0][0x268] ;  /* 0x00009a0000047ab9 */ /* 0x000fe20000000a00 */
[----:B------:R-:W-:Y:S01]  /*0cd0*/  ISETP.GE.AND P5, PT, R0, UR16, PT ;  /* 0x0000001000007c0c */ /* 0x000fe2000bfa6270 */
[----:B------:R-:W-:Y:S01]  /*0ce0*/  LDGSTS.E.LTC128B.64 [R134+0x1080], desc[UR20][R20.64+0x80], P2 ;  /* 0x0108008014867fae */ /* 0x000fe20009121b54 */
[----:B------:R-:W-:Y:S01]  /*0cf0*/  ISETP.GE.AND P2, PT, R8, UR17, PT ;  /* 0x0000001108007c0c */ /* 0x000fe2000bf46270 */
[----:B------:R-:W-:Y:S01]  /*0d00*/  UIADD3 UR4, UP1, UR10, -UR4, URZ ;  /* 0x800000040a047290 */ /* 0x000fe2000ff3e03f */
[----:B------:R-:W-:Y:S01]  /*0d10*/  ISETP.GE.AND P3, PT, R142, UR16, PT ;  /* 0x000000108e007c0c */ /* 0x000fe2000bf66270 */
[----:B------:R-:W-:Y:S01]  /*0d20*/  LDGSTS.E.LTC128B.64 [R134+0x1100], desc[UR20][R20.64+0x100], P1 ;  /* 0x0110010014867fae */ /* 0x000fe20008921b54 */
[----:B------:R-:W-:Y:S01]  /*0d30*/  SEL R0, RZ, 0x1, P2 ;  /* 0x00000001ff007807 */ /* 0x000fe20001000000 */
[----:B------:R-:W-:Y:S01]  /*0d40*/  UIADD3 UR4, UP0, UR4, UR14, URZ ;  /* 0x0000000e04047290 */ /* 0x000fe2000ff1e03f */
[----:B------:R-:W-:Y:S01]  /*0d50*/  ISETP.LT.AND P1, PT, R8, UR17, !P6 ;  /* 0x0000001108007c0c */ /* 0x000fe2000f721270 */
[----:B------:R1:W-:Y:S01]  /*0d60*/  LDGSTS.E.LTC128B.64 [R134+0x1180], desc[UR20][R20.64+0x180], P0 ;  /* 0x0118018014867fae */ /* 0x0003e20008121b54 */
[----:B------:R-:W-:Y:S01]  /*0d70*/  ISETP.GE.AND P0, PT, R3, UR16, PT ;  /* 0x0000001003007c0c */ /* 0x000fe2000bf06270 */
[----:B------:R-:W-:Y:S01]  /*0d80*/  UIADD3.X UR5, UR15, UR11, ~UR5, UP0, UP1 ;  /* 0x0000000b0f057290 */ /* 0x000fe200087e2c05 */
[----:B------:R-:W-:-:S02]  /*0d90*/  SEL R3, RZ, 0x100, P2 ;  /* 0x00000100ff037807 */ /* 0x000fc40001000000 */
[C---:B------:R-:W-:Y:S02]  /*0da0*/  ISETP.LT.AND P2, PT, R7.reuse, UR17, !P6 ;  /* 0x0000001107007c0c */ /* 0x040fe4000f741270 */
[----:B------:R-:W-:Y:S02]  /*0db0*/  SEL R15, RZ, 0x100, !P1 ;  /* 0x00000100ff0f7807 */ /* 0x000fe40004800000 */
[----:B------:R-:W-:Y:S02]  /*0dc0*/  SEL R14, RZ, 0x200, !P2 ;  /* 0x00000200ff0e7807 */ /* 0x000fe40005000000 */
[----:B------:R-:W-:Y:S02]  /*0dd0*/  ISETP.GE.AND P2, PT, R7, UR17, PT ;  /* 0x0000001107007c0c */ /* 0x000fe4000bf46270 */
[----:B------:R-:W-:Y:S02]  /*0de0*/  SEL R11, RZ, 0xffffffff, P0 ;  /* 0xffffffffff0b7807 */ /* 0x000fe40000000000 */
[----:B------:R-:W-:-:S02]  /*0df0*/  SEL R7, RZ, 0xffffffff, P2 ;  /* 0xffffffffff077807 */ /* 0x000fc40001000000 */
[----:B------:R-:W-:Y:S02]  /*0e00*/  ISETP.LT.AND P1, PT, R17, UR17, !P6 ;  /* 0x0000001111007c0c */ /* 0x000fe4000f721270 */
[----:B------:R-:W-:Y:S02]  /*0e10*/  ISETP.LT.AND P6, PT, R10, UR17, !P6 ;  /* 0x000000110a007c0c */ /* 0x000fe4000f7c1270 */
[----:B------:R-:W-:Y:S01]  /*0e20*/  LOP3.LUT R14, R14, R15, R16, 0xfe, !PT ;  /* 0x0000000f0e0e7212 */ /* 0x000fe200078efe10 */
[----:B------:R-:W-:Y:S01]  /*0e30*/  IMAD.SHL.U32 R16, R11, 0x2, RZ ;  /* 0x000000020b107824 */ /* 0x000fe200078e00ff */
[----:B------:R-:W-:Y:S01]  /*0e40*/  SEL R5, RZ, 0x1, P3 ;  /* 0x00000001ff057807 */ /* 0x000fe20001800000 */
[----:B------:R-:W-:Y:S01]  /*0e50*/  IMAD.SHL.U32 R11, R7, 0x2, RZ ;  /* 0x00000002070b7824 */ /* 0x000fe200078e00ff */
[----:B------:R-:W-:Y:S02]  /*0e60*/  SEL R8, RZ, 0x100, P3 ;  /* 0x00000100ff087807 */ /* 0x000fe40001800000 */
[----:B------:R-:W-:Y:S01]  /*0e70*/  ISETP.GE.AND P3, PT, R6, UR16, PT ;  /* 0x0000001006007c0c */ /* 0x000fe2000bf66270 */
[----:B-1----:R-:W-:Y:S01]  /*0e80*/  IMAD.WIDE.U32 R20, R129, UR12, RZ ;  /* 0x0000000c81147c25 */ /* 0x002fe2000f8e00ff */
[----:B------:R-:W-:-:S02]  /*0e90*/  SEL R9, RZ, 0x400, !P1 ;  /* 0x00000400ff097807 */ /* 0x000fc40004800000 */
[----:B------:R-:W-:Y:S02]  /*0ea0*/  SEL R6, RZ, 0x800, !P6 ;  /* 0x00000800ff067807 */ /* 0x000fe40007000000 */
[----:B------:R-:W-:Y:S02]  /*0eb0*/  SEL R7, RZ, 0x200, P0 ;  /* 0x00000200ff077807 */ /* 0x000fe40000000000 */
[----:B------:R-:W-:Y:S02]  /*0ec0*/  ISETP.GE.AND P0, PT, R10, UR17, PT ;  /* 0x000000110a007c0c */ /* 0x000fe4000bf06270 */
[----:B------:R-:W-:Y:S02]  /*0ed0*/  LOP3.LUT R10, R11, 0x2, R0, 0xe2, !PT ;  /* 0x000000020b0a7812 */ /* 0x000fe400078ee200 */
[----:B------:R-:W-:Y:S01]  /*0ee0*/  LOP3.LUT R0, R6, R9, R14, 0xfe, !PT ;  /* 0x0000000906007212 */ /* 0x000fe200078efe0e */
[----:B------:R-:W-:Y:S01]  /*0ef0*/  IMAD R14, R108, UR12, RZ ;  /* 0x0000000c6c0e7c24 */ /* 0x000fe2000f8e02ff */
[----:B------:R-:W-:-:S02]  /*0f00*/  LOP3.LUT R5, R16, 0x2, R5, 0xe2, !PT ;  /* 0x0000000210057812 */ /* 0x000fc400078ee205 */
[----:B------:R-:W-:Y:S01]  /*0f10*/  SEL R0, R0, RZ, P4 ;  /* 0x000000ff00007207 */ /* 0x000fe20002000000 */
[----:B------:R-:W-:Y:S01]  /*0f20*/  IMAD R14, R129, UR13, R14 ;  /* 0x0000000d810e7c24 */ /* 0x000fe2000f8e020e */
[----:B------:R-:W-:Y:S02]  /*0f30*/  IADD3 R4, P6, R4, R18, RZ ;  /* 0x0000001204047210 */ /* 0x000fe40007fde0ff */
[----:B------:R-:W-:Y:S01]  /*0f40*/  SEL R11, RZ, 0x4, P5 ;  /* 0x00000004ff0b7807 */ /* 0x000fe20002800000 */
[----:B------:R-:W-:Y:S01]  /*0f50*/  IMAD.IADD R14, R21, 0x1, R14 ;  /* 0x00000001150e7824 */ /* 0x000fe200078e020e */
[----:B------:R-:W-:Y:S01]  /*0f60*/  SEL R6, RZ, 0x8, P3 ;  /* 0x00000008ff067807 */ /* 0x000fe20001800000 */
[C---:B------:R-:W-:Y:S01]  /*0f70*/  IMAD.SHL.U32 R116, R0.reuse, 0x8, RZ ;  /* 0x0000000800747824 */ /* 0x040fe200078e00ff */
[----:B------:R-:W-:Y:S01]  /*0f80*/  ISETP.GE.AND P1, PT, R17, UR17, PT ;  /* 0x0000001111007c0c */ /* 0x000fe2000bf26270 */
[----:B------:R-:W-:Y:S01]  /*0f90*/  IMAD.SHL.U32 R115, R0, 0x4, RZ ;  /* 0x0000000400737824 */ /* 0x000fe200078e00ff */
[----:B------:R-:W-:Y:S01]  /*0fa0*/  LEA R9, P4, R20, UR4, 0x3 ;  /* 0x0000000414097c11 */ /* 0x000fe2000f8818ff */
[----:B------:R-:W-:Y:S01]  /*0fb0*/  IMAD.SHL.U32 R114, R0, 0x2, RZ ;  /* 0x0000000200727824 */ /* 0x000fe200078e00ff */
[----:B------:R-:W-:Y:S01]  /*0fc0*/  LOP3.LUT R11, R6, R11, R5, 0xfe, !PT ;  /* 0x0000000b060b7212 */ /* 0x000fe200078efe05 */
[----:B------:R-:W-:Y:S01]  /*0fd0*/  IMAD.X R5, R2, 0x1, R19, P6 ;  /* 0x0000000102057824 */ /* 0x000fe200030e0613 */
[----:B------:R-:W-:-:S02]  /*0fe0*/  SEL R6, RZ, 0x4, P1 ;  /* 0x00000004ff067807 */ /* 0x000fc40000800000 */
[----:B------:R-:W-:Y:S02]  /*0ff0*/  CS2R R18, SRZ ;  /* 0x0000000000127805 */ /* 0x000fe4000001ff00 */
[----:B------:R-:W-:Y:S02]  /*1000*/  SEL R15, RZ, 0x8, P0 ;  /* 0x00000008ff0f7807 */ /* 0x000fe40000000000 */
[----:B------:R-:W-:Y:S02]  /*1010*/  LEA.HI.X R2, R20, UR5, R14, 0x3, P4 ;  /* 0x0000000514027c11 */ /* 0x000fe4000a0f1c0e */
[----:B------:R-:W-:Y:S02]  /*1020*/  CS2R R20, SRZ ;  /* 0x0000000000147805 */ /* 0x000fe4000001ff00 */
[----:B------:R-:W-:Y:S02]  /*1030*/  SEL R133, RZ, 0x800, P3 ;  /* 0x00000800ff857807 */ /* 0x000fe40001800000 */
[----:B------:R-:W-:-:S02]  /*1040*/  LOP3.LUT P4, R116, R116, 0x8, RZ, 0xc0, !PT ;  /* 0x0000000874747812 */ /* 0x000fc4000788c0ff */
[----:B------:R-:W-:Y:S02]  /*1050*/  LOP3.LUT P3, R115, R115, 0x8, RZ, 0xc0, !PT ;  /* 0x0000000873737812 */ /* 0x000fe4000786c0ff */
[----:B------:R-:W-:Y:S02]  /*1060*/  LOP3.LUT R7, R7, R8, R11, 0xfe, !PT ;  /* 0x0000000807077212 */ /* 0x000fe400078efe0b */
[----:B------:R-:W-:Y:S02]  /*1070*/  LOP3.LUT R6, R15, R6, R10, 0xfe, !PT ;  /* 0x000000060f067212 */ /* 0x000fe400078efe0a */
[----:B------:R-:W-:Y:S02]  /*1080*/  CS2R R14, SRZ ;  /* 0x00000000000e7805 */ /* 0x000fe4000001ff00 */
[----:B------:R-:W-:Y:S02]  /*1090*/  SEL R11, RZ, 0x200, P2 ;  /* 0x00000200ff0b7807 */ /* 0x000fe40001000000 */
[----:B------:R-:W-:-:S02]  /*10a0*/  LOP3.LUT R16, R135, 0xfffffff0, RZ, 0xc0, !PT ;  /* 0xfffffff087107812 */ /* 0x000fc400078ec0ff */
[----:B------:R-:W-:Y:S01]  /*10b0*/  SEL R8, RZ, 0x400, P5 ;  /* 0x00000400ff087807 */ /* 0x000fe20002800000 */
[----:B------:R-:W-:Y:S01]  /*10c0*/  LDGSTS.E.LTC128B.64 [R134+0x6000], desc[UR20][R12.64], P4 ;  /* 0x060000000c867fae */ /* 0x000fe2000a121b54 */
[----:B------:R-:W-:Y:S02]  /*10d0*/  SEL R10, RZ, 0x400, P1 ;  /* 0x00000400ff0a7807 */ /* 0x000fe40000800000 */
[----:B------:R-:W-:Y:S01]  /*10e0*/  LOP3.LUT P2, R114, R114, 0x8, RZ, 0xc0, !PT ;  /* 0x0000000872727812 */ /* 0x000fe2000784c0ff */
[----:B------:R-:W-:Y:S01]  /*10f0*/  LDGSTS.E.LTC128B.64 [R134+0x6080], desc[UR20][R12.64+0x80], P3 ;  /* 0x060800800c867fae */ /* 0x000fe20009921b54 */
[----:B------:R-:W-:Y:S02]  /*1100*/  LOP3.LUT P1, R113, R0, 0x8, RZ, 0xc0, !PT ;  /* 0x0000000800717812 */ /* 0x000fe4000782c0ff */
[----:B------:R-:W-:Y:S02]  /*1110*/  ISETP.NE.AND P6, PT, R16, 0x10, PT ;  /* 0x000000101000780c */ /* 0x000fe40003fc5270 */
[----:B------:R-:W-:-:S02]  /*1120*/  CS2R R16, SRZ ;  /* 0x0000000000107805 */ /* 0x000fc4000001ff00 */
[----:B------:R-:W-:Y:S02]  /*1130*/  LOP3.LUT R133, R133, R8, R7, 0xfe, !PT ;  /* 0x0000000885857212 */ /* 0x000fe400078efe07 */
[----:B------:R-:W-:Y:S02]  /*1140*/  SHF.R.U32.HI R112, RZ, 0x5, R0 ;  /* 0x00000005ff707819 */ /* 0x000fe40000011600 */
[----:B------:R-:W-:Y:S02]  /*1150*/  SEL R133, R133, RZ, P6 ;  /* 0x000000ff85857207 */ /* 0x000fe40003000000 */
[----:B------:R-:W-:Y:S01]  /*1160*/  LOP3.LUT R3, R11, R3, R6, 0xfe, !PT ;  /* 0x000000030b037212 */ /* 0x000fe200078efe06 */
[----:B------:R-:W-:Y:S01]  /*1170*/  LDGSTS.E.LTC128B.64 [R134+0x6100], desc[UR20][R12.64+0x100], P2 ;  /* 0x061001000c867fae */ /* 0x000fe20009121b54 */
[----:B------:R-:W-:Y:S01]  /*1180*/  SEL R107, RZ, 0x800, P0 ;  /* 0x00000800ff6b7807 */ /* 0x000fe20000000000 */
[----:B------:R-:W-:Y:S01]  /*1190*/  IMAD.SHL.U32 R106, R133, 0x8, RZ ;  /* 0x00000008856a7824 */ /* 0x000fe200078e00ff */
[----:B------:R-:W-:Y:S01]  /*11a0*/  IADD3 R6, P0, R9, R12, RZ ;  /* 0x0000000c09067210 */ /* 0x000fe20007f1e0ff */
[----:B------:R1:W-:Y:S01]  /*11b0*/  LDGSTS.E.LTC128B.64 [R134+0x6180], desc[UR20][R12.64+0x180], P1 ;  /* 0x061801800c867fae */ /* 0x0003e20008921b54 */
[--C-:B------:R-:W-:Y:S01]  /*11c0*/  SHF.R.U32.HI R111, RZ, 0x6, R0.reuse ;  /* 0x00000006ff6f7819 */ /* 0x100fe20000011600 */
[C---:B------:R-:W-:Y:S01]  /*11d0*/  IMAD.SHL.U32 R105, R133.reuse, 0x4, RZ ;  /* 0x0000000485697824 */ /* 0x040fe200078e00ff */
[----:B------:R-:W-:Y:S01]  /*11e0*/  LOP3.LUT P3, R112, R112, 0x8, RZ, 0xc0, !PT ;  /* 0x0000000870707812 */ /* 0x000fe2000786c0ff */
[----:B------:R-:W-:Y:S01]  /*11f0*/  IMAD.X R7, R2, 0x1, R13, P0 ;  /* 0x0000000102077824 */ /* 0x000fe200000e060d */
[--C-:B------:R-:W-:Y:S01]  /*1200*/  SHF.R.U32.HI R110, RZ, 0x7, R0.reuse ;  /* 0x00000007ff6e7819 */ /* 0x100fe20000011600 */
[----:B------:R-:W-:Y:S01]  /*1210*/  IMAD.SHL.U32 R104, R133, 0x2, RZ ;  /* 0x0000000285687824 */ /* 0x000fe200078e00ff */
[----:B------:R-:W-:-:S02]  /*1220*/  SHF.R.U32.HI R109, RZ, 0x8, R0 ;  /* 0x00000008ff6d7819 */ /* 0x000fc40000011600 */
[----:B------:R-:W-:Y:S02]  /*1230*/  IADD3 R8, P5, R12, UR14, RZ ;  /* 0x0000000e0c087c10 */ /* 0x000fe4000ffbe0ff */
[----:B------:R-:W-:Y:S02]  /*1240*/  LOP3.LUT P2, R111, R111, 0x8, RZ, 0xc0, !PT ;  /* 0x000000086f6f7812 */ /* 0x000fe4000784c0ff */
[----:B------:R-:W-:Y:S02]  /*1250*/  LOP3.LUT P1, R110, R110, 0x8, RZ, 0xc0, !PT ;  /* 0x000000086e6e7812 */ /* 0x000fe4000782c0ff */
[----:B------:R-:W-:Y:S02]  /*1260*/  LOP3.LUT P0, R109, R109, 0x8, RZ, 0xc0, !PT ;  /* 0x000000086d6d7812 */ /* 0x000fe4000780c0ff */
[----:B------:R-:W-:Y:S02]  /*1270*/  IADD3.X R9, R13, UR15, RZ, P5, !PT ;  /* 0x0000000f0d097c10 */ /* 0x000fe4000affe4ff */
[----:B------:R-:W-:-:S02]  /*1280*/  LOP3.LUT P5, R106, R106, 0x8, RZ, 0xc0, !PT ;  /* 0x000000086a6a7812 */ /* 0x000fc400078ac0ff */
[----:B------:R-:W-:Y:S01]  /*1290*/  LOP3.LUT R107, R107, R10, R3, 0xfe, !PT ;  /* 0x0000000a6b6b7212 */ /* 0x000fe200078efe03 */
[----:B------:R-:W-:Y:S01]  /*12a0*/  LDGSTS.E.LTC128B.64 [R134+0x7000], desc[UR20][R8.64], P3 ;  /* 0x0700000008867fae */ /* 0x000fe20009921b54 */
[----:B------:R-:W-:Y:S02]  /*12b0*/  LOP3.LUT P4, R105, R105, 0x8, RZ, 0xc0, !PT ;  /* 0x0000000869697812 */ /* 0x000fe4000788c0ff */
[----:B------:R-:W-:Y:S02]  /*12c0*/  CS2R R10, SRZ ;  /* 0x00000000000a7805 */ /* 0x000fe4000001ff00 */
[----:B------:R-:W-:Y:S01]  /*12d0*/  SEL R107, R107, RZ, P6 ;  /* 0x000000ff6b6b7207 */ /* 0x000fe20003000000 */
[----:B------:R-:W-:Y:S01]  /*12e0*/  LDGSTS.E.LTC128B.64 [R134+0x7080], desc[UR20][R8.64+0x80], P2 ;  /* 0x0708008008867fae */ /* 0x000fe20009121b54 */
[----:B------:R-:W-:Y:S02]  /*12f0*/  LOP3.LUT P3, R104, R104, 0x8, RZ, 0xc0, !PT ;  /* 0x0000000868687812 */ /* 0x000fe4000786c0ff */
[----:B-1----:R-:W-:-:S02]  /*1300*/  CS2R R12, SRZ ;  /* 0x00000000000c7805 */ /* 0x002fc4000001ff00 */
[----:B------:R-:W-:Y:S01]  /*1310*/  LOP3.LUT R102, R133, 0x100, RZ, 0xc0, !PT ;  /* 0x0000010085667812 */ /* 0x000fe200078ec0ff */
[----:B------:R-:W-:Y:S01]  /*1320*/  IMAD.SHL.U32 R0, R107, 0x4, RZ ;  /* 0x000000046b007824 */ /* 0x000fe200078e00ff */
[----:B------:R-:W-:Y:S01]  /*1330*/  LDGSTS.E.LTC128B.64 [R134+0x7100], desc[UR20][R8.64+0x100], P1 ;  /* 0x0710010008867fae */ /* 0x000fe20008921b54 */
[----:B------:R-:W-:Y:S01]  /*1340*/  LOP3.LUT P2, R103, R133, 0x8, RZ, 0xc0, !PT ;  /* 0x0000000885677812 */ /* 0x000fe2000784c0ff */
[----:B------:R-:W-:Y:S01]  /*1350*/  IMAD.SHL.U32 R2, R107, 0x8, RZ ;  /* 0x000000086b027824 */ /* 0x000fe200078e00ff */
[C---:B------:R-:W-:Y:S01]  /*1360*/  LOP3.LUT R101, R133.reuse, 0x200, RZ, 0xc0, !PT ;  /* 0x0000020085657812 */ /* 0x040fe200078ec0ff */
[----:B------:R1:W-:Y:S01]  /*1370*/  LDGSTS.E.LTC128B.64 [R134+0x7180], desc[UR20][R8.64+0x180], P0 ;  /* 0x0718018008867fae */ /* 0x0003e20008121b54 */
[----:B------:R-:W-:Y:S02]  /*1380*/  LOP3.LUT R100, R133, 0x400, RZ, 0xc0, !PT ;  /* 0x0000040085647812 */ /* 0x000fe400078ec0ff */
[----:B------:R-:W-:Y:S01]  /*1390*/  LOP3.LUT P0, RZ, R0, 0x8, RZ, 0xc0, !PT ;  /* 0x0000000800ff7812 */ /* 0x000fe2000780c0ff */
[----:B------:R-:W0:Y:S01]  /*13a0*/  LDGDEPBAR ;  /* 0x00000000000079af */ /* 0x000e220000000000 */
[----:B------:R-:W-:-:S02]  /*13b0*/  SHF.R.U32.HI R102, RZ, 0x5, R102 ;  /* 0x00000005ff667819 */ /* 0x000fc40000011666 */
[----:B------:R-:W-:Y:S01]  /*13c0*/  SHF.R.U32.HI R0, RZ, 0x5, R128 ;  /* 0x00000005ff007819 */ /* 0x000fe20000011680 */
[----:B------:R-:W-:Y:S01]  /*13d0*/  LDGSTS.E.LTC128B.64 [R134+0x2000], desc[UR20][R4.64], P5 ;  /* 0x0200000004867fae */ /* 0x000fe2000a921b54 */
[----:B------:R-:W-:Y:S02]  /*13e0*/  IADD3 R84, P5, R4, UR18, RZ ;  /* 0x0000001204547c10 */ /* 0x000fe4000ffbe0ff */
[----:B------:R-:W-:Y:S01]  /*13f0*/  SHF.R.U32.HI R101, RZ, 0x6, R101 ;  /* 0x00000006ff657819 */ /* 0x000fe20000011665 */
[----:B------:R-:W-:Y:S01]  /*1400*/  LDGSTS.E.LTC128B.64 [R134+0x2080], desc[UR20][R4.64+0x80], P4 ;  /* 0x0208008004867fae */ /* 0x000fe2000a121b54 */
[----:B------:R-:W-:Y:S02]  /*1410*/  SHF.R.U32.HI R100, RZ, 0x7, R100 ;  /* 0x00000007ff647819 */ /* 0x000fe40000011664 */
[----:B------:R-:W-:Y:S01]  /*1420*/  IADD3.X R85, R5, UR19, RZ, P5, !PT ;  /* 0x0000001305557c10 */ /* 0x000fe2000affe4ff */
[----:B------:R-:W-:Y:S01]  /*1430*/  LDGSTS.E.LTC128B.64 [R134+0x2100], desc[UR20][R4.64+0x100], P3 ;  /* 0x0210010004867fae */ /* 0x000fe20009921b54 */
[----:B------:R-:W-:-:S02]  /*1440*/  ISETP.NE.U32.AND P5, PT, R102, RZ, PT ;  /* 0x000000ff6600720c */ /* 0x000fc40003fa5070 */
[----:B------:R-:W-:Y:S01]  /*1450*/  ISETP.NE.U32.AND P4, PT, R101, RZ, PT ;  /* 0x000000ff6500720c */ /* 0x000fe20003f85070 */
[----:B------:R-:W2:Y:S01]  /*1460*/  SHFL.IDX PT, R0, R0, RZ, 0x1f ;  /* 0x00001fff00007589 */ /* 0x000ea200000e0000 */
[----:B------:R-:W-:Y:S02]  /*1470*/  LOP3.LUT R3, R133, 0x800, RZ, 0xc0, !PT ;  /* 0x0000080085037812 */ /* 0x000fe400078ec0ff */
[----:B------:R-:W-:Y:S01]  /*1480*/  ISETP.NE.U32.AND P3, PT, R100, RZ, PT ;  /* 0x000000ff6400720c */ /* 0x000fe20003f65070 */
[----:B------:R3:W-:Y:S01]  /*1490*/  LDGSTS.E.LTC128B.64 [R134+0x2180], desc[UR20][R4.64+0x180], P2 ;  /* 0x0218018004867fae */ /* 0x0007e20009121b54 */
[----:B------:R-:W-:Y:S02]  /*14a0*/  SHF.R.U32.HI R3, RZ, 0x8, R3 ;  /* 0x00000008ff037819 */ /* 0x000fe40000011603 */
[----:B------:R-:W-:Y:S02]  /*14b0*/  LOP3.LUT P1, RZ, R2, 0x8, RZ, 0xc0, !PT ;  /* 0x0000000802ff7812 */ /* 0x000fe4000782c0ff */
[----:B-1----:R-:W-:-:S02]  /*14c0*/  CS2R R8, SRZ ;  /* 0x0000000000087805 */ /* 0x002fc4000001ff00 */
[----:B------:R-:W-:Y:S01]  /*14d0*/  LOP3.LUT R2, R107, 0x200, RZ, 0xc0, !PT ;  /* 0x000002006b027812 */ /* 0x000fe200078ec0ff */
[----:B------:R-:W-:Y:S01]  /*14e0*/  LDGSTS.E.LTC128B.64 [R134+0x3000], desc[UR20][R84.64], P5 ;  /* 0x0300000054867fae */ /* 0x000fe2000a921b54 */
[----:B------:R-:W-:Y:S02]  /*14f0*/  ISETP.NE.U32.AND P2, PT, R3, RZ, PT ;  /* 0x000000ff0300720c */ /* 0x000fe40003f45070 */
[----:B------:R-:W-:Y:S01]  /*1500*/  SHF.R.U32.HI R2, RZ, 0x6, R2 ;  /* 0x00000006ff027819 */ /* 0x000fe20000011602 */
[----:B------:R-:W-:Y:S01]  /*1510*/  LDGSTS.E.LTC128B.64 [R134+0x3080], desc[UR20][R84.64+0x80], P4 ;  /* 0x0308008054867fae */ /* 0x000fe2000a121b54 */
[----:B------:R-:W-:-:S03]  /*1520*/  LOP3.LUT P5, RZ, R107, 0x8, RZ, 0xc0, !PT ;  /* 0x000000086bff7812 */ /* 0x000fc600078ac0ff */
[----:B------:R-:W-:Y:S01]  /*1530*/  LDGSTS.E.LTC128B.64 [R134+0x3100], desc[UR20][R84.64+0x100], P3 ;  /* 0x0310010054867fae */ /* 0x000fe20009921b54 */
[----:B------:R-:W-:Y:S02]  /*1540*/  ISETP.NE.U32.AND P3, PT, R2, RZ, PT ;  /* 0x000000ff0200720c */ /* 0x000fe40003f65070 */
[----:B------:R-:W-:-:S03]  /*1550*/  LOP3.LUT R2, R107, 0x800, RZ, 0xc0, !PT ;  /* 0x000008006b027812 */ /* 0x000fc600078ec0ff */
[----:B------:R-:W-:Y:S01]  /*1560*/  LDGSTS.E.LTC128B.64 [R134+0x3180], desc[UR20][R84.64+0x180], P2 ;  /* 0x0318018054867fae */ /* 0x000fe20009121b54 */
[----:B------:R-:W-:Y:S02]  /*1570*/  SHF.R.U32.HI R2, RZ, 0x8, R2 ;  /* 0x00000008ff027819 */ /* 0x000fe40000011602 */
[----:B--2---:R-:W-:Y:S01]  /*1580*/  R2UR UR5, R0 ;  /* 0x00000000000572ca */ /* 0x004fe200000e0000 */
[----:B------:R-:W-:Y:S01]  /*1590*/  LDGSTS.E.LTC128B.64 [R134+0x8000], desc[UR20][R6.64], P1 ;  /* 0x0800000006867fae */ /* 0x000fe20008921b54 */
[----:B------:R-:W-:Y:S02]  /*15a0*/  ISETP.NE.U32.AND P1, PT, R2, RZ, PT ;  /* 0x000000ff0200720c */ /* 0x000fe40003f25070 */
[C---:B---3--:R-:W-:Y:S01]  /*15b0*/  LOP3.LUT R4, R107.reuse, 0x100, RZ, 0xc0, !PT ;  /* 0x000001006b047812 */ /* 0x048fe200078ec0ff */
[----:B------:R-:W-:Y:S01]  /*15c0*/  IMAD.SHL.U32 R5, R107, 0x2, RZ ;  /* 0x000000026b057824 */ /* 0x000fe200078e00ff */
[----:B------:R-:W-:Y:S01]  /*15d0*/  LDGSTS.E.LTC128B.64 [R134+0x8080], desc[UR20][R6.64+0x80], P0 ;  /* 0x0808008006867fae */ /* 0x000fe20008121b54 */
[----:B------:R-:W-:-:S02]  /*15e0*/  IADD3 R86, P0, R6, UR14, RZ ;  /* 0x0000000e06567c10 */ /* 0x000fc4000ff1e0ff */
[----:B------:R-:W-:Y:S02]  /*15f0*/  SHF.R.U32.HI R4, RZ, 0x5, R4 ;  /* 0x00000005ff047819 */ /* 0x000fe40000011604 */
[----:B------:R-:W-:Y:S02]  /*1600*/  LOP3.LUT P6, RZ, R5, 0x8, RZ, 0xc0, !PT ;  /* 0x0000000805ff7812 */ /* 0x000fe400078cc0ff */
[----:B------:R-:W-:Y:S01]  /*1610*/  ISETP.NE.U32.AND P4, PT, R4, RZ, PT ;  /* 0x000000ff0400720c */ /* 0x000fe20003f85070 */
[----:B------:R-:W-:Y:S01]  /*1620*/  USHF.R.S32.HI UR16, URZ, 0x1f, UR5 ;  /* 0x0000001f3f107899 */ /* 0x000fe20008011405 */
[----:B------:R-:W-:Y:S02]  /*1630*/  LOP3.LUT R4, R107, 0x400, RZ, 0xc0, !PT ;  /* 0x000004006b047812 */ /* 0x000fe400078ec0ff */
[----:B------:R-:W-:Y:S01]  /*1640*/  IADD3.X R87, R7, UR15, RZ, P0, !PT ;  /* 0x0000000f07577c10 */ /* 0x000fe200087fe4ff */
[----:B------:R-:W-:Y:S01]  /*1650*/  ULEA.HI UR16, UR16, UR5, URZ, 0x2 ;  /* 0x0000000510107291 */ /* 0x000fe2000f8f103f */
[----:B------:R-:W-:-:S02]  /*1660*/  SHF.R.U32.HI R4, RZ, 0x7, R4 ;  /* 0x00000007ff047819 */ /* 0x000fc40000011604 */
[----:B------:R-:W-:Y:S01]  /*1670*/  SHF.R.S32.HI R0, RZ, 0x1f, R135 ;  /* 0x0000001fff007819 */ /* 0x000fe20000011487 */
[----:B------:R-:W-:Y:S01]  /*1680*/  ULOP3.LUT UR4, UR16, 0xfffffffc, URZ, 0xc0, !UPT ;  /* 0xfffffffc10047892 */ /* 0x000fe2000f8ec03f */
[----:B------:R-:W-:Y:S01]  /*1690*/  ISETP.NE.U32.AND P2, PT, R4, RZ, PT ;  /* 0x000000ff0400720c */ /* 0x000fe20003f45070 */
[----:B------:R-:W-:Y:S01]  /*16a0*/  LDGSTS.E.LTC128B.64 [R134+0x8100], desc[UR20][R6.64+0x100], P6 ;  /* 0x0810010006867fae */ /* 0x000fe2000b121b54 */
[----:B------:R-:W-:Y:S01]  /*16b0*/  ISETP.GE.AND P0, PT, R135, 0x10, PT ;  /* 0x000000108700780c */ /* 0x000fe20003f06270 */
[----:B------:R-:W-:Y:S01]  /*16c0*/  UIADD3 UR4, UR5, -UR4, URZ ;  /* 0x8000000405047290 */ /* 0x000fe2000fffe03f */
[----:B------:R-:W-:Y:S01]  /*16d0*/  LEA.HI R125, R0, R135, RZ, 0x4 ;  /* 0x00000087007d7211 */ /* 0x000fe200078f20ff */
[----:B------:R1:W-:Y:S01]  /*16e0*/  LDGSTS.E.LTC128B.64 [R134+0x8180], desc[UR20][R6.64+0x180], P5 ;  /* 0x0818018006867fae */ /* 0x0003e2000a921b54 */
[----:B------:R-:W-:Y:S01]  /*16f0*/  USHF.R.S32.HI UR16, URZ, 0x2, UR16 ;  /* 0x000000023f107899 */ /* 0x000fe20008011410 */
[----:B------:R-:W-:Y:S01]  /*1700*/  CS2R R4, SRZ ;  /* 0x0000000000047805 */ /* 0x000fe2000001ff00 */
[----:B------:R-:W-:Y:S01]  /*1710*/  ULEA.HI UR14, UR4, UR4, URZ, 0x1 ;  /* 0x00000004040e7291 */ /* 0x000fe2000f8f083f */
[----:B------:R2:W-:Y:S01]  /*1720*/  LDGSTS.E.LTC128B.64 [R134+0x9000], desc[UR20][R86.64], P4 ;  /* 0x0900000056867fae */ /* 0x0005e2000a121b54 */
[----:B------:R-:W-:-:S02]  /*1730*/  SHF.R.S32.HI R132, RZ, 0x4, R125 ;  /* 0x00000004ff847819 */ /* 0x000fc4000001147d */
[----:B------:R-:W-:Y:S01]  /*1740*/  ULOP3.LUT UR15, UR14, 0xfffffffe, URZ, 0xc0, !UPT ;  /* 0xfffffffe0e0f7892 */ /* 0x000fe2000f8ec03f */
[----:B------:R2:W-:Y:S01]  /*1750*/  LDGSTS.E.LTC128B.64 [R134+0x9080], desc[UR20][R86.64+0x80], P3 ;  /* 0x0908008056867fae */ /* 0x0005e20009921b54 */
[----:B------:R-:W-:Y:S02]  /*1760*/  USHF.R.S32.HI UR14, URZ, 0x1, UR14 ;  /* 0x000000013f0e7899 */ /* 0x000fe4000801140e */
[----:B------:R-:W-:Y:S01]  /*1770*/  UIADD3 UR15, UR4, -UR15, URZ ;  /* 0x8000000f040f7290 */ /* 0x000fe2000fffe03f */
[----:B------:R2:W-:Y:S04]  /*1780*/  LDGSTS.E.LTC128B.64 [R134+0x9100], desc[UR20][R86.64+0x100], P2 ;  /* 0x0910010056867fae */ /* 0x0005e80009121b54 */
[----:B------:R2:W-:Y:S01]  /*1790*/  LDGSTS.E.LTC128B.64 [R134+0x9180], desc[UR20][R86.64+0x180], P1 ;  /* 0x0918018056867fae */ /* 0x0005e20008921b54 */
[----:B------:R-:W-:-:S03]  /*17a0*/  ISETP.NE.AND P1, PT, R132, 0x2, PT ;  /* 0x000000028400780c */ /* 0x000fc60003f25270 */
[----:B------:R-:W0:Y:S01]  /*17b0*/  LDGDEPBAR ;  /* 0x00000000000079af */ /* 0x000e220000000000 */
[----:B------:R-:W-:Y:S02]  /*17c0*/  SEL R133, R133, RZ, P1 ;  /* 0x000000ff85857207 */ /* 0x000fe40000800000 */
[----:B-1----:R-:W-:Y:S01]  /*17d0*/  CS2R R6, SRZ ;  /* 0x0000000000067805 */ /* 0x002fe2000001ff00 */
[----:B------:R-:W-:-:S04]  /*17e0*/  DEPBAR.LE SB0, 0x1 ;  /* 0x000080400000791a */ /* 0x000fc80000000000 */
[----:B------:R-:W-:Y:S06]  /*17f0*/  BAR.SYNC.DEFER_BLOCKING 0x0 ;  /* 0x0000000000007b1d */ /* 0x000fec0000010000 */
[----:B------:R-:W-:Y:S05]  /*1800*/  @!P0 BRA `(.L_x_1) ;  /* 0x00000010006c8947 */ /* 0x000fea0003800000 */
[--C-:B------:R-:W-:Y:S01]  /*1810*/  SHF.R.U32.HI R69, RZ, 0x3, R128.reuse ;  /* 0x00000003ff457819 */ /* 0x100fe20000011680 */
[----:B------:R-:W-:Y:S01]  /*1820*/  USHF.L.U32 UR5, UR16, 0xa, URZ ;  /* 0x0000000a10057899 */ /* 0x000fe2000800063f */
[----:B------:R-:W-:Y:S01]  /*1830*/  IMAD.SHL.U32 R55, R128, 0x4, RZ ;  /* 0x0000000480377824 */ /* 0x000fe200078e00ff */
[----:B------:R-:W-:Y:S01]  /*1840*/  IADD3 R146, P0, R84, UR8, RZ ;  /* 0x0000000854927c10 */ /* 0x000fe2000ff1e0ff */
[----:B------:R-:W-:Y:S01]  /*1850*/  VIADD R132, R132, 0xfffffffe ;  /* 0xfffffffe84847836 */ /* 0x000fe20000000000 */
[----:B------:R-:W-:Y:S01]  /*1860*/  LOP3.LUT R69, R69, 0x3, RZ, 0xc0, !PT ;  /* 0x0000000345457812 */ /* 0x000fe200078ec0ff */
[----:B------:R-:W-:Y:S01]  /*1870*/  ULEA UR4, UR14, UR5, 0x5 ;  /* 0x000000050e047291 */ /* 0x000fe2000f8e283f */
[----:B------:R-:W-:Y:S01]  /*1880*/  IADD3.X R145, R85, UR9, RZ, P0, !PT ;  /* 0x0000000955917c10 */ /* 0x000fe200087fe4ff */
[----:B------:R-:W-:Y:S01]  /*1890*/  ULEA UR5, UR15, UR5, 0x5 ;  /* 0x000000050f057291 */ /* 0x000fe2000f8e283f */
[----:B------:R-:W-:Y:S01]  /*18a0*/  LOP3.LUT R54, R69, 0x7, R128, 0x78, !PT ;  /* 0x0000000745367812 */ /* 0x000fe200078e7880 */
[----:B------:R-:W-:Y:S01]  /*18b0*/  USHF.L.U32 UR4, UR4, 0x3, URZ ;  /* 0x0000000304047899 */ /* 0x000fe2000800063f */
[----:B------:R-:W-:Y:S01]  /*18c0*/  ISETP.NE.AND P0, PT, R132, RZ, PT ;  /* 0x000000ff8400720c */ /* 0x000fe20003f05270 */
[----:B------:R-:W-:Y:S01]  /*18d0*/  USHF.L.U32 UR5, UR5, 0x3, URZ ;  /* 0x0000000305057899 */ /* 0x000fe2000800063f */
[----:B------:R-:W-:Y:S01]  /*18e0*/  LOP3.LUT R54, R54, 0x60, R55, 0xf8, !PT ;  /* 0x0000006036367812 */ /* 0x000fe200078ef837 */
[----:B------:R-:W-:Y:S01]  /*18f0*/  IMAD.MOV.U32 R131, RZ, RZ, R133 ;  /* 0x000000ffff837224 */ /* 0x000fe200078e0085 */
[----:B------:R-:W-:Y:S01]  /*1900*/  IADD3 R144, P1, R86, UR10, RZ ;  /* 0x0000000a56907c10 */ /* 0x000fe2000ff3e0ff */
[----:B------:R-:W-:Y:S01]  /*1910*/  IMAD.U32 R55, RZ, RZ, UR4 ;  /* 0x00000004ff377e24 */ /* 0x000fe2000f8e00ff */
[----:B------:R-:W-:Y:S01]  /*1920*/  LEA R54, R54, UR6, 0x4 ;  /* 0x0000000636367c11 */ /* 0x000fe2000f8e20ff */
[----:B------:R-:W-:Y:S01]  /*1930*/  UMOV UR22, URZ ;  /* 0x0000003f00167c82 */ /* 0x000fe20008000000 */
[----:B------:R-:W-:Y:S01]  /*1940*/  SEL R139, R107, RZ, P0 ;  /* 0x000000ff6b8b7207 */ /* 0x000fe20000000000 */
[----:B------:R-:W-:Y:S01]  /*1950*/  UMOV UR19, 0x4000 ;  /* 0x0000400000137882 */ /* 0x000fe20000000000 */
[----:B------:R-:W-:Y:S01]  /*1960*/  IADD3 R0, R55, 0x6000, R54 ;  /* 0x0000600037007810 */ /* 0x000fe20007ffe036 */
[----:B------:R-:W1:Y:S01]  /*1970*/  LDS.128 R68, [R54+UR5] ;  /* 0x0000000536447984 */ /* 0x000e620008000c00 */
[----:B------:R-:W-:Y:S01]  /*1980*/  LOP3.LUT R55, R128, 0x1f, RZ, 0xc0, !PT ;  /* 0x0000001f80377812 */ /* 0x000fe200078ec0ff */
[----:B------:R-:W-:Y:S01]  /*1990*/  UMOV UR18, 0x2 ;  /* 0x0000000200127882 */ /* 0x000fe20000000000 */
[----:B------:R-:W-:Y:S01]  /*19a0*/  IADD3.X R141, R87, UR11, RZ, P1, !PT ;  /* 0x0000000b578d7c10 */ /* 0x000fe20008ffe4ff */
[----:B------:R3:W1:Y:S01]  /*19b0*/  LDS.128 R80, [R54+UR5+0x80] ;  /* 0x0000800536507984 */ /* 0x0006620008000c00 */
[----:B------:R-:W-:Y:S01]  /*19c0*/  SHF.R.U32.HI R55, RZ, 0x3, R55 ;  /* 0x00000003ff377819 */ /* 0x000fe20000011637 */
[----:B------:R-:W-:Y:S01]  /*19d0*/  UMOV UR17, 0xffffc000 ;  /* 0xffffc00000117882 */ /* 0x000fe20000000000 */
[----:B------:R-:W-:Y:S01]  /*19e0*/  ULDC.64 UR8, c[0x0][0x238] ;  /* 0x00008e0000087ab9 */ /* 0x000fe20000000a00 */
[----:B------:R-:W1:Y:S01]  /*19f0*/  LDS.128 R72, [R0] ;  /* 0x0000000000487984 */ /* 0x000e620000000c00 */
[C---:B------:R-:W-:Y:S01]  /*1a00*/  LOP3.LUT R2, R55.reuse, 0x7, R128, 0x78, !PT ;  /* 0x0000000737027812 */ /* 0x040fe200078e7880 */
[----:B------:R-:W-:Y:S01]  /*1a10*/  ULDC.64 UR12, c[0x0][0x258] ;  /* 0x00009600000c7ab9 */ /* 0x000fe20000000a00 */
[----:B------:R-:W-:Y:S01]  /*1a20*/  ULDC.64 UR10, c[0x0][0x240] ;  /* 0x00009000000a7ab9 */ /* 0x000fe20000000a00 */
[----:B------:R4:W1:Y:S02]  /*1a30*/  LDS.128 R76, [R0+0x80] ;  /* 0x00008000004c7984 */ /* 0x0008640000000c00 */
[----:B------:R-:W-:-:S05]  /*1a40*/  IMAD R2, R55, 0x20, R2 ;  /* 0x0000002037027824 */ /* 0x000fca00078e0202 */
[----:B------:R-:W-:Y:S01]  /*1a50*/  LEA R2, R2, UR6, 0x4 ;  /* 0x0000000602027c11 */ /* 0x000fe2000f8e20ff */
[----:B------:R-:W-:Y:S01]  /*1a60*/  ULDC.64 UR6, c[0x0][0x260] ;  /* 0x0000980000067ab9 */ /* 0x000fe20000000a00 */
[----:B---3--:R-:W-:-:S03]  /*1a70*/  CS2R R54, SRZ ;  /* 0x0000000000367805 */ /* 0x008fc6000001ff00 */
[----:B----4-:R-:W-:-:S07]  /*1a80*/  VIADD R0, R2, 0x6000 ;  /* 0x0000600002007836 */ /* 0x010fce0000000000 */
.L_x_2:
[----:B------:R-:W-:-:S04]  /*1a90*/  DEPBAR.LE SB5, 0xc ;  /* 0x0000d3000000791a */ /* 0x000fc80000000000 */
[C---:B-1----:R-:W5:Y:S01]  /*1aa0*/  DMMA.8x8x4 R4, R68.reuse, R72, R4 ;  /* 0x000000484404723f */ /* 0x042f620000000004 */
[----:B--23--:R-:W-:Y:S01]  /*1ab0*/  LDS.128 R84, [R2+UR5+0x800] ;  /* 0x0008000502547984 */ /* 0x00cfe20008000c00 */
[----:B------:R-:W-:Y:S02]  /*1ac0*/  UIADD3 UR22, UR22, 0x1, URZ ;  /* 0x0000000116167890 */ /* 0x000fe4000fffe03f */
[----:B------:R-:W-:Y:S01]  /*1ad0*/  LOP3.LUT P3, RZ, R131, 0x1, RZ, 0xc0, !PT ;  /* 0x0000000183ff7812 */ /* 0x000fe2000786c0ff */
[----:B------:R-:W-:Y:S01]  /*1ae0*/  IMAD.MOV.U32 R147, RZ, RZ, R145 ;  /* 0x000000ffff937224 */ /* 0x000fe200078e0091 */
[----:B------:R-:W-:Y:S01]  /*1af0*/  LOP3.LUT P2, RZ, R139, 0x1, RZ, 0xc0, !PT ;  /* 0x000000018bff7812 */ /* 0x000fe2000784c0ff */
[----:B------:R-:W-:Y:S01]  /*1b00*/  VIADD R140, R134, UR19 ;  /* 0x00000013868c7c36 */ /* 0x000fe20008000000 */
[----:B------:R-:W-:Y:S01]  /*1b10*/  LOP3.LUT R148, R131, 0x2, RZ, 0xc0, !PT ;  /* 0x0000000283947812 */ /* 0x000fe200078ec0ff */
[----:B------:R-:W1:Y:S01]  /*1b20*/  LDS.128 R88, [R0+UR4+0x800] ;  /* 0x0008000400587984 */ /* 0x000e620008000c00 */
[----:B------:R-:W-:Y:S01]  /*1b30*/  IMAD.MOV.U32 R145, RZ, RZ, R141 ;  /* 0x000000ffff917224 */ /* 0x000fe200078e008d */
[----:B------:R-:W-:Y:S01]  /*1b40*/  LOP3.LUT R141, R139, 0x2, RZ, 0xc0, !PT ;  /* 0x000000028b8d7812 */ /* 0x000fe200078ec0ff */
[----:B------:R-:W-:Y:S01]  /*1b50*/  UISETP.NE.AND UP0, UPT, UR22, 0x3, UPT ;  /* 0x000000031600788c */ /* 0x000fe2000bf05270 */
[----:B------:R-:W-:Y:S01]  /*1b60*/  SHF.R.U32.HI R148, RZ, 0x1, R148 ;  /* 0x00000001ff947819 */ /* 0x000fe20000011694 */
[----:B------:R-:W-:Y:S01]  /*1b70*/  UIADD3 UR18, UR18, 0x1, URZ ;  /* 0x0000000112127890 */ /* 0x000fe2000fffe03f */
[----:B------:R-:W-:Y:S01]  /*1b80*/  SHF.R.U32.HI R141, RZ, 0x1, R141 ;  /* 0x00000001ff8d7819 */ /* 0x000fe2000001168d */
[C---:B------:R-:W5:Y:S01]  /*1b90*/  DMMA.8x8x4 R8, R68.reuse, R74, R8 ;  /* 0x0000004a4408723f */ /* 0x040f620000000008 */
[----:B------:R-:W1:Y:S01]  /*1ba0*/  LDS.128 R92, [R0+UR4+0x880] ;  /* 0x00088004005c7984 */ /* 0x000e620008000c00 */
[----:B------:R-:W-:Y:S01]  /*1bb0*/  USEL UR23, UR17, 0x2000, !UP0 ;  /* 0x0000200011177887 */ /* 0x000fe2000c000000 */
[----:B------:R-:W-:Y:S01]  /*1bc0*/  ISETP.NE.U32.AND P1, PT, R148, RZ, PT ;  /* 0x000000ff9400720c */ /* 0x000fe20003f25070 */
[----:B------:R-:W-:Y:S01]  /*1bd0*/  UISETP.NE.AND UP1, UPT, UR18, 0x3, UPT ;  /* 0x000000031200788c */ /* 0x000fe2000bf25270 */
[----:B------:R-:W-:Y:S01]  /*1be0*/  ISETP.NE.U32.AND P0, PT, R141, RZ, PT ;  /* 0x000000ff8d00720c */ /* 0x000fe20003f05070 */
[----:B------:R-:W-:Y:S01]  /*1bf0*/  UIADD3 UR24, UR19, -0x4000, URZ ;  /* 0xffffc00013187890 */ /* 0x000fe2000fffe03f */
[C---:B------:R-:W-:Y:S01]  /*1c00*/  LOP3.LUT R148, R131.reuse, 0x4, RZ, 0xc0, !PT ;  /* 0x0000000483947812 */ /* 0x040fe200078ec0ff */
[----:B------:R-:W-:Y:S01]  /*1c10*/  USEL UR18, UR18, URZ, UP1 ;  /* 0x0000003f12127287 */ /* 0x000fe20008800000 */
[----:B------:R-:W2:Y:S01]  /*1c20*/  LDS.128 R96, [R2+UR5+0x880] ;  /* 0x0008800502607984 */ /* 0x000ea20008000c00 */
[----:B------:R-:W-:Y:S01]  /*1c30*/  USEL UR22, UR22, URZ, UP0 ;  /* 0x0000003f16167287 */ /* 0x000fe20008000000 */
[----:B------:R-:W-:Y:S02]  /*1c40*/  SHF.R.U32.HI R148, RZ, 0x2, R148 ;  /* 0x00000002ff947819 */ /* 0x000fe40000011694 */
[----:B------:R-:W-:Y:S02]  /*1c50*/  LOP3.LUT R141, R131, 0x8, RZ, 0xc0, !PT ;  /* 0x00000008838d7812 */ /* 0x000fe400078ec0ff */
[C---:B------:R-:W-:Y:S01]  /*1c60*/  LOP3.LUT R150, R139.reuse, 0x4, RZ, 0xc0, !PT ;  /* 0x000000048b967812 */ /* 0x040fe200078ec0ff */
[C---:B------:R-:W5:Y:S01]  /*1c70*/  DMMA.8x8x4 R12, R68.reuse, R76, R12 ;  /* 0x0000004c440c723f */ /* 0x040f62000000000c */
[----:B------:R-:W-:Y:S01]  /*1c80*/  @!PT LDS RZ, [RZ] ;  /* 0x00000000fffff984 */ /* 0x000fe20000000800 */
[----:B------:R-:W-:Y:S01]  /*1c90*/  @!PT LDS RZ, [RZ] ;  /* 0x00000000fffff984 */ /* 0x000fe20000000800 */
[----:B------:R-:W-:Y:S01]  /*1ca0*/  @!PT LDS RZ, [RZ] ;  /* 0x00000000fffff984 */ /* 0x000fe20000000800 */
[----:B------:R-:W-:Y:S01]  /*1cb0*/  @P3 LDGSTS.E.LTC128B.64 [R140], desc[UR20][R146.64] ;  /* 0x00000000928c3fae */ /* 0x000fe2000b921b54 */
[----:B------:R-:W-:Y:S01]  /*1cc0*/  @UP1 UIADD3 UR24, UR19, 0x2000, URZ ;  /* 0x0000200013181890 */ /* 0x000fe2000fffe03f */
[----:B------:R-:W-:Y:S02]  /*1cd0*/  ISETP.NE.U32.AND P3, PT, R148, RZ, PT ;  /* 0x000000ff9400720c */ /* 0x000fe40003f65070 */
[----:B------:R-:W-:Y:S02]  /*1ce0*/  SHF.R.U32.HI R141, RZ, 0x3, R141 ;  /* 0x00000003ff8d7819 */ /* 0x000fe4000001168d */
[----:B------:R-:W-:Y:S01]  /*1cf0*/  @P1 LDGSTS.E.LTC128B.64 [R140+0x80], desc[UR20][R146.64+0x80] ;  /* 0x00080080928c1fae */ /* 0x000fe2000b921b54 */
[----:B------:R-:W-:Y:S01]  /*1d00*/  SHF.R.U32.HI R150, RZ, 0x2, R150 ;  /* 0x00000002ff967819 */ /* 0x000fe20000011696 */
[----:B------:R-:W-:Y:S01]  /*1d10*/  UMOV UR19, UR24 ;  /* 0x0000001800137c82 */ /* 0x000fe20008000000 */
[----:B------:R-:W-:Y:S02]  /*1d20*/  LOP3.LUT R149, R139, 0x8, RZ, 0xc0, !PT ;  /* 0x000000088b957812 */ /* 0x000fe400078ec0ff */
[----:B------:R-:W-:Y:S01]  /*1d30*/  ISETP.NE.U32.AND P1, PT, R150, RZ, PT ;  /* 0x000000ff9600720c */ /* 0x000fe20003f25070 */
[----:B------:R-:W-:Y:S01]  /*1d40*/  @P2 LDGSTS.E.LTC128B.64 [R140+0x6000], desc[UR20][R144.64] ;  /* 0x06000000908c2fae */ /* 0x000fe2000b921b54 */
[----:B------:R-:W-:Y:S02]  /*1d50*/  ISETP.NE.U32.AND P2, PT, R141, RZ, PT ;  /* 0x000000ff8d00720c */ /* 0x000fe40003f45070 */
[-C--:B------:R-:W5:Y:S03]  /*1d60*/  DMMA.8x8x4 R16, R68, R78.reuse, R16 ;  /* 0x0000004e4410723f */ /* 0x080f660000000010 */
[----:B------:R-:W-:Y:S01]  /*1d70*/  @P0 LDGSTS.E.LTC128B.64 [R140+0x6080], desc[UR20][R144.64+0x80] ;  /* 0x06080080908c0fae */ /* 0x000fe2000b921b54 */
[----:B------:R-:W-:Y:S02]  /*1d80*/  SHF.R.U32.HI R149, RZ, 0x3, R149 ;  /* 0x00000003ff957819 */ /* 0x000fe40000011695 */
[----:B------:R-:W-:Y:S02]  /*1d90*/  LOP3.LUT R141, R139, 0x100, RZ, 0xc0, !PT ;  /* 0x000001008b8d7812 */ /* 0x000fe400078ec0ff */
[----:B------:R-:W-:Y:S01]  /*1da0*/  ISETP.NE.U32.AND P0, PT, R149, RZ, PT ;  /* 0x000000ff9500720c */ /* 0x000fe20003f05070 */
[----:B------:R-:W-:Y:S07]  /*1db0*/  DEPBAR.LE SB5, 0xc ;  /* 0x0000d3000000791a */ /* 0x000fee0000000000 */
[C---:B------:R-:W5:Y:S11]  /*1dc0*/  DMMA.8x8x4 R20, R70.reuse, R78, R20 ;  /* 0x0000004e4614723f */ /* 0x040f760000000014 */
[----:B------:R-:W-:Y:S05]  /*1dd0*/  @!UPT UIADD3 URZ, URZ, URZ, URZ ;  /* 0x0000003f3f3ff290 */ /* 0x000fea000fffe03f */
[C---:B------:R-:W5:Y:S11]  /*1de0*/  DMMA.8x8x4 R24, R70.reuse, R76, R24 ;  /* 0x0000004c4618723f */ /* 0x040f760000000018 */
[----:B------:R-:W-:Y:S05]  /*1df0*/  @!UPT UIADD3 URZ, URZ, URZ, URZ ;  /* 0x0000003f3f3ff290 */ /* 0x000fea000fffe03f */
[C---:B------:R-:W5:Y:S11]  /*1e00*/  DMMA.8x8x4 R28, R70.reuse, R74, R28 ;  /* 0x0000004a461c723f */ /* 0x040f76000000001c */
[----:B------:R-:W-:Y:S05]  /*1e10*/  @!UPT UIADD3 URZ, URZ, URZ, URZ ;  /* 0x0000003f3f3ff290 */ /* 0x000fea000fffe03f */
[-C--:B------:R3:W5:Y:S02]  /*1e20*/  DMMA.8x8x4 R32, R70, R72.reuse, R32 ;  /* 0x000000484620723f */ /* 0x0807640000000020 */
[----:B---3--:R-:W-:Y:S01]  /*1e30*/  LDS.128 R68, [R2+UR5+0x1000] ;  /* 0x0010000502447984 */ /* 0x008fe20008000c00 */
[----:B------:R-:W-:Y:S11]  /*1e40*/  DEPBAR.LE SB5, 0xc ;  /* 0x0000d3000000791a */ /* 0x000ff60000000000 */
[----:B------:R-:W-:Y:S02]  /*1e50*/  @!UPT UIADD3 URZ, URZ, URZ, URZ ;  /* 0x0000003f3f3ff290 */ /* 0x000fe4000fffe03f */
[C---:B------:R-:W5:Y:S11]  /*1e60*/  DMMA.8x8x4 R36, R80.reuse, R72, R36 ;  /* 0x000000485024723f */ /* 0x040f760000000024 */
[----:B------:R-:W-:Y:S05]  /*1e70*/  @!UPT UIADD3 URZ, URZ, URZ, URZ ;  /* 0x0000003f3f3ff290 */ /* 0x000fea000fffe03f */
[C---:B------:R-:W5:Y:S11]  /*1e80*/  DMMA.8x8x4 R40, R80.reuse, R74, R40 ;  /* 0x0000004a5028723f */ /* 0x040f760000000028 */
[----:B------:R-:W-:Y:S05]  /*1e90*/  @!UPT UIADD3 URZ, URZ, URZ, URZ ;  /* 0x0000003f3f3ff290 */ /* 0x000fea000fffe03f */
[C---:B------:R-:W5:Y:S11]  /*1ea0*/  DMMA.8x8x4 R44, R80.reuse, R76, R44 ;  /* 0x0000004c502c723f */ /* 0x040f76000000002c */
[----:B------:R-:W-:Y:S05]  /*1eb0*/  @!UPT UIADD3 URZ, URZ, URZ, URZ ;  /* 0x0000003f3f3ff290 */ /* 0x000fea000fffe03f */
[-C--:B------:R-:W5:Y:S01]  /*1ec0*/  DMMA.8x8x4 R48, R80, R78.reuse, R48 ;  /* 0x0000004e5030723f */ /* 0x080f620000000030 */
[----:B------:R-:W-:Y:S11]  /*1ed0*/  DEPBAR.LE SB5, 0xc ;  /* 0x0000d3000000791a */ /* 0x000ff60000000000 */
[----:B------:R-:W-:Y:S04]  /*1ee0*/  @!UPT UIADD3 URZ, URZ, URZ, URZ ;  /* 0x0000003f3f3ff290 */ /* 0x000fe8000fffe03f */
[C---:B------:R-:W5:Y:S11]  /*1ef0*/  DMMA.8x8x4 R52, R82.reuse, R78, R52 ;  /* 0x0000004e5234723f */ /* 0x040f760000000034 */
[----:B------:R-:W-:Y:S05]  /*1f00*/  @!UPT UIADD3 URZ, URZ, URZ, URZ ;  /* 0x0000003f3f3ff290 */ /* 0x000fea000fffe03f */
[C---:B------:R3:W5:Y:S02]  /*1f10*/  DMMA.8x8x4 R56, R82.reuse, R76, R56 ;  /* 0x0000004c5238723f */ /* 0x0407640000000038 */
[----:B---3--:R-:W-:Y:S11]  /*1f20*/  LDS.128 R76, [R0+UR4+0x1080] ;  /* 0x00108004004c7984 */ /* 0x008ff60008000c00 */
[----:B------:R-:W-:Y:S03]  /*1f30*/  @!UPT UIADD3 URZ, URZ, URZ, URZ ;  /* 0x0000003f3f3ff290 */ /* 0x000fe6000fffe03f */
[C---:B------:R-:W5:Y:S11]  /*1f40*/  DMMA.8x8x4 R60, R82.reuse, R74, R60 ;  /* 0x0000004a523c723f */ /* 0x040f76000000003c */
[----:B------:R-:W-:Y:S05]  /*1f50*/  @!UPT UIADD3 URZ, URZ, URZ, URZ ;  /* 0x0000003f3f3ff290 */ /* 0x000fea000fffe03f */
[----:B------:R3:W5:Y:S02]  /*1f60*/  DMMA.8x8x4 R64, R82, R72, R64 ;  /* 0x000000485240723f */ /* 0x0007640000000040 */
[----:B---3--:R-:W3:Y:S08]  /*1f70*/  LDS.128 R72, [R0+UR4+0x1000] ;  /* 0x0010000400487984 */ /* 0x008ef00008000c00 */
[----:B------:R-:W4:Y:S01]  /*1f80*/  LDS.128 R80, [R2+UR5+0x1080] ;  /* 0x0010800502507984 */ /* 0x000f220008000c00 */
[----:B------:R-:W-:-:S05]  /*1f90*/  DEPBAR.LE SB5, 0xc ;  /* 0x0000d3000000791a */ /* 0x000fca0000000000 */
[C---:B-1----:R-:W5:Y:S02]  /*1fa0*/  DMMA.8x8x4 R4, R84.reuse, R88, R4 ;  /* 0x000000585404723f */ /* 0x042f640000000004 */
[----:B------:R-:W-:Y:S01]  /*1fb0*/  @!PT LDS RZ, [RZ] ;  /* 0x00000000fffff984 */ /* 0x000fe20000000800 */
[----:B------:R-:W-:Y:S01]  /*1fc0*/  @!PT LDS RZ, [RZ] ;  /* 0x00000000fffff984 */ /* 0x000fe20000000800 */
[----:B------:R-:W-:Y:S01]  /*1fd0*/  @!PT LDS RZ, [RZ] ;  /* 0x00000000fffff984 */ /* 0x000fe20000000800 */
[----:B------:R-:W-:Y:S06]  /*1fe0*/  @P3 LDGSTS.E.LTC128B.64 [R140+0x100], desc[UR20][R146.64+0x100] ;  /* 0x00100100928c3fae */ /* 0x000fec000b921b54 */
[----:B------:R1:W-:Y:S08]  /*1ff0*/  @P2 LDGSTS.E.LTC128B.64 [R140+0x180], desc[UR20][R146.64+0x180] ;  /* 0x00180180928c2fae */ /* 0x0003f0000b921b54 */
[C---:B------:R-:W5:Y:S01]  /*2000*/  DMMA.8x8x4 R8, R84.reuse, R90, R8 ;  /* 0x0000005a5408723f */ /* 0x040f620000000008 */
[----:B------:R-:W-:Y:S03]  /*2010*/  @P1 LDGSTS.E.LTC128B.64 [R140+0x6100], desc[UR20][R144.64+0x100] ;  /* 0x06100100908c1fae */ /* 0x000fe6000b921b54 */
[----:B------:R-:W-:Y:S03]  /*2020*/  IADD3 R148, P1, R146, UR8, RZ ;  /* 0x0000000892947c10 */ /* 0x000fe6000ff3e0ff */
[----:B------:R2:W-:Y:S01]  /*2030*/  @P0 LDGSTS.E.LTC128B.64 [R140+0x6180], desc[UR20][R144.64+0x180] ;  /* 0x06180180908c0fae */ /* 0x0005e2000b921b54 */
[----:B------:R-:W-:Y:S02]  /*2040*/  IADD3 R150, P0, R144, UR12, RZ ;  /* 0x0000000c90967c10 */ /* 0x000fe4000ff1e0ff */
[----:B------:R-:W-:Y:S02]  /*2050*/  IADD3.X R149, R147, UR9, RZ, P1, !PT ;  /* 0x0000000993957c10 */ /* 0x000fe40008ffe4ff */
[----:B------:R-:W-:Y:S04]  /*2060*/  IADD3.X R151, R145, UR13, RZ, P0, !PT ;  /* 0x0000000d91977c10 */ /* 0x000fe800087fe4ff */
[C---:B------:R-:W5:Y:S04]  /*2070*/  DMMA.8x8x4 R12, R84.reuse, R92, R12 ;  /* 0x0000005c540c723f */ /* 0x040f68000000000c */
[C---:B-1----:R-:W-:Y:S01]  /*2080*/  LOP3.LUT R146, R131.reuse, 0x100, RZ, 0xc0, !PT ;  /* 0x0000010083927812 */ /* 0x042fe200078ec0ff */
[----:B------:R-:W-:Y:S03]  /*2090*/  VIADD R147, R132, 0xffffffff ;  /* 0xffffffff84937836 */ /* 0x000fe60000000000 */
[----:B------:R-:W-:Y:S04]  /*20a0*/  SHF.R.U32.HI R146, RZ, 0x8, R146 ;  /* 0x00000008ff927819 */ /* 0x000fe80000011692 */
[----:B------:R-:W-:Y:S04]  /*20b0*/  ISETP.NE.U32.AND P0, PT, R146, RZ, PT ;  /* 0x000000ff9200720c */ /* 0x000fe80003f05070 */
[-C--:B------:R-:W5:Y:S04]  /*20c0*/  DMMA.8x8x4 R16, R84, R94.reuse, R16 ;  /* 0x0000005e5410723f */ /* 0x080f680000000010 */
[----:B--2---:R-:W-:Y:S02]  /*20d0*/  SHF.R.U32.HI R145, RZ, 0x8, R141 ;  /* 0x00000008ff917819 */ /* 0x004fe4000001168d */
[----:B------:R-:W-:Y:S02]  /*20e0*/  LOP3.LUT R144, R131, 0x200, RZ, 0xc0, !PT ;  /* 0x0000020083907812 */ /* 0x000fe400078ec0ff */
[----:B------:R-:W-:Y:S02]  /*20f0*/  ISETP.NE.U32.AND P5, PT, R145, RZ, PT ;  /* 0x000000ff9100720c */ /* 0x000fe40003fa5070 */
[----:B------:R-:W-:Y:S01]  /*2100*/  SHF.R.U32.HI R144, RZ, 0x9, R144 ;  /* 0x00000009ff907819 */ /* 0x000fe20000011690 */
[----:B------:R-:W-:Y:S05]  /*2110*/  DEPBAR.LE SB5, 0xc ;  /* 0x0000d3000000791a */ /* 0x000fea0000000000 */
[C---:B------:R-:W5:Y:S04]  /*2120*/  DMMA.8x8x4 R20, R86.reuse, R94, R20 ;  /* 0x0000005e5614723f */ /* 0x040f680000000014 */
[----:B------:R-:W-:Y:S02]  /*2130*/  ISETP.NE.U32.AND P6, PT, R144, RZ, PT ;  /* 0x000000ff9000720c */ /* 0x000fe40003fc5070 */
[----:B------:R-:W-:Y:S02]  /*2140*/  LOP3.LUT R141, R139, 0x200, RZ, 0xc0, !PT ;  /* 0x000002008b8d7812 */ /* 0x000fe400078ec0ff */
[----:B------:R-:W-:Y:S02]  /*2150*/  LOP3.LUT R146, R131, 0x400, RZ, 0xc0, !PT ;  /* 0x0000040083927812 */ /* 0x000fe400078ec0ff */
[----:B------:R-:W-:Y:S02]  /*2160*/  SHF.R.U32.HI R141, RZ, 0x9, R141 ;  /* 0x00000009ff8d7819 */ /* 0x000fe4000001168d */
[----:B------:R-:W-:Y:S02]  /*2170*/  SHF.R.U32.HI R146, RZ, 0xa, R146 ;  /* 0x0000000aff927819 */ /* 0x000fe40000011692 */
[----:B------:R-:W-:Y:S02]  /*2180*/  ISETP.NE.U32.AND P4, PT, R141, RZ, PT ;  /* 0x000000ff8d00720c */ /* 0x000fe40003f85070 */
[C---:B------:R-:W5:Y:S03]  /*2190*/  DMMA.8x8x4 R24, R86.reuse, R92, R24 ;  /* 0x0000005c5618723f */ /* 0x040f660000000018 */
[----:B------:R-:W-:Y:S02]  /*21a0*/  ISETP.NE.U32.AND P3, PT, R146, RZ, PT ;  /* 0x000000ff9200720c */ /* 0x000fe40003f65070 */
[----:B------:R-:W-:Y:S02]  /*21b0*/  LOP3.LUT R145, R131, 0x800, RZ, 0xc0, !PT ;  /* 0x0000080083917812 */ /* 0x000fe400078ec0ff */
[----:B------:R-:W-:Y:S02]  /*21c0*/  LOP3.LUT R144, R139, 0x400, RZ, 0xc0, !PT ;  /* 0x000004008b907812 */ /* 0x000fe400078ec0ff */
[----:B------:R-:W-:Y:S02]  /*21d0*/  SHF.R.U32.HI R145, RZ, 0xb, R145 ;  /* 0x0000000bff917819 */ /* 0x000fe40000011691 */
[----:B------:R-:W-:Y:S02]  /*21e0*/  SHF.R.U32.HI R144, RZ, 0xa, R144 ;  /* 0x0000000aff907819 */ /* 0x000fe40000011690 */
[----:B------:R-:W-:Y:S02]  /*21f0*/  ISETP.NE.U32.AND P2, PT, R145, RZ, PT ;  /* 0x000000ff9100720c */ /* 0x000fe40003f45070 */
[----:B------:R-:W-:Y:S01]  /*2200*/  ISETP.NE.U32.AND P1, PT, R144, RZ, PT ;  /* 0x000000ff9000720c */ /* 0x000fe20003f25070 */
[C---:B------:R-:W5:Y:S04]  /*2210*/  DMMA.8x8x4 R28, R86.reuse, R90, R28 ;  /* 0x0000005a561c723f */ /* 0x040f68000000001c */
[----:B------:R-:W-:Y:S04]  /*2220*/  LOP3.LUT R141, R139, 0x800, RZ, 0xc0, !PT ;  /* 0x000008008b8d7812 */ /* 0x000fe800078ec0ff */
[----:B------:R-:W-:Y:S08]  /*2230*/  SHF.R.U32.HI R141, RZ, 0xb, R141 ;  /* 0x0000000bff8d7819 */ /* 0x000ff0000001168d */
[-C--:B------:R1:W5:Y:S02]  /*2240*/  DMMA.8x8x4 R32, R86, R88.reuse, R32 ;  /* 0x000000585620723f */ /* 0x0803640000000020 */
[----:B-1----:R-:W-:Y:S01]  /*2250*/  LDS.128 R84, [R2+UR5+0x1800] ;  /* 0x0018000502547984 */ /* 0x002fe20008000c00 */
        /* <DEDUP_REMOVED lines=14> */
[----:B-1----:R-:W-:Y:S11]  /*2340*/  LDS.128 R92, [R0+UR4+0x1880] ;  /* 0x00188004005c7984 */ /* 0x002ff60008000c00 */
[----:B------:R-:W-:Y:S03]  /*2350*/  @!UPT UIADD3 URZ, URZ, URZ, URZ ;  /* 0x0000003f3f3ff290 */ /* 0x000fe6000fffe03f */
[C---:B------:R-:W5:Y:S11]  /*2360*/  DMMA.8x8x4 R60, R98.reuse, R90, R60 ;  /* 0x0000005a623c723f */ /* 0x040f76000000003c */
[----:B------:R-:W-:Y:S05]  /*2370*/  @!UPT UIADD3 URZ, URZ, URZ, URZ ;  /* 0x0000003f3f3ff290 */ /* 0x000fea000fffe03f */
[----:B------:R1:W5:Y:S02]  /*2380*/  DMMA.8x8x4 R64, R98, R88, R64 ;  /* 0x000000586240723f */ /* 0x0003640000000040 */
[----:B-1----:R-:W1:Y:S01]  /*2390*/  LDS.128 R88, [R0+UR4+0x1800] ;  /* 0x0018000400587984 */ /* 0x002e620008000c00 */
[----:B------:R-:W-:Y:S07]  /*23a0*/  UIADD3 UR4, UR23, UR4, URZ ;  /* 0x0000000417047290 */ /* 0x000fee000fffe03f */
[----:B------:R-:W2:Y:S01]  /*23b0*/  LDS.128 R96, [R2+UR5+0x1880] ;  /* 0x0018800502607984 */ /* 0x000ea20008000c00 */
[----:B------:R-:W-:Y:S01]  /*23c0*/  UIADD3 UR5, UR23, UR5, URZ ;  /* 0x0000000517057290 */ /* 0x000fe2000fffe03f */
[----:B------:R-:W-:-:S04]  /*23d0*/  DEPBAR.LE SB5, 0xc ;  /* 0x0000d3000000791a */ /* 0x000fc80000000000 */
[C---:B---3--:R-:W5:Y:S02]  /*23e0*/  DMMA.8x8x4 R4, R68.reuse, R72, R4 ;  /* 0x000000484404723f */ /* 0x048f640000000004 */
[----:B------:R-:W-:Y:S01]  /*23f0*/  @!PT LDS RZ, [RZ] ;  /* 0x00000000fffff984 */ /* 0x000fe20000000800 */
[----:B------:R-:W-:Y:S01]  /*2400*/  @!PT LDS RZ, [RZ] ;  /* 0x00000000fffff984 */ /* 0x000fe20000000800 */
[----:B------:R-:W-:Y:S01]  /*2410*/  @!PT LDS RZ, [RZ] ;  /* 0x00000000fffff984 */ /* 0x000fe20000000800 */
[----:B------:R3:W-:Y:S02]  /*2420*/  @P0 LDGSTS.E.LTC128B.64 [R140+0x1000], desc[UR20][R148.64] ;  /* 0x01000000948c0fae */ /* 0x0007e4000b921b54 */
[----:B------:R-:W-:Y:S04]  /*2430*/  ISETP.NE.U32.AND P0, PT, R141, RZ, PT ;  /* 0x000000ff8d00720c */ /* 0x000fe80003f05070 */
[----:B------:R3:W-:Y:S08]  /*2440*/  @P6 LDGSTS.E.LTC128B.64 [R140+0x1080], desc[UR20][R148.64+0x80] ;  /* 0x01080080948c6fae */ /* 0x0007f0000b921b54 */
[C---:B------:R-:W5:Y:S01]  /*2450*/  DMMA.8x8x4 R8, R68.reuse, R74, R8 ;  /* 0x0000004a4408723f */ /* 0x040f620000000008 */
[----:B------:R3:W-:Y:S06]  /*2460*/  @P5 LDGSTS.E.LTC128B.64 [R140+0x7000], desc[UR20][R150.64] ;  /* 0x07000000968c5fae */ /* 0x0007ec000b921b54 */
[----:B------:R3:W-:Y:S06]  /*2470*/  @P4 LDGSTS.E.LTC128B.64 [R140+0x7080], desc[UR20][R150.64+0x80] ;  /* 0x07080080968c4fae */ /* 0x0007ec000b921b54 */
[----:B------:R3:W-:Y:S03]  /*2480*/  @P3 LDGSTS.E.LTC128B.64 [R140+0x1100], desc[UR20][R148.64+0x100] ;  /* 0x01100100948c3fae */ /* 0x0007e6000b921b54 */
[C---:B------:R-:W5:Y:S03]  /*2490*/  DMMA.8x8x4 R12, R68.reuse, R76, R12 ;  /* 0x0000004c440c723f */ /* 0x040f66000000000c */
[----:B------:R3:W-:Y:S01]  /*24a0*/  @P2 LDGSTS.E.LTC128B.64 [R140+0x1180], desc[UR20][R148.64+0x180] ;  /* 0x01180180948c2fae */ /* 0x0007e2000b921b54 */
[----:B------:R-:W-:Y:S04]  /*24b0*/  ISETP.NE.AND P2, PT, R147, RZ, PT ;  /* 0x000000ff9300720c */ /* 0x000fe80003f45270 */
[----:B------:R-:W-:Y:S01]  /*24c0*/  SEL R131, R131, RZ, P2 ;  /* 0x000000ff83837207 */ /* 0x000fe20001000000 */
[----:B------:R3:W-:Y:S01]  /*24d0*/  @P1 LDGSTS.E.LTC128B.64 [R140+0x7100], desc[UR20][R150.64+0x100] ;  /* 0x07100100968c1fae */ /* 0x0007e2000b921b54 */
[----:B------:R-:W-:Y:S02]  /*24e0*/  IADD3 R146, P1, R148, UR10, RZ ;  /* 0x0000000a94927c10 */ /* 0x000fe4000ff3e0ff */
[----:B------:R-:W-:Y:S02]  /*24f0*/  SEL R139, R139, RZ, P2 ;  /* 0x000000ff8b8b7207 */ /* 0x000fe40001000000 */
[----:B------:R-:W-:Y:S02]  /*2500*/  IADD3.X R145, R149, UR11, RZ, P1, !PT ;  /* 0x0000000b95917c10 */ /* 0x000fe40008ffe4ff */
[-C--:B------:R-:W5:Y:S01]  /*2510*/  DMMA.8x8x4 R16, R68, R78.reuse, R16 ;  /* 0x0000004e4410723f */ /* 0x080f620000000010 */
[----:B------:R3:W-:Y:S03]  /*2520*/  @P0 LDGSTS.E.LTC128B.64 [R140+0x7180], desc[UR20][R150.64+0x180] ;  /* 0x07180180968c0fae */ /* 0x0007e6000b921b54 */
[----:B------:R-:W-:Y:S03]  /*2530*/  IADD3 R144, P0, R150, UR6, RZ ;  /* 0x0000000696907c10 */ /* 0x000fe6000ff1e0ff */
[----:B------:R-:W0:Y:S01]  /*2540*/  LDGDEPBAR ;  /* 0x00000000000079af */ /* 0x000e220000000000 */
[----:B------:R-:W-:Y:S02]  /*2550*/  IADD3.X R141, R151, UR7, RZ, P0, !PT ;  /* 0x00000007978d7c10 */ /* 0x000fe400087fe4ff */
[----:B------:R-:W-:Y:S01]  /*2560*/  ISETP.GT.AND P0, PT, R132, -0x1, PT ;  /* 0xffffffff8400780c */ /* 0x000fe20003f04270 */
[----:B------:R-:W-:Y:S01]  /*2570*/  IMAD.MOV.U32 R132, RZ, RZ, R147 ;  /* 0x000000ffff847224 */ /* 0x000fe200078e0093 */
[----:B------:R-:W-:Y:S04]  /*2580*/  DEPBAR.LE SB5, 0xc ;  /* 0x0000d3000000791a */ /* 0x000fe80000000000 */
[C---:B------:R-:W5:Y:S11]  /*2590*/  DMMA.8x8x4 R20, R70.reuse, R78, R20 ;  /* 0x0000004e4614723f */ /* 0x040f760000000014 */
[----:B------:R-:W-:Y:S05]  /*25a0*/  @!UPT UIADD3 URZ, URZ, URZ, URZ ;  /* 0x0000003f3f3ff290 */ /* 0x000fea000fffe03f */
[C---:B------:R-:W5:Y:S01]  /*25b0*/  DMMA.8x8x4 R24, R70.reuse, R76, R24 ;  /* 0x0000004c4618723f */ /* 0x040f620000000018 */
[----:B------:R-:W-:Y:S04]  /*25c0*/  DEPBAR.LE SB0, 0x1 ;  /* 0x000080400000791a */ /* 0x000fe80000000000 */
[----:B------:R-:W-:Y:S11]  /*25d0*/  BAR.SYNC.DEFER_BLOCKING 0x0 ;  /* 0x0000000000007b1d */ /* 0x000ff60000010000 */
[C---:B------:R-:W5:Y:S11]  /*25e0*/  DMMA.8x8x4 R28, R70.reuse, R74, R28 ;  /* 0x0000004a461c723f */ /* 0x040f76000000001c */
[----:B------:R-:W-:Y:S05]  /*25f0*/  @!UPT UIADD3 URZ, URZ, URZ, URZ ;  /* 0x0000003f3f3ff290 */ /* 0x000fea000fffe03f */
[-C--:B---3--:R3:W5:Y:S02]  /*2600*/  DMMA.8x8x4 R32, R70, R72.reuse, R32 ;  /* 0x000000484620723f */ /* 0x0887640000000020 */
[----:B---3--:R3:W1:Y:S01]  /*2610*/  LDS.128 R68, [R2+UR5] ;  /* 0x0000000502447984 */ /* 0x0086620008000c00 */
[----:B------:R-:W-:Y:S11]  /*2620*/  DEPBAR.LE SB5, 0xc ;  /* 0x0000d3000000791a */ /* 0x000ff60000000000 */
[----:B------:R-:W-:Y:S02]  /*2630*/  @!UPT UIADD3 URZ, URZ, URZ, URZ ;  /* 0x0000003f3f3ff290 */ /* 0x000fe4000fffe03f */
[C---:B----4-:R-:W5:Y:S11]  /*2640*/  DMMA.8x8x4 R36, R80.reuse, R72, R36 ;  /* 0x000000485024723f */ /* 0x050f760000000024 */
        /* <DEDUP_REMOVED lines=10> */
[C---:B---3--:R3:W5:Y:S02]  /*26f0*/  DMMA.8x8x4 R56, R82.reuse, R76, R56 ;  /* 0x0000004c5238723f */ /* 0x0487640000000038 */
[----:B---3--:R3:W1:Y:S11]  /*2700*/  LDS.128 R76, [R0+UR4+0x80] ;  /* 0x00008004004c7984 */ /* 0x0086760008000c00 */
[----:B------:R-:W-:Y:S03]  /*2710*/  @!UPT UIADD3 URZ, URZ, URZ, URZ ;  /* 0x0000003f3f3ff290 */ /* 0x000fe6000fffe03f */
[C---:B------:R-:W5:Y:S11]  /*2720*/  DMMA.8x8x4 R60, R82.reuse, R74, R60 ;  /* 0x0000004a523c723f */ /* 0x040f76000000003c */
[----:B------:R-:W-:Y:S05]  /*2730*/  @!UPT UIADD3 URZ, URZ, URZ, URZ ;  /* 0x0000003f3f3ff290 */ /* 0x000fea000fffe03f */
[----:B---3--:R3:W5:Y:S02]  /*2740*/  DMMA.8x8x4 R64, R82, R72, R64 ;  /* 0x000000485240723f */ /* 0x0087640000000040 */
[----:B---3--:R3:W2:Y:S08]  /*2750*/  LDS.128 R80, [R2+UR5+0x80] ;  /* 0x0000800502507984 */ /* 0x0086b00008000c00 */
[----:B------:R3:W2:Y:S01]  /*2760*/  LDS.128 R72, [R0+UR4] ;  /* 0x0000000400487984 */ /* 0x0006a20008000c00 */
[----:B------:R-:W-:-:S05]  /*2770*/  DEPBAR.LE SB5, 0xc ;  /* 0x0000d3000000791a */ /* 0x000fca0000000000 */
[C---:B-1----:R3:W5:Y:S11]  /*2780*/  DMMA.8x8x4 R4, R84.reuse, R88, R4 ;  /* 0x000000585404723f */ /* 0x0427760000000004 */
[----:B------:R-:W-:Y:S05]  /*2790*/  @!UPT UIADD3 URZ, URZ, URZ, URZ ;  /* 0x0000003f3f3ff290 */ /* 0x000fea000fffe03f */
[C---:B------:R3:W5:Y:S11]  /*27a0*/  DMMA.8x8x4 R8, R84.reuse, R90, R8 ;  /* 0x0000005a5408723f */ /* 0x0407760000000008 */
[----:B------:R-:W-:Y:S05]  /*27b0*/  @!UPT UIADD3 URZ, URZ, URZ, URZ ;  /* 0x0000003f3f3ff290 */ /* 0x000fea000fffe03f */
[C---:B------:R3:W5:Y:S11]  /*27c0*/  DMMA.8x8x4 R12, R84.reuse, R92, R12 ;  /* 0x0000005c540c723f */ /* 0x040776000000000c */
[----:B------:R-:W-:Y:S05]  /*27d0*/  @!UPT UIADD3 URZ, URZ, URZ, URZ ;  /* 0x0000003f3f3ff290 */ /* 0x000fea000fffe03f */
[-C--:B------:R3:W5:Y:S01]  /*27e0*/  DMMA.8x8x4 R16, R84, R94.reuse, R16 ;  /* 0x0000005e5410723f */ /* 0x0807620000000010 */
[----:B------:R-:W-:Y:S11]  /*27f0*/  DEPBAR.LE SB5, 0xc ;  /* 0x0000d3000000791a */ /* 0x000ff60000000000 */
[----:B------:R-:W-:Y:S04]  /*2800*/  @!UPT UIADD3 URZ, URZ, URZ, URZ ;  /* 0x0000003f3f3ff290 */ /* 0x000fe8000fffe03f */
[C---:B------:R3:W5:Y:S11]  /*2810*/  DMMA.8x8x4 R20, R86.reuse, R94, R20 ;  /* 0x0000005e5614723f */ /* 0x0407760000000014 */
        /* <DEDUP_REMOVED lines=8> */
[C---:B--2---:R3:W5:Y:S11]  /*28a0*/  DMMA.8x8x4 R36, R96.reuse, R88, R36 ;  /* 0x000000586024723f */ /* 0x0447760000000024 */
        /* <DEDUP_REMOVED lines=14> */
[----:B------:R3:W5:Y:S01]  /*2990*/  DMMA.8x8x4 R64, R98, R88, R64 ;  /* 0x000000586240723f */ /* 0x0007620000000040 */
[----:B------:R-:W-:Y:S03]  /*29a0*/  @!UPT UIADD3 URZ, URZ, URZ, URZ ;  /* 0x0000003f3f3ff290 */ /* 0x000fe6000fffe03f */
[----:B------:R-:W-:Y:S11]  /*29b0*/  @P0 BRA `(.L_x_2) ;  /* 0xfffffff000340947 */ /* 0x000ff6000383ffff */
.L_x_1:
[----:B------:R-:W0:Y:S01]  /*29c0*/  LDGDEPBAR ;  /* 0x00000000000079af */ /* 0x000e220000000000 */
[----:B------:R-:W1:Y:S01]  /*29d0*/  LDC R73, c[0x0][0x228] ;  /* 0x00008a00ff497b82 */ /* 0x000e620000000800 */
[----:B------:R-:W-:Y:S01]  /*29e0*/  ULDC.64 UR4, c[0x0][0x270] ;  /* 0x00009c0000047ab9 */ /* 0x000fe20000000a00 */
[----:B------:R-:W-:Y:S01]  /*29f0*/  IMAD.MOV.U32 R70, RZ, RZ, R142 ;  /* 0x000000ffff467224 */ /* 0x000fe200078e008e */
[----:B------:R-:W0:Y:S01]  /*2a00*/  LDGDEPBAR ;  /* 0x00000000000079af */ /* 0x000e220000000000 */
[----:B------:R-:W-:Y:S01]  /*2a10*/  IMAD R69, R127, UR4, RZ ;  /* 0x000000047f457c24 */ /* 0x000fe2000f8e02ff */
[----:B------:R-:W-:Y:S01]  /*2a20*/  ISETP.NE.U32.AND P6, PT, R124, RZ, PT ;  /* 0x000000ff7c00720c */ /* 0x000fe20003fc5070 */
[----:B------:R-:W-:Y:S01]  /*2a30*/  IMAD.MOV.U32 R71, RZ, RZ, R143 ;  /* 0x000000ffff477224 */ /* 0x000fe200078e008f */
[----:B------:R-:W-:Y:S01]  /*2a40*/  ISETP.NE.U32.AND P1, PT, R123, RZ, PT ;  /* 0x000000ff7b00720c */ /* 0x000fe20003f25070 */
[C---:B---3--:R-:W-:Y:S01]  /*2a50*/  IMAD R0, R126.reuse, UR5, R69 ;  /* 0x000000057e007c24 */ /* 0x048fe2000f8e0245 */
[----:B------:R-:W-:Y:S01]  /*2a60*/  ULDC.64 UR6, c[0x0][0x378] ;  /* 0x0000de0000067ab9 */ /* 0x000fe20000000a00 */
[----:B------:R-:W-:Y:S01]  /*2a70*/  IMAD.WIDE.U32 R70, R126, UR4, R70 ;  /* 0x000000047e467c25 */ /* 0x000fe2000f8e0046 */
[----:B------:R-:W-:Y:S01]  /*2a80*/  ISETP.NE.U32.AND P0, PT, R122, RZ, PT ;  /* 0x000000ff7a00720c */ /* 0x000fe20003f05070 */
[----:B------:R-:W-:Y:S01]  /*2a90*/  ULDC.64 UR10, c[0x0][0x278] ;  /* 0x00009e00000a7ab9 */ /* 0x000fe20000000a00 */
[----:B------:R-:W-:Y:S01]  /*2aa0*/  ISETP.NE.U32.AND P3, PT, R121, RZ, PT ;  /* 0x000000ff7900720c */ /* 0x000fe20003f65070 */
[----:B------:R-:W-:Y:S01]  /*2ab0*/  IMAD.MOV.U32 R68, RZ, RZ, -0x1 ;  /* 0xffffffffff447424 */ /* 0x000fe200078e00ff */
[----:B------:R-:W-:Y:S01]  /*2ac0*/  ISETP.NE.U32.AND P2, PT, R120, RZ, PT ;  /* 0x000000ff7800720c */ /* 0x000fe20003f45070 */
[----:B------:R-:W-:Y:S01]  /*2ad0*/  IMAD.IADD R2, R71, 0x1, R0 ;  /* 0x0000000147027824 */ /* 0x000fe200078e0200 */
[----:B------:R-:W-:Y:S01]  /*2ae0*/  ISETP.NE.U32.AND P5, PT, R119, RZ, PT ;  /* 0x000000ff7700720c */ /* 0x000fe20003fa5070 */
[----:B------:R-:W-:Y:S01]  /*2af0*/  IMAD.SHL.U32 R0, R70, 0x8, RZ ;  /* 0x0000000846007824 */ /* 0x000fe200078e00ff */
[----:B------:R-:W-:Y:S01]  /*2b00*/  ULDC.64 UR12, c[0x0][0x290] ;  /* 0x0000a400000c7ab9 */ /* 0x000fe20000000a00 */
[----:B------:R-:W-:Y:S01]  /*2b10*/  IMAD R72, R108, UR4, RZ ;  /* 0x000000046c487c24 */ /* 0x000fe2000f8e02ff */
[----:B------:R-:W-:Y:S01]  /*2b20*/  SHF.L.U64.HI R2, R70, 0x3, R2 ;  /* 0x0000000346027819 */ /* 0x000fe20000010202 */
[----:B------:R-:W-:Y:S01]  /*2b30*/  IMAD R75, R127, UR12, RZ ;  /* 0x0000000c7f4b7c24 */ /* 0x000fe2000f8e02ff */
[----:B------:R-:W-:Y:S01]  /*2b40*/  IADD3 R78, P4, R0, UR6, RZ ;  /* 0x00000006004e7c10 */ /* 0x000fe2000ff9e0ff */
[----:B------:R-:W3:Y:S01]  /*2b50*/  LDC.64 R70, c[0x0][0x288] ;  /* 0x0000a200ff467b82 */ /* 0x000ee20000000a00 */
[----:B-1----:R-:W-:Y:S01]  /*2b60*/  SHF.L.U32 R69, R68, R73, RZ ;  /* 0x0000004944457219 */ /* 0x002fe200000006ff */
[----:B------:R-:W-:Y:S01]  /*2b70*/  IMAD R74, R126, UR13, R75 ;  /* 0x0000000d7e4a7c24 */ /* 0x000fe2000f8e024b */
[----:B------:R-:W-:-:S04]  /*2b80*/  DEPBAR.LE SB0, 0x0 ;  /* 0x000080000000791a */ /* 0x000fc80000000000 */
[----:B------:R-:W-:Y:S01]  /*2b90*/  LOP3.LUT R69, R130, R69, RZ, 0x30, !PT ;  /* 0x0000004582457212 */ /* 0x000fe200078e30ff */
[C---:B------:R-:W-:Y:S01]  /*2ba0*/  IMAD.WIDE.U32 R84, R129.reuse, UR4, RZ ;  /* 0x0000000481547c25 */ /* 0x040fe2000f8e00ff */
[----:B------:R-:W-:Y:S01]  /*2bb0*/  IADD3.X R79, R2, UR7, RZ, P4, !PT ;  /* 0x00000007024f7c10 */ /* 0x000fe2000a7fe4ff */
[----:B------:R-:W-:Y:S01]  /*2bc0*/  BAR.SYNC.DEFER_BLOCKING 0x0 ;  /* 0x0000000000007b1d */ /* 0x000fe20000010000 */
[----:B------:R-:W-:Y:S01]  /*2bd0*/  ISETP.NE.U32.AND P4, PT, R118, RZ, PT ;  /* 0x000000ff7600720c */ /* 0x000fe20003f85070 */
[----:B------:R-:W-:Y:S02]  /*2be0*/  IMAD.IADD R69, R138, 0x1, R69 ;  /* 0x000000018a457824 */ /* 0x000fe400078e0245 */
[----:B------:R-:W-:Y:S02]  /*2bf0*/  IMAD R72, R129, UR5, R72 ;  /* 0x0000000581487c24 */ /* 0x000fe4000f8e0248 */
[----:B------:R-:W-:Y:S01]  /*2c00*/  IMAD R76, R69, 0x40, R136 ;  /* 0x00000040454c7824 */ /* 0x000fe200078e0288 */
[----:B------:R-:W-:Y:S01]  /*2c10*/  ULDC.64 UR4, c[0x0][0x370] ;  /* 0x0000dc0000047ab9 */ /* 0x000fe20000000a00 */
[----:B------:R-:W1:Y:S01]  /*2c20*/  LDC.64 R68, c[0x0][0x298] ;  /* 0x0000a600ff447b82 */ /* 0x000e620000000a00 */
[----:B------:R-:W-:Y:S01]  /*2c30*/  IMAD.IADD R72, R85, 0x1, R72 ;  /* 0x0000000155487824 */ /* 0x000fe200078e0248 */
[----:B------:R-:W-:Y:S01]  /*2c40*/  ULDC.64 UR8, c[0x0][0x280] ;  /* 0x0000a00000087ab9 */ /* 0x000fe20000000a00 */
[----:B------:R-:W-:Y:S01]  /*2c50*/  SHF.R.S32.HI R77, RZ, 0x1f, R76 ;  /* 0x0000001fff4d7819 */ /* 0x000fe2000001144c */
[C---:B------:R-:W-:Y:S01]  /*2c60*/  IMAD.SHL.U32 R75, R84.reuse, 0x8, RZ ;  /* 0x00000008544b7824 */ /* 0x040fe200078e00ff */
[----:B------:R-:W-:Y:S01]  /*2c70*/  ULDC.64 UR6, c[0x0][0x2a0] ;  /* 0x0000a80000067ab9 */ /* 0x000fe20000000a00 */
[----:B------:R-:W-:Y:S01]  /*2c80*/  SHF.L.U64.HI R89, R84, 0x3, R72 ;  /* 0x0000000354597819 */ /* 0x000fe20000010248 */
[----:B--2---:R-:W-:-:S04]  /*2c90*/  IMAD.WIDE.U32 R86, R126, UR12, R76 ;  /* 0x0000000c7e567c25 */ /* 0x004fc8000f8e004c */
[----:B------:R-:W-:Y:S01]  /*2ca0*/  IMAD.IADD R74, R87, 0x1, R74 ;  /* 0x00000001574a7824 */ /* 0x000fe200078e024a */
[----:B------:R-:W-:Y:S01]  /*2cb0*/  @!PT LDS RZ, [RZ] ;  /* 0x00000000fffff984 */ /* 0x000fe20000000800 */
[----:B------:R-:W-:Y:S01]  /*2cc0*/  @!PT LDS RZ, [RZ] ;  /* 0x00000000fffff984 */ /* 0x000fe20000000800 */
[----:B------:R-:W-:Y:S01]  /*2cd0*/  @!PT LDS RZ, [RZ] ;  /* 0x00000000fffff984 */ /* 0x000fe20000000800 */
[----:B------:R-:W-:Y:S01]  /*2ce0*/  LDGSTS.E.LTC128B.64 [R134], desc[UR20][R78.64], P6 ;  /* 0x000000004e867fae */ /* 0x000fe2000b121b54 */
[----:B------:R-:W-:-:S03]  /*2cf0*/  ISETP.NE.U32.AND P6, PT, R117, RZ, PT ;  /* 0x000000ff7500720c */ /* 0x000fc60003fc5070 */
[----:B------:R-:W-:Y:S01]  /*2d00*/  LDGSTS.E.LTC128B.64 [R134+0x80], desc[UR20][R78.64+0x80], P1 ;  /* 0x000800804e867fae */ /* 0x000fe20008921b54 */
[----:B------:R-:W-:-:S03]  /*2d10*/  IADD3 R82, P1, R78, UR10, RZ ;  /* 0x0000000a4e527c10 */ /* 0x000fc6000ff3e0ff */
[----:B------:R-:W-:Y:S01]  /*2d20*/  LDGSTS.E.LTC128B.64 [R134+0x100], desc[UR20][R78.64+0x100], P0 ;  /* 0x001001004e867fae */ /* 0x000fe20008121b54 */
[----:B------:R-:W-:Y:S02]  /*2d30*/  IADD3.X R83, R79, UR11, RZ, P1, !PT ;  /* 0x0000000b4f537c10 */ /* 0x000fe40008ffe4ff */
[----:B------:R-:W-:Y:S01]  /*2d40*/  ISETP.NE.U32.AND P0, PT, R116, RZ, PT ;  /* 0x000000ff7400720c */ /* 0x000fe20003f05070 */
[----:B------:R-:W-:Y:S01]  /*2d50*/  LDGSTS.E.LTC128B.64 [R134+0x180], desc[UR20][R78.64+0x180], P3 ;  /* 0x001801804e867fae */ /* 0x000fe20009921b54 */
[----:B------:R-:W-:Y:S02]  /*2d60*/  ISETP.NE.U32.AND P1, PT, R115, RZ, PT ;  /* 0x000000ff7300720c */ /* 0x000fe40003f25070 */
[----:B------:R-:W-:Y:S01]  /*2d70*/  ISETP.NE.U32.AND P3, PT, R114, RZ, PT ;  /* 0x000000ff7200720c */ /* 0x000fe20003f65070 */
[----:B------:R-:W-:Y:S01]  /*2d80*/  LDGSTS.E.LTC128B.64 [R134+0x1000], desc[UR20][R82.64], P2 ;  /* 0x0100000052867fae */ /* 0x000fe20009121b54 */
[----:B------:R-:W-:-:S03]  /*2d90*/  ISETP.NE.U32.AND P2, PT, R113, RZ, PT ;  /* 0x000000ff7100720c */ /* 0x000fc60003f45070 */
[----:B------:R-:W-:Y:S01]  /*2da0*/  LDGSTS.E.LTC128B.64 [R134+0x1080], desc[UR20][R82.64+0x80], P5 ;  /* 0x0108008052867fae */ /* 0x000fe2000a921b54 */
[----:B------:R-:W-:-:S03]  /*2db0*/  ISETP.NE.U32.AND P5, PT, R112, RZ, PT ;  /* 0x000000ff7000720c */ /* 0x000fc60003fa5070 */
[----:B------:R-:W-:Y:S01]  /*2dc0*/  LDGSTS.E.LTC128B.64 [R134+0x1100], desc[UR20][R82.64+0x100], P4 ;  /* 0x0110010052867fae */ /* 0x000fe2000a121b54 */
[----:B------:R-:W-:-:S03]  /*2dd0*/  LEA R80, P4, R86, UR4, 0x3 ;  /* 0x0000000456507c11 */ /* 0x000fc6000f8818ff */
[----:B------:R1:W-:Y:S01]  /*2de0*/  LDGSTS.E.LTC128B.64 [R134+0x1180], desc[UR20][R82.64+0x180], P6 ;  /* 0x0118018052867fae */ /* 0x0003e2000b121b54 */
[----:B------:R-:W-:Y:S01]  /*2df0*/  LEA.HI.X R81, R86, UR5, R74, 0x3, P4 ;  /* 0x0000000556517c11 */ /* 0x000fe2000a0f1c4a */
[----:B------:R-:W-:Y:S01]  /*2e00*/  ULDC.64 UR4, c[0x0][0x2a8] ;  /* 0x0000aa0000047ab9 */ /* 0x000fe20000000a00 */
[----:B------:R-:W-:Y:S01]  /*2e10*/  ISETP.NE.U32.AND P6, PT, R111, RZ, PT ;  /* 0x000000ff6f00720c */ /* 0x000fe20003fc5070 */
[----:B------:R-:W-:Y:S01]  /*2e20*/  UIADD3 UR17, UP0, UR6, -UR4, URZ ;  /* 0x8000000406117290 */ /* 0x000fe2000ff1e03f */
[----:B------:R-:W-:Y:S01]  /*2e30*/  ISETP.NE.U32.AND P4, PT, R110, RZ, PT ;  /* 0x000000ff6e00720c */ /* 0x000fe20003f85070 */
[----:B------:R-:W-:Y:S01]  /*2e40*/  LDGSTS.E.LTC128B.64 [R134+0x6000], desc[UR20][R80.64], P0 ;  /* 0x0600000050867fae */ /* 0x000fe20008121b54 */
[----:B---3--:R-:W-:Y:S02]  /*2e50*/  IADD3 R70, P0, -R70, UR8, RZ ;  /* 0x0000000846467c10 */ /* 0x008fe4000ff1e1ff */
[----:B------:R-:W-:Y:S01]  /*2e60*/  LOP3.LUT R74, R107, 0x100, RZ, 0xc0, !PT ;  /* 0x000001006b4a7812 */ /* 0x000fe200078ec0ff */
[----:B------:R-:W-:Y:S01]  /*2e70*/  LDGSTS.E.LTC128B.64 [R134+0x6080], desc[UR20][R80.64+0x80], P1 ;  /* 0x0608008050867fae */ /* 0x000fe20008921b54 */
[----:B------:R-:W-:Y:S01]  /*2e80*/  IADD3.X R72, ~R71, UR9, RZ, P0, !PT ;  /* 0x0000000947487c10 */ /* 0x000fe200087fe5ff */
[----:B------:R-:W-:Y:S01]  /*2e90*/  IMAD.SHL.U32 R71, R107, 0x4, RZ ;  /* 0x000000046b477824 */ /* 0x000fe200078e00ff */
[----:B------:R-:W-:Y:S01]  /*2ea0*/  SHF.R.U32.HI R74, RZ, 0x5, R74 ;  /* 0x00000005ff4a7819 */ /* 0x000fe2000001164a */
[----:B------:R-:W-:Y:S01]  /*2eb0*/  LDGSTS.E.LTC128B.64 [R134+0x6100], desc[UR20][R80.64+0x100], P3 ;  /* 0x0610010050867fae */ /* 0x000fe20009921b54 */
[----:B------:R-:W-:-:S03]  /*2ec0*/  IADD3 R70, P3, P0, R75, UR10, R70 ;  /* 0x0000000a4b467c10 */ /* 0x000fc6000f87e046 */
[----:B------:R-:W-:Y:S01]  /*2ed0*/  LDGSTS.E.LTC128B.64 [R134+0x6180], desc[UR20][R80.64+0x180], P2 ;  /* 0x0618018050867fae */ /* 0x000fe20009121b54 */
[----:B------:R-:W-:Y:S02]  /*2ee0*/  ISETP.NE.U32.AND P2, PT, R109, RZ, PT ;  /* 0x000000ff6d00720c */ /* 0x000fe40003f45070 */
[----:B------:R-:W-:Y:S02]  /*2ef0*/  IADD3.X R72, R89, UR11, R72, P3, P0 ;  /* 0x0000000b59487c10 */ /* 0x000fe40009fe0448 */
[----:B------:R-:W-:Y:S01]  /*2f00*/  IADD3 R84, P3, R70, R78, RZ ;  /* 0x0000004e46547210 */ /* 0x000fe20007f7e0ff */
[----:B------:R-:W-:Y:S01]  /*2f10*/  IMAD R70, R108, UR12, RZ ;  /* 0x0000000c6c467c24 */ /* 0x000fe2000f8e02ff */
[----:B------:R-:W-:Y:S02]  /*2f20*/  ISETP.NE.U32.AND P0, PT, R105, RZ, PT ;  /* 0x000000ff6900720c */ /* 0x000fe40003f05070 */
[----:B-1----:R-:W-:Y:S01]  /*2f30*/  IADD3 R82, P1, R80, R68, RZ ;  /* 0x0000004450527210 */ /* 0x002fe20007f3e0ff */
[----:B------:R-:W-:Y:S01]  /*2f40*/  IMAD.X R85, R72, 0x1, R79, P3 ;  /* 0x0000000148557824 */ /* 0x000fe200018e064f */
[----:B------:R-:W-:Y:S01]  /*2f50*/  ISETP.NE.U32.AND P3, PT, R102, RZ, PT ;  /* 0x000000ff6600720c */ /* 0x000fe20003f65070 */
[----:B------:R-:W-:-:S04]  /*2f60*/  IMAD.WIDE.U32 R78, R129, UR12, RZ ;  /* 0x0000000c814e7c25 */ /* 0x000fc8000f8e00ff */
[----:B------:R-:W-:Y:S01]  /*2f70*/  IMAD.X R83, R81, 0x1, R69, P1 ;  /* 0x0000000151537824 */ /* 0x000fe200008e0645 */
[----:B------:R-:W-:Y:S01]  /*2f80*/  ISETP.NE.U32.AND P1, PT, R106, RZ, PT ;  /* 0x000000ff6a00720c */ /* 0x000fe20003f25070 */
[----:B------:R-:W-:Y:S02]  /*2f90*/  IMAD R70, R129, UR13, R70 ;  /* 0x0000000d81467c24 */ /* 0x000fe4000f8e0246 */
[----:B------:R-:W-:Y:S01]  /*2fa0*/  IMAD.SHL.U32 R72, R107, 0x2, RZ ;  /* 0x000000026b487824 */ /* 0x000fe200078e00ff */
[----:B------:R-:W-:Y:S01]  /*2fb0*/  LDGSTS.E.LTC128B.64 [R134+0x7000], desc[UR20][R82.64], P5 ;  /* 0x0700000052867fae */ /* 0x000fe2000a921b54 */
[----:B------:R-:W-:Y:S01]  /*2fc0*/  ISETP.NE.U32.AND P5, PT, R104, RZ, PT ;  /* 0x000000ff6800720c */ /* 0x000fe20003fa5070 */
[----:B------:R-:W-:Y:S02]  /*2fd0*/  IMAD.IADD R70, R79, 0x1, R70 ;  /* 0x000000014f467824 */ /* 0x000fe400078e0246 */
[----:B------:R-:W-:Y:S01]  /*2fe0*/  LDGSTS.E.LTC128B.64 [R134+0x7080], desc[UR20][R82.64+0x80], P6 ;  /* 0x0708008052867fae */ /* 0x000fe2000b121b54 */
[----:B------:R-:W-:-:S02]  /*2ff0*/  ISETP.NE.U32.AND P6, PT, R103, RZ, PT ;  /* 0x000000ff6700720c */ /* 0x000fc40003fc5070 */
[----:B------:R-:W-:Y:S01]  /*3000*/  SHF.L.U64.HI R70, R78, 0x3, R70 ;  /* 0x000000034e467819 */ /* 0x000fe20000010246 */
[----:B------:R-:W-:Y:S01]  /*3010*/  LDGSTS.E.LTC128B.64 [R134+0x7100], desc[UR20][R82.64+0x100], P4 ;  /* 0x0710010052867fae */ /* 0x000fe2000a121b54 */
[----:B------:R-:W-:-:S03]  /*3020*/  ISETP.NE.U32.AND P4, PT, R101, RZ, PT ;  /* 0x000000ff6500720c */ /* 0x000fc60003f85070 */
[----:B------:R1:W-:Y:S01]  /*3030*/  LDGSTS.E.LTC128B.64 [R134+0x7180], desc[UR20][R82.64+0x180], P2 ;  /* 0x0718018052867fae */ /* 0x0003e20009121b54 */
[----:B------:R-:W-:-:S03]  /*3040*/  ISETP.NE.U32.AND P2, PT, R100, RZ, PT ;  /* 0x000000ff6400720c */ /* 0x000fc60003f45070 */
[----:B------:R-:W0:Y:S04]  /*3050*/  LDGDEPBAR ;  /* 0x00000000000079af */ /* 0x000e280000000000 */
[----:B------:R2:W-:Y:S01]  /*3060*/  LDGSTS.E.LTC128B.64 [R134+0x2000], desc[UR20][R84.64], P1 ;  /* 0x0200000054867fae */ /* 0x0005e20008921b54 */
[----:B------:R-:W-:Y:S01]  /*3070*/  ISETP.NE.U32.AND P1, PT, R3, RZ, PT ;  /* 0x000000ff0300720c */ /* 0x000fe20003f25070 */
[----:B------:R-:W-:Y:S02]  /*3080*/  IMAD.SHL.U32 R3, R107, 0x8, RZ ;  /* 0x000000086b037824 */ /* 0x000fe400078e00ff */
[----:B------:R2:W-:Y:S03]  /*3090*/  LDGSTS.E.LTC128B.64 [R134+0x2080], desc[UR20][R84.64+0x80], P0 ;  /* 0x0208008054867fae */ /* 0x0005e60008121b54 */
[----:B------:R-:W-:Y:S01]  /*30a0*/  LOP3.LUT P0, RZ, R3, 0x8, RZ, 0xc0, !PT ;  /* 0x0000000803ff7812 */ /* 0x000fe2000780c0ff */
[----:B------:R2:W-:Y:S01]  /*30b0*/  LDGSTS.E.LTC128B.64 [R134+0x2100], desc[UR20][R84.64+0x100], P5 ;  /* 0x0210010054867fae */ /* 0x0005e2000a921b54 */
[----:B------:R-:W-:-:S03]  /*30c0*/  IMAD.SHL.U32 R3, R78, 0x8, RZ ;  /* 0x000000084e037824 */ /* 0x000fc600078e00ff */
[----:B------:R2:W-:Y:S01]  /*30d0*/  LDGSTS.E.LTC128B.64 [R134+0x2180], desc[UR20][R84.64+0x180], P6 ;  /* 0x0218018054867fae */ /* 0x0005e2000b121b54 */
[----:B-1----:R-:W-:Y:S01]  /*30e0*/  IADD3 R82, P5, R84, UR10, RZ ;  /* 0x0000000a54527c10 */ /* 0x002fe2000ffbe0ff */
[----:B------:R-:W-:-:S03]  /*30f0*/  UIADD3.X UR10, UR7, ~UR5, URZ, UP0, !UPT ;  /* 0x80000005070a7290 */ /* 0x000fc600087fe43f */
[----:B------:R-:W-:Y:S02]  /*3100*/  IADD3.X R83, R85, UR11, RZ, P5, !PT ;  /* 0x0000000b55537c10 */ /* 0x000fe4000affe4ff */
[----:B------:R-:W-:-:S03]  /*3110*/  IADD3 R79, P6, P5, R3, UR17, R68 ;  /* 0x00000011034f7c10 */ /* 0x000fc6000fdde044 */
[----:B------:R2:W-:Y:S01]  /*3120*/  LDGSTS.E.LTC128B.64 [R134+0x3000], desc[UR20][R82.64], P3 ;  /* 0x0300000052867fae */ /* 0x0005e20009921b54 */
[----:B------:R-:W-:Y:S02]  /*3130*/  IADD3.X R78, R70, UR10, R69, P6, P5 ;  /* 0x0000000a464e7c10 */ /* 0x000fe4000b7ea445 */
[----:B------:R-:W-:Y:S01]  /*3140*/  LOP3.LUT P6, RZ, R71, 0x8, RZ, 0xc0, !PT ;  /* 0x0000000847ff7812 */ /* 0x000fe200078cc0ff */
[----:B------:R2:W-:Y:S01]  /*3150*/  LDGSTS.E.LTC128B.64 [R134+0x3080], desc[UR20][R82.64+0x80], P4 ;  /* 0x0308008052867fae */ /* 0x0005e2000a121b54 */
[----:B------:R-:W-:Y:S02]  /*3160*/  LOP3.LUT R71, R107, 0x200, RZ, 0xc0, !PT ;  /* 0x000002006b477812 */ /* 0x000fe400078ec0ff */
[----:B------:R-:W-:Y:S01]  /*3170*/  IADD3 R80, P4, R79, R80, RZ ;  /* 0x000000504f507210 */ /* 0x000fe20007f9e0ff */
[----:B------:R2:W-:Y:S01]  /*3180*/  LDGSTS.E.LTC128B.64 [R134+0x3100], desc[UR20][R82.64+0x100], P2 ;  /* 0x0310010052867fae */ /* 0x0005e20009121b54 */
[----:B------:R-:W-:Y:S02]  /*3190*/  SHF.R.U32.HI R71, RZ, 0x6, R71 ;  /* 0x00000006ff477819 */ /* 0x000fe40000011647 */
[----:B------:R-:W-:Y:S01]  /*31a0*/  LOP3.LUT P5, RZ, R72, 0x8, RZ, 0xc0, !PT ;  /* 0x0000000848ff7812 */ /* 0x000fe200078ac0ff */
[----:B------:R-:W-:Y:S01]  /*31b0*/  IMAD.X R81, R78, 0x1, R81, P4 ;  /* 0x000000014e517824 */ /* 0x000fe200020e0651 */
[----:B------:R-:W-:Y:S01]  /*31c0*/  LOP3.LUT R72, R107, 0x400, RZ, 0xc0, !PT ;  /* 0x000004006b487812 */ /* 0x000fe200078ec0ff */
[----:B------:R2:W-:Y:S01]  /*31d0*/  LDGSTS.E.LTC128B.64 [R134+0x3180], desc[UR20][R82.64+0x180], P1 ;  /* 0x0318018052867fae */ /* 0x0005e20008921b54 */
[----:B------:R-:W-:-:S02]  /*31e0*/  ISETP.NE.U32.AND P2, PT, R71, RZ, PT ;  /* 0x000000ff4700720c */ /* 0x000fc40003f45070 */
[C---:B------:R-:W-:Y:S01]  /*31f0*/  LOP3.LUT R71, R107.reuse, 0x800, RZ, 0xc0, !PT ;  /* 0x000008006b477812 */ /* 0x040fe200078ec0ff */
[----:B------:R2:W-:Y:S01]  /*3200*/  LDGSTS.E.LTC128B.64 [R134+0x8000], desc[UR20][R80.64], P0 ;  /* 0x0800000050867fae */ /* 0x0005e20008121b54 */
[----:B------:R-:W-:Y:S02]  /*3210*/  SHF.R.U32.HI R72, RZ, 0x7, R72 ;  /* 0x00000007ff487819 */ /* 0x000fe40000011648 */
[----:B------:R-:W-:Y:S01]  /*3220*/  SHF.R.U32.HI R71, RZ, 0x8, R71 ;  /* 0x00000008ff477819 */ /* 0x000fe20000011647 */
[----:B------:R2:W-:Y:S01]  /*3230*/  LDGSTS.E.LTC128B.64 [R134+0x8080], desc[UR20][R80.64+0x80], P6 ;  /* 0x0808008050867fae */ /* 0x0005e2000b121b54 */
[----:B------:R-:W-:Y:S02]  /*3240*/  LOP3.LUT P4, RZ, R107, 0x8, RZ, 0xc0, !PT ;  /* 0x000000086bff7812 */ /* 0x000fe4000788c0ff */
[----:B------:R-:W-:Y:S01]  /*3250*/  ISETP.NE.U32.AND P3, PT, R74, RZ, PT ;  /* 0x000000ff4a00720c */ /* 0x000fe20003f65070 */
[----:B------:R2:W-:Y:S01]  /*3260*/  LDGSTS.E.LTC128B.64 [R134+0x8100], desc[UR20][R80.64+0x100], P5 ;  /* 0x0810010050867fae */ /* 0x0005e2000a921b54 */
[----:B------:R-:W-:-:S02]  /*3270*/  ISETP.NE.U32.AND P1, PT, R72, RZ, PT ;  /* 0x000000ff4800720c */ /* 0x000fc40003f25070 */
[----:B------:R-:W-:Y:S02]  /*3280*/  ISETP.NE.U32.AND P0, PT, R71, RZ, PT ;  /* 0x000000ff4700720c */ /* 0x000fe40003f05070 */
[----:B------:R-:W-:-:S05]  /*3290*/  IADD3 R78, P6, R80, R68, RZ ;  /* 0x00000044504e7210 */ /* 0x000fca0007fde0ff */
[----:B------:R-:W-:Y:S01]  /*32a0*/  IMAD.X R79, R81, 0x1, R69, P6 ;  /* 0x00000001514f7824 */ /* 0x000fe200030e0645 */
[----:B------:R2:W-:Y:S04]  /*32b0*/  LDGSTS.E.LTC128B.64 [R134+0x8180], desc[UR20][R80.64+0x180], P4 ;  /* 0x0818018050867fae */ /* 0x0005e8000a121b54 */
[----:B------:R2:W-:Y:S04]  /*32c0*/  LDGSTS.E.LTC128B.64 [R134+0x9000], desc[UR20][R78.64], P3 ;  /* 0x090000004e867fae */ /* 0x0005e80009921b54 */
[----:B------:R2:W-:Y:S01]  /*32d0*/  LDGSTS.E.LTC128B.64 [R134+0x9080], desc[UR20][R78.64+0x80], P2 ;  /* 0x090800804e867fae */ /* 0x0005e20009121b54 */
[----:B------:R-:W-:-:S03]  /*32e0*/  IADD3 R90, P2, R82, UR8, RZ ;  /* 0x00000008525a7c10 */ /* 0x000fc6000ff5e0ff */
[----:B------:R2:W-:Y:S01]  /*32f0*/  LDGSTS.E.LTC128B.64 [R134+0x9100], desc[UR20][R78.64+0x100], P1 ;  /* 0x091001004e867fae */ /* 0x0005e20008921b54 */
[----:B------:R-:W-:Y:S02]  /*3300*/  IADD3 R92, P1, R78, UR6, RZ ;  /* 0x000000064e5c7c10 */ /* 0x000fe4000ff3e0ff */
[----:B------:R-:W-:Y:S01]  /*3310*/  IADD3.X R91, R83, UR9, RZ, P2, !PT ;  /* 0x00000009535b7c10 */ /* 0x000fe200097fe4ff */
[----:B------:R2:W-:Y:S01]  /*3320*/  LDGSTS.E.LTC128B.64 [R134+0x9180], desc[UR20][R78.64+0x180], P0 ;  /* 0x091801804e867fae */ /* 0x0005e20008121b54 */
[----:B------:R-:W-:Y:S02]  /*3330*/  ISETP.GE.AND P0, PT, R135, 0x10, PT ;  /* 0x000000108700780c */ /* 0x000fe40003f06270 */
[----:B------:R-:W-:Y:S01]  /*3340*/  IADD3.X R93, R79, UR7, RZ, P1, !PT ;  /* 0x000000074f5d7c10 */ /* 0x000fe20008ffe4ff */
[----:B------:R-:W0:Y:S01]  /*3350*/  LDGDEPBAR ;  /* 0x00000000000079af */ /* 0x000e220000000000 */
[----:B------:R-:W-:-:S04]  /*3360*/  DEPBAR.LE SB0, 0x1 ;  /* 0x000080400000791a */ /* 0x000fc80000000000 */
[----:B------:R-:W-:Y:S06]  /*3370*/  BAR.SYNC.DEFER_BLOCKING 0x0 ;  /* 0x0000000000007b1d */ /* 0x000fec0000010000 */
[----:B------:R-:W-:Y:S05]  /*3380*/  @!P0 BRA `(.L_x_3) ;  /* 0x00000014005c8947 */ /* 0x000fea0003800000 */
[----:B--2---:R-:W-:Y:S01]  /*3390*/  IMAD.MOV.U32 R80, RZ, RZ, R76 ;  /* 0x000000ffff507224 */ /* 0x004fe200078e004c */
[----:B------:R-:W1:Y:S01]  /*33a0*/  S2UR UR17, SR_CgaCtaId ;  /* 0x00000000001179c3 */ /* 0x000e620000008800 */
[----:B------:R-:W-:Y:S01]  /*33b0*/  IMAD.MOV.U32 R81, RZ, RZ, R77 ;  /* 0x000000ffff517224 */ /* 0x000fe200078e004d */
[----:B------:R-:W-:Y:S01]  /*33c0*/  IADD3 R129, P1, R129, R126, RZ ;  /* 0x0000007e81817210 */ /* 0x000fe20007f3e0ff */
[C---:B------:R-:W-:Y:S01]  /*33d0*/  IMAD R71, R127.reuse, UR12, RZ ;  /* 0x0000000c7f477c24 */ /* 0x040fe2000f8e02ff */
[----:B------:R-:W-:Y:S01]  /*33e0*/  SHF.R.S32.HI R79, RZ, R73, R130 ;  /* 0x00000049ff4f7219 */ /* 0x000fe20000011482 */
[C---:B------:R-:W-:Y:S01]  /*33f0*/  IMAD.WIDE.U32 R80, R126.reuse, UR12, R80 ;  /* 0x0000000c7e507c25 */ /* 0x040fe2000f8e0050 */
[----:B------:R-:W-:Y:S01]  /*3400*/  IADD3.X R108, R127, R108, RZ, P1, !PT ;  /* 0x0000006c7f6c7210 */ /* 0x000fe20000ffe4ff */
[----:B------:R-:W-:Y:S02]  /*3410*/  ULEA UR4, UP3, UR6, -UR4, 0x1 ;  /* 0x8000000406047291 */ /* 0x000fe4000f86083f */
[----:B------:R-:W-:Y:S01]  /*3420*/  IMAD R126, R126, UR13, R71 ;  /* 0x0000000d7e7e7c24 */ /* 0x000fe2000f8e0247 */
[----:B------:R-:W-:Y:S01]  /*3430*/  IADD3 R71, P0, R75, R0, RZ ;  /* 0x000000004b477210 */ /* 0x000fe20007f1e0ff */
[----:B------:R-:W-:Y:S01]  /*3440*/  IMAD.WIDE.U32 R82, R129, UR12, RZ ;  /* 0x0000000c81527c25 */ /* 0x000fe2000f8e00ff */
[----:B------:R-:W-:Y:S01]  /*3450*/  LOP3.LUT R0, R128, 0x1f, RZ, 0xc0, !PT ;  /* 0x0000001f80007812 */ /* 0x000fe200078ec0ff */
[----:B------:R-:W-:Y:S01]  /*3460*/  ULDC.64 UR10, c[0x0][0x270] ;  /* 0x00009c00000a7ab9 */ /* 0x000fe20000000a00 */
[----:B------:R-:W-:Y:S01]  /*3470*/  LEA R73, P1, R80, R3, 0x3 ;  /* 0x0000000350497211 */ /* 0x000fe200078218ff */
[----:B------:R-:W-:Y:S01]  /*3480*/  IMAD.IADD R75, R81, 0x1, R126 ;  /* 0x00000001514b7824 */ /* 0x000fe200078e027e */
[----:B------:R-:W-:Y:S01]  /*3490*/  IADD3.X R89, R89, R2, RZ, P0, !PT ;  /* 0x0000000259597210 */ /* 0x000fe200007fe4ff */
[----:B------:R-:W-:Y:S01]  /*34a0*/  IMAD R2, R108, UR12, RZ ;  /* 0x0000000c6c027c24 */ /* 0x000fe2000f8e02ff */
[----:B------:R-:W-:Y:S01]  /*34b0*/  SHF.R.U32.HI R3, RZ, 0x3, R0 ;  /* 0x00000003ff037819 */ /* 0x000fe20000011600 */
[----:B------:R-:W-:Y:S01]  /*34c0*/  USHF.L.U64.HI UR12, UR6, 0x1, UR7 ;  /* 0x00000001060c7899 */ /* 0x000fe20008010207 */
[----:B------:R-:W-:Y:S01]  /*34d0*/  LEA.HI.X R75, R80, R70, R75, 0x3, P1 ;  /* 0x00000046504b7211 */ /* 0x000fe200008f1c4b */
[----:B------:R-:W-:Y:S01]  /*34e0*/  IMAD R81, R129, UR13, R2 ;  /* 0x0000000d81517c24 */ /* 0x000fe2000f8e0202 */
[----:B------:R-:W-:Y:S01]  /*34f0*/  LOP3.LUT R0, R3, 0x7, R128, 0x78, !PT ;  /* 0x0000000703007812 */ /* 0x000fe200078e7880 */
[----:B------:R-:W-:Y:S01]  /*3500*/  ULDC.64 UR8, c[0x0][0x280] ;  /* 0x0000a00000087ab9 */ /* 0x000fe20000000a00 */
[----:B------:R-:W-:Y:S01]  /*3510*/  ULDC.64 UR6, c[0x0][0x288] ;  /* 0x0000a20000067ab9 */ /* 0x000fe20000000a00 */
[----:B------:R-:W-:Y:S01]  /*3520*/  IMAD R70, R108, UR10, RZ ;  /* 0x0000000a6c467c24 */ /* 0x000fe2000f8e02ff */
[----:B------:R-:W-:Y:S01]  /*3530*/  IADD3 R81, R83, R81, RZ ;  /* 0x0000005153517210 */ /* 0x000fe20007ffe0ff */
[----:B------:R-:W-:Y:S01]  /*3540*/  IMAD R0, R3, 0x20, R0 ;  /* 0x0000002003007824 */ /* 0x000fe200078e0200 */
[----:B------:R-:W-:Y:S01]  /*3550*/  ULEA UR18, UP1, UR8, -UR6, 0x1 ;  /* 0x8000000608127291 */ /* 0x000fe2000f82083f */
[----:B------:R-:W2:Y:S01]  /*3560*/  LDC.64 R2, c[0x0][0x278] ;  /* 0x00009e00ff027b82 */ /* 0x000ea20000000a00 */
[----:B------:R-:W-:Y:S01]  /*3570*/  USHF.L.U32 UR19, UR16, 0xa, URZ ;  /* 0x0000000a10137899 */ /* 0x000fe2000800063f */
[----:B------:R-:W-:Y:S01]  /*3580*/  IADD3 R72, P0, R76, R82, RZ ;  /* 0x000000524c487210 */ /* 0x000fe20007f1e0ff */
[----:B------:R-:W-:Y:S01]  /*3590*/  UMOV UR6, 0x400 ;  /* 0x0000040000067882 */ /* 0x000fe20000000000 */
[C---:B------:R-:W-:Y:S01]  /*35a0*/  IMAD.SHL.U32 R140, R82.reuse, 0x8, RZ ;  /* 0x00000008528c7824 */ /* 0x040fe200078e00ff */
[----:B------:R-:W-:Y:S01]  /*35b0*/  SHF.L.U64.HI R141, R82, 0x3, R81 ;  /* 0x00000003528d7819 */ /* 0x000fe20000010251 */
[C---:B------:R-:W-:Y:S01]  /*35c0*/  IMAD R70, R129.reuse, UR11, R70 ;  /* 0x0000000b81467c24 */ /* 0x040fe2000f8e0246 */
[----:B-1----:R-:W-:Y:S01]  /*35d0*/  ULEA UR17, UR17, UR6, 0x18 ;  /* 0x0000000611117291 */ /* 0x002fe2000f8ec03f */
[----:B------:R-:W-:Y:S01]  /*35e0*/  IMAD.WIDE.U32 R82, R129, UR10, RZ ;  /* 0x0000000a81527c25 */ /* 0x000fe2000f8e00ff */
[----:B------:R-:W-:Y:S01]  /*35f0*/  ULEA UR6, UR15, UR19, 0x5 ;  /* 0x000000130f067291 */ /* 0x000fe2000f8e283f */
[----:B------:R-:W-:Y:S01]  /*3600*/  IADD3.X R77, R77, R81, RZ, P0, !PT ;  /* 0x000000514d4d7210 */ /* 0x000fe200007fe4ff */
[----:B------:R-:W-:Y:S01]  /*3610*/  ULEA UR19, UR14, UR19, 0x5 ;  /* 0x000000130e137291 */ /* 0x000fe2000f8e283f */
[----:B------:R-:W-:Y:S01]  /*3620*/  IMAD.IADD R81, R83, 0x1, R70 ;  /* 0x0000000153517824 */ /* 0x000fe200078e0246 */
[----:B------:R-:W-:Y:S01]  /*3630*/  USHF.L.U32 UR6, UR6, 0x3, URZ ;  /* 0x0000000306067899 */ /* 0x000fe2000800063f */
[----:B------:R-:W-:Y:S01]  /*3640*/  IMAD R79, R79, 0x40, R136 ;  /* 0x000000404f4f7824 */ /* 0x000fe200078e0288 */
[----:B------:R-:W-:Y:S01]  /*3650*/  USHF.L.U32 UR19, UR19, 0x3, URZ ;  /* 0x0000000313137899 */ /* 0x000fe2000800063f */
[----:B------:R-:W-:Y:S01]  /*3660*/  IADD3 R70, P0, R142, R82, RZ ;  /* 0x000000528e467210 */ /* 0x000fe20007f1e0ff */
[----:B------:R-:W-:Y:S01]  /*3670*/  IMAD.WIDE R140, R76, 0x8, R140 ;  /* 0x000000084c8c7825 */ /* 0x000fe200078e028c */
[C---:B------:R-:W-:Y:S01]  /*3680*/  SHF.L.U32 R94, R82.reuse, 0x3, RZ ;  /* 0x00000003525e7819 */ /* 0x040fe200000006ff */
[----:B------:R-:W-:Y:S01]  /*3690*/  USHF.L.U64.HI UR13, UR8, 0x1, UR9 ;  /* 0x00000001080d7899 */ /* 0x000fe20008010209 */
[--C-:B------:R-:W-:Y:S01]  /*36a0*/  SHF.L.U64.HI R95, R82, 0x3, R81.reuse ;  /* 0x00000003525f7819 */ /* 0x100fe20000010251 */
[----:B------:R-:W-:Y:S01]  /*36b0*/  IMAD.X R143, R143, 0x1, R81, P0 ;  /* 0x000000018f8f7824 */ /* 0x000fe200000e0651 */
[----:B------:R-:W-:Y:S01]  /*36c0*/  LEA R0, R0, UR17, 0x4 ;  /* 0x0000001100007c11 */ /* 0x000fe2000f8e20ff */
[----:B------:R-:W-:Y:S01]  /*36d0*/  IMAD.SHL.U32 R130, R70, 0x8, RZ ;  /* 0x0000000846827824 */ /* 0x000fe200078e00ff */
[----:B------:R-:W-:Y:S01]  /*36e0*/  SHF.L.U64.HI R127, R72, 0x3, R77 ;  /* 0x00000003487f7819 */ /* 0x000fe2000001024d */
[----:B------:R-:W-:Y:S01]  /*36f0*/  IMAD.WIDE R94, R79, 0x8, R94 ;  /* 0x000000084f5e7825 */ /* 0x000fe200078e025e */
[----:B--2---:R-:W-:Y:S01]  /*3700*/  LEA R74, P0, R2, R71, 0x1 ;  /* 0x00000047024a7211 */ /* 0x004fe200078008ff */
[----:B------:R1:W2:Y:S01]  /*3710*/  LDS.128 R120, [R0+UR6] ;  /* 0x0000000600787984 */ /* 0x0002a20008000c00 */
[C---:B------:R-:W-:Y:S01]  /*3720*/  LEA R88, P1, R68.reuse, R73, 0x1 ;  /* 0x0000004944587211 */ /* 0x040fe200078208ff */
[----:B------:R-:W-:Y:S01]  /*3730*/  IMAD.WIDE.U32 R140, R68, 0x3, R140 ;  /* 0x00000003448c7825 */ /* 0x000fe200078e008c */
[----:B------:R-:W-:Y:S01]  /*3740*/  SHF.L.U32 R126, R72, 0x3, RZ ;  /* 0x00000003487e7819 */ /* 0x000fe200000006ff */
[----:B------:R1:W3:Y:S01]  /*3750*/  LDS.128 R84, [R0+UR6+0x80] ;  /* 0x0000800600547984 */ /* 0x0002e20008000c00 */
[----:B------:R-:W-:Y:S01]  /*3760*/  SHF.L.U64.HI R131, R70, 0x3, R143 ;  /* 0x0000000346837819 */ /* 0x000fe2000001028f */
[----:B------:R-:W-:Y:S01]  /*3770*/  IMAD.WIDE.U32 R142, R2, 0x3, R94 ;  /* 0x00000003028e7825 */ /* 0x000fe200078e005e */
[----:B------:R-:W-:Y:S01]  /*3780*/  LEA.HI.X R75, R68, R75, R69, 0x1, P1 ;  /* 0x0000004b444b7211 */ /* 0x000fe200008f0c45 */
[----:B------:R1:W1:Y:S01]  /*3790*/  LDS.128 R80, [R0+UR19+0x6000] ;  /* 0x0060001300507984 */ /* 0x0002620008000c00 */
[----:B------:R-:W-:Y:S01]  /*37a0*/  LEA.HI.X R89, R2, R89, R3, 0x1, P0 ;  /* 0x0000005902597211 */ /* 0x000fe200000f0c03 */
[----:B------:R-:W-:Y:S01]  /*37b0*/  IMAD R69, R69, 0x3, RZ ;  /* 0x0000000345457824 */ /* 0x000fe200078e02ff */
[----:B------:R-:W1:Y:S01]  /*37c0*/  LDC.64 R72, c[0x0][0x278] ;  /* 0x00009e00ff487b82 */ /* 0x000e620000000a00 */
[----:B------:R1:W1:Y:S01]  /*37d0*/  LDS.128 R76, [R0+UR19+0x6080] ;  /* 0x00608013004c7984 */ /* 0x0002620008000c00 */
[----:B------:R-:W-:Y:S01]  /*37e0*/  IMAD R3, R3, 0x3, RZ ;  /* 0x0000000303037824 */ /* 0x000fe200078e02ff */
[----:B------:R-:W-:Y:S01]  /*37f0*/  ULDC.64 UR10, c[0x0][0x370] ;  /* 0x0000dc00000a7ab9 */ /* 0x000fe20000000a00 */
[----:B------:R-:W-:Y:S01]  /*3800*/  IMAD.WIDE.U32 R126, R68, 0x3, R126 ;  /* 0x00000003447e7825 */ /* 0x000fe200078e007e */
[----:B------:R-:W-:Y:S01]  /*3810*/  IADD3 R97, R69, R141, RZ ;  /* 0x0000008d45617210 */ /* 0x000fe20007ffe0ff */
[----:B------:R-:W-:Y:S01]  /*3820*/  ULDC.64 UR8, c[0x0][0x378] ;  /* 0x0000de0000087ab9 */ /* 0x000fe20000000a00 */
[----:B------:R-:W-:Y:S01]  /*3830*/  IADD3 R95, R3, R143, RZ ;  /* 0x0000008f035f7210 */ /* 0x000fe20007ffe0ff */
[----:B------:R-:W-:Y:S01]  /*3840*/  IMAD.WIDE.U32 R130, R2, 0x3, R130 ;  /* 0x0000000302827825 */ /* 0x000fe200078e0082 */
[----:B------:R-:W1:Y:S01]  /*3850*/  LDC.64 R70, c[0x0][0x280] ;  /* 0x0000a000ff467b82 */ /* 0x000e620000000a00 */
[----:B------:R-:W-:Y:S01]  /*3860*/  UIADD3 UR4, UP2, UR4, UR10, URZ ;  /* 0x0000000a04047290 */ /* 0x000fe2000ff5e03f */
[----:B------:R-:W-:Y:S01]  /*3870*/  SHF.R.S32.HI R94, RZ, 0x4, R125 ;  /* 0x00000004ff5e7819 */ /* 0x000fe2000001147d */
[----:B------:R-:W-:Y:S01]  /*3880*/  IMAD.IADD R98, R127, 0x1, R69 ;  /* 0x000000017f627824 */ /* 0x000fe200078e0245 */
[----:B------:R-:W-:Y:S01]  /*3890*/  UIADD3 UR8, UP0, UR18, UR8, URZ ;  /* 0x0000000812087290 */ /* 0x000fe2000ff1e03f */
[----:B------:R-:W-:Y:S01]  /*38a0*/  IMAD.IADD R96, R131, 0x1, R3 ;  /* 0x0000000183607824 */ /* 0x000fe200078e0203 */
[----:B------:R-:W-:Y:S01]  /*38b0*/  UIADD3.X UR11, UR11, UR12, ~UR5, UP2, UP3 ;  /* 0x0000000c0b0b7290 */ /* 0x000fe200097e6c05 */
[C---:B------:R-:W-:Y:S01]  /*38c0*/  ISETP.NE.AND P0, PT, R94.reuse, 0x2, PT ;  /* 0x000000025e00780c */ /* 0x040fe20003f05270 */
[----:B------:R-:W1:Y:S01]  /*38d0*/  LDC.64 R68, c[0x0][0x298] ;  /* 0x0000a600ff447b82 */ /* 0x000e620000000a00 */
[----:B------:R-:W-:Y:S01]  /*38e0*/  UIADD3.X UR7, UR9, UR13, ~UR7, UP0, UP1 ;  /* 0x0000000d09077290 */ /* 0x000fe200087e2c07 */
[----:B------:R-:W-:Y:S01]  /*38f0*/  IADD3 R94, R94, -0x1, RZ ;  /* 0xffffffff5e5e7810 */ /* 0x000fe20007ffe0ff */
[----:B------:R-:W-:Y:S01]  /*3900*/  IMAD.U32 R99, RZ, RZ, UR4 ;  /* 0x00000004ff637e24 */ /* 0x000fe2000f8e00ff */
[----:B------:R-:W-:Y:S01]  /*3910*/  SEL R103, R107, RZ, P0 ;  /* 0x000000ff6b677207 */ /* 0x000fe20000000000 */
[----:B------:R-:W-:Y:S01]  /*3920*/  IMAD.U32 R101, RZ, RZ, UR8 ;  /* 0x00000008ff657e24 */ /* 0x000fe2000f8e00ff */
[----:B------:R-:W-:Y:S01]  /*3930*/  MOV R100, UR11 ;  /* 0x0000000b00647c02 */ /* 0x000fe20008000f00 */
[----:B------:R-:W-:Y:S01]  /*3940*/  UMOV UR10, URZ ;  /* 0x0000003f000a7c82 */ /* 0x000fe20008000000 */
[----:B------:R-:W1:Y:S01]  /*3950*/  LDC.64 R2, c[0x0][0x2a0] ;  /* 0x0000a800ff027b82 */ /* 0x000e620000000a00 */
[----:B------:R-:W-:Y:S01]  /*3960*/  MOV R102, UR7 ;  /* 0x0000000700667c02 */ /* 0x000fe20008000f00 */
[----:B------:R-:W-:Y:S01]  /*3970*/  UMOV UR9, 0x2 ;  /* 0x0000000200097882 */ /* 0x000fe20000000000 */
[----:B------:R-:W-:Y:S01]  /*3980*/  UMOV UR5, 0x4000 ;  /* 0x0000400000057882 */ /* 0x000fe20000000000 */
[----:B------:R-:W-:Y:S01]  /*3990*/  UMOV UR8, 0x4000 ;  /* 0x0000400000087882 */ /* 0x000fe20000000000 */
[----:B--2---:R-:W-:-:S05]  /*39a0*/  UMOV UR4, 0xffffc000 ;  /* 0xffffc00000047882 */ /* 0x004fca0000000000 */
.L_x_4:
[----:B------:R-:W-:Y:S01]  /*39b0*/  LDS.128 R112, [R0+UR6+0x800] ;  /* 0x0008000600707984 */ /* 0x000fe20008000c00 */
[----:B------:R-:W-:-:S04]  /*39c0*/  DEPBAR.LE SB5, 0xf ;  /* 0x0000d3c00000791a */ /* 0x000fc80000000000 */
[----:B-1----:R-:W-:Y:S01]  /*39d0*/  DMMA.8x8x4 R4, R120, R80, R4 ;  /* 0x000000507804723f */ /* 0x002fe20000000004 */
[----:B------:R-:W-:Y:S01]  /*39e0*/  LOP3.LUT P5, RZ, R133, 0x1, RZ, 0xc0, !PT ;  /* 0x0000000185ff7812 */ /* 0x000fe200078ac0ff */
[----:B------:R-:W-:Y:S01]  /*39f0*/  UIADD3 UR10, UR10, 0x1, URZ ;  /* 0x000000010a0a7890 */ /* 0x000fe2000fffe03f */
[----:B------:R-:W1:Y:S01]  /*3a00*/  LDS.128 R104, [R0+UR19+0x6800] ;  /* 0x0068001300687984 */ /* 0x000e620008000c00 */
[----:B------:R-:W-:Y:S01]  /*3a10*/  LOP3.LUT P4, RZ, R103, 0x1, RZ, 0xc0, !PT ;  /* 0x0000000167ff7812 */ /* 0x000fe2000788c0ff */
[----:B------:R-:W-:Y:S01]  /*3a20*/  UIADD3 UR9, UR9, 0x1, URZ ;  /* 0x0000000109097890 */ /* 0x000fe2000fffe03f */
[----:B------:R-:W-:Y:S01]  /*3a30*/  IADD3 R124, P0, R101, R74, RZ ;  /* 0x0000004a657c7210 */ /* 0x000fe20007f1e0ff */
[----:B------:R-:W2:Y:S01]  /*3a40*/  LDS.128 R108, [R0+UR6+0x880] ;  /* 0x00088006006c7984 */ /* 0x000ea20008000c00 */
[----:B------:R-:W-:Y:S02]  /*3a50*/  UISETP.NE.AND UP0, UPT, UR10, 0x3, UPT ;  /* 0x000000030a00788c */ /* 0x000fe4000bf05270 */
[----:B------:R-:W-:Y:S01]  /*3a60*/  UISETP.NE.AND UP1, UPT, UR9, 0x3, UPT ;  /* 0x000000030900788c */ /* 0x000fe2000bf25270 */
[----:B------:R-:W4:Y:S01]  /*3a70*/  LDS.128 R116, [R0+UR19+0x6880] ;  /* 0x0068801300747984 */ /* 0x000f220008000c00 */
[----:B------:R-:W-:Y:S01]  /*3a80*/  IMAD.X R125, R102, 0x1, R89, P0 ;  /* 0x00000001667d7824 */ /* 0x000fe200000e0659 */
[----:B------:R-:W-:-:S02]  /*3a90*/  USEL UR7, UR4, 0x2000, !UP0 ;  /* 0x0000200004077887 */ /* 0x000fc4000c000000 */
[----:B------:R-:W-:Y:S01]  /*3aa0*/  USEL UR9, UR9, URZ, UP1 ;  /* 0x0000003f09097287 */ /* 0x000fe20008800000 */
[----:B------:R-:W-:-:S04]  /*3ab0*/  DEPBAR.LE SB5, 0xe ;  /* 0x0000d3800000791a */ /* 0x000fc80000000000 */
[----:B------:R-:W5:Y:S01]  /*3ac0*/  DMMA.8x8x4 R8, R120, R82, R8 ;  /* 0x000000527808723f */ /* 0x000f620000000008 */
[----:B------:R-:W-:Y:S01]  /*3ad0*/  USEL UR10, UR10, URZ, UP0 ;  /* 0x0000003f0a0a7287 */ /* 0x000fe20008000000 */
[----:B------:R-:W-:-:S14]  /*3ae0*/  DEPBAR.LE SB5, 0x8 ;  /* 0x0000d2000000791a */ /* 0x000fdc0000000000 */
[----:B------:R-:W5:Y:S01]  /*3af0*/  DMMA.8x8x4 R28, R122, R82, R28 ;  /* 0x000000527a1c723f */ /* 0x000f62000000001c */
[----:B------:R-:W-:-:S15]  /*3b00*/  DEPBAR.LE SB5, 0x7 ;  /* 0x0000d1c00000791a */ /* 0x000fde0000000000 */
[----:B------:R-:W-:-:S15]  /*3b10*/  DMMA.8x8x4 R32, R122, R80, R32 ;  /* 0x000000507a20723f */ /* 0x000fde0000000020 */
[----:B------:R-:W-:-:S01]  /*3b20*/  NOP ;  /* 0x0000000000007918 */ /* 0x000fc20000000000 */
[----:B---3--:R-:W5:Y:S01]  /*3b30*/  DMMA.8x8x4 R40, R84, R82, R40 ;  /* 0x000000525428723f */ /* 0x008f620000000028 */
[----:B------:R-:W-:-:S15]  /*3b40*/  DEPBAR.LE SB5, 0x4 ;  /* 0x0000d1000000791a */ /* 0x000fde0000000000 */
[----:B------:R-:W5:-:S15]  /*3b50*/  DMMA.8x8x4 R60, R86, R82, R60 ;  /* 0x00000052563c723f */ /* 0x000f5e000000003c */
[----:B------:R-:W-:-:S01]  /*3b60*/  NOP ;  /* 0x0000000000007918 */ /* 0x000fc20000000000 */
[----:B------:R-:W5:Y:S01]  /*3b70*/  DMMA.8x8x4 R36, R84, R80, R36 ;  /* 0x000000505424723f */ /* 0x000f620000000024 */
[----:B------:R-:W-:-:S15]  /*3b80*/  DEPBAR.LE SB5, 0x5 ;  /* 0x0000d1400000791a */ /* 0x000fde0000000000 */
[----:B------:R3:W5:Y:S02]  /*3b90*/  DMMA.8x8x4 R64, R86, R80, R64 ;  /* 0x000000505640723f */ /* 0x0007640000000040 */
[----:B---3--:R-:W-:-:S04]  /*3ba0*/  LOP3.LUT R80, R133, 0x2, RZ, 0xc0, !PT ;  /* 0x0000000285507812 */ /* 0x008fc800078ec0ff */
[----:B------:R-:W-:-:S04]  /*3bb0*/  SHF.R.U32.HI R80, RZ, 0x1, R80 ;  /* 0x00000001ff507819 */ /* 0x000fc80000011650 */
[----:B------:R-:W-:-:S06]  /*3bc0*/  ISETP.NE.U32.AND P3, PT, R80, RZ, PT ;  /* 0x000000ff5000720c */ /* 0x000fcc0003f65070 */
[----:B------:R-:W5:-:S15]  /*3bd0*/  DMMA.8x8x4 R44, R84, R76, R44 ;  /* 0x0000004c542c723f */ /* 0x000f5e000000002c */
[----:B------:R-:W-:-:S01]  /*3be0*/  NOP ;  /* 0x0000000000007918 */ /* 0x000fc20000000000 */
[----:B------:R-:W5:-:S15]  /*3bf0*/  DMMA.8x8x4 R48, R84, R78, R48 ;  /* 0x0000004e5430723f */ /* 0x000f5e0000000030 */
[----:B------:R-:W-:-:S01]  /*3c00*/  NOP ;  /* 0x0000000000007918 */ /* 0x000fc20000000000 */
[----:B------:R-:W5:-:S15]  /*3c10*/  DMMA.8x8x4 R12, R120, R76, R12 ;  /* 0x0000004c780c723f */ /* 0x000f5e000000000c */
[----:B------:R-:W-:-:S01]  /*3c20*/  NOP ;  /* 0x0000000000007918 */ /* 0x000fc20000000000 */
[----:B------:R-:W-:-:S15]  /*3c30*/  DMMA.8x8x4 R24, R122, R76, R24 ;  /* 0x0000004c7a18723f */ /* 0x000fde0000000018 */
[----:B------:R-:W-:-:S01]  /*3c40*/  NOP ;  /* 0x0000000000007918 */ /* 0x000fc20000000000 */
[----:B------:R3:W-:Y:S02]  /*3c50*/  DMMA.8x8x4 R56, R86, R76, R56 ;  /* 0x0000004c5638723f */ /* 0x0007e40000000038 */
[----:B---3--:R-:W-:Y:S01]  /*3c60*/  LOP3.LUT R76, R103, 0x2, RZ, 0xc0, !PT ;  /* 0x00000002674c7812 */ /* 0x008fe200078ec0ff */
[----:B------:R-:W-:-:S03]  /*3c70*/  VIADD R77, R134, UR8 ;  /* 0x00000008864d7c36 */ /* 0x000fc60008000000 */
[----:B------:R-:W-:-:S04]  /*3c80*/  SHF.R.U32.HI R76, RZ, 0x1, R76 ;  /* 0x00000001ff4c7819 */ /* 0x000fc8000001164c */
[----:B------:R-:W-:Y:S01]  /*3c90*/  ISETP.NE.U32.AND P2, PT, R76, RZ, PT ;  /* 0x000000ff4c00720c */ /* 0x000fe20003f45070 */
[----:B------:R-:W-:-:S05]  /*3ca0*/  VIADD R76, R134, UR5 ;  /* 0x00000005864c7c36 */ /* 0x000fca0008000000 */
[-C--:B------:R-:W5:Y:S01]  /*3cb0*/  DMMA.8x8x4 R16, R120, R78.reuse, R16 ;  /* 0x0000004e7810723f */ /* 0x080f620000000010 */
[----:B------:R-:W-:Y:S01]  /*3cc0*/  @!PT LDS RZ, [RZ] ;  /* 0x00000000fffff984 */ /* 0x000fe20000000800 */
[----:B------:R-:W-:Y:S01]  /*3cd0*/  @!PT LDS RZ, [RZ] ;  /* 0x00000000fffff984 */ /* 0x000fe20000000800 */
[----:B------:R-:W-:Y:S01]  /*3ce0*/  @!PT LDS RZ, [RZ] ;  /* 0x00000000fffff984 */ /* 0x000fe20000000800 */
[----:B------:R-:W-:Y:S04]  /*3cf0*/  @P5 LDGSTS.E.LTC128B.64 [R76], desc[UR20][R124.64] ;  /* 0x000000007c4c5fae */ /* 0x000fe8000b921b54 */
[----:B------:R-:W-:Y:S11]  /*3d00*/  @P3 LDGSTS.E.LTC128B.64 [R76+0x80], desc[UR20][R90.64+0x80] ;  /* 0x000800805a4c3fae */ /* 0x000ff6000b921b54 */
[----:B------:R-:W5:-:S15]  /*3d10*/  DMMA.8x8x4 R20, R122, R78, R20 ;  /* 0x0000004e7a14723f */ /* 0x000f5e0000000014 */
[----:B------:R-:W-:-:S01]  /*3d20*/  NOP ;  /* 0x0000000000007918 */ /* 0x000fc20000000000 */
[----:B------:R3:W5:Y:S02]  /*3d30*/  DMMA.8x8x4 R52, R86, R78, R52 ;  /* 0x0000004e5634723f */ /* 0x0007640000000034 */
[----:B---3--:R-:W-:-:S05]  /*3d40*/  IADD3 R78, P1, R99, R88, RZ ;  /* 0x00000058634e7210 */ /* 0x008fca0007f3e0ff */
[----:B------:R-:W-:-:S05]  /*3d50*/  IMAD.X R79, R100, 0x1, R75, P1 ;  /* 0x00000001644f7824 */ /* 0x000fca00008e064b */
[----:B------:R3:W-:Y:S01]  /*3d60*/  @P4 LDGSTS.E.LTC128B.64 [R77+0x6000], desc[UR20][R78.64] ;  /* 0x060000004e4d4fae */ /* 0x0007e2000b921b54 */
[----:B------:R-:W-:-:S04]  /*3d70*/  DEPBAR.LE SB5, 0xb ;  /* 0x0000d2c00000791a */ /* 0x000fc80000000000 */
[----:B-1----:R-:W-:Y:S01]  /*3d80*/  DMMA.8x8x4 R8, R112, R106, R8 ;  /* 0x0000006a7008723f */ /* 0x002fe20000000008 */
[----:B------:R-:W-:Y:S04]  /*3d90*/  @P2 LDGSTS.E.LTC128B.64 [R77+0x6080], desc[UR20][R92.64+0x80] ;  /* 0x060800805c4d2fae */ /* 0x000fe8000b921b54 */
[----:B------:R-:W-:Y:S04]  /*3da0*/  LDS.128 R84, [R0+UR19+0x7000] ;  /* 0x0070001300547984 */ /* 0x000fe80008000c00 */
[----:B------:R-:W-:Y:S04]  /*3db0*/  LDS.128 R80, [R0+UR19+0x7080] ;  /* 0x0070801300507984 */ /* 0x000fe80008000c00 */
[----:B------:R-:W-:Y:S01]  /*3dc0*/  LDS.128 R120, [R0+UR6+0x1080] ;  /* 0x0010800600787984 */ /* 0x000fe20008000c00 */
[----:B------:R-:W-:-:S04]  /*3dd0*/  DEPBAR.LE SB5, 0xa ;  /* 0x0000d2800000791a */ /* 0x000fc80000000000 */
[----:B------:R-:W-:Y:S01]  /*3de0*/  DMMA.8x8x4 R28, R114, R106, R28 ;  /* 0x0000006a721c723f */ /* 0x000fe2000000001c */
[C---:B---3--:R-:W-:Y:S02]  /*3df0*/  LOP3.LUT R79, R103.reuse, 0x4, RZ, 0xc0, !PT ;  /* 0x00000004674f7812 */ /* 0x048fe400078ec0ff */
[----:B------:R-:W-:Y:S02]  /*3e00*/  LOP3.LUT R78, R103, 0x8, RZ, 0xc0, !PT ;  /* 0x00000008674e7812 */ /* 0x000fe400078ec0ff */
[----:B------:R-:W-:Y:S02]  /*3e10*/  SHF.R.U32.HI R79, RZ, 0x2, R79 ;  /* 0x00000002ff4f7819 */ /* 0x000fe4000001164f */
[----:B------:R-:W-:Y:S02]  /*3e20*/  SHF.R.U32.HI R78, RZ, 0x3, R78 ;  /* 0x00000003ff4e7819 */ /* 0x000fe4000001164e */
[----:B------:R-:W-:Y:S01]  /*3e30*/  ISETP.NE.U32.AND P1, PT, R79, RZ, PT ;  /* 0x000000ff4f00720c */ /* 0x000fe20003f25070 */
[----:B------:R-:W-:-:S06]  /*3e40*/  DEPBAR.LE SB5, 0x9 ;  /* 0x0000d2400000791a */ /* 0x000fcc0000000000 */
[----:B--2---:R-:W-:Y:S01]  /*3e50*/  DMMA.8x8x4 R40, R108, R106, R40 ;  /* 0x0000006a6c28723f */ /* 0x004fe20000000028 */
[----:B------:R-:W-:Y:S02]  /*3e60*/  ISETP.NE.U32.AND P0, PT, R78, RZ, PT ;  /* 0x000000ff4e00720c */ /* 0x000fe40003f05070 */
[----:B------:R-:W-:Y:S02]  /*3e70*/  LOP3.LUT R78, R133, 0x100, RZ, 0xc0, !PT ;  /* 0x00000100854e7812 */ /* 0x000fe400078ec0ff */
[----:B------:R-:W-:Y:S02]  /*3e80*/  LOP3.LUT R79, R103, 0x200, RZ, 0xc0, !PT ;  /* 0x00000200674f7812 */ /* 0x000fe400078ec0ff */
[----:B------:R-:W-:Y:S02]  /*3e90*/  SHF.R.U32.HI R78, RZ, 0x8, R78 ;  /* 0x00000008ff4e7819 */ /* 0x000fe4000001164e */
[----:B------:R-:W-:Y:S02]  /*3ea0*/  SHF.R.U32.HI R79, RZ, 0x9, R79 ;  /* 0x00000009ff4f7819 */ /* 0x000fe4000001164f */
[----:B------:R-:W-:-:S02]  /*3eb0*/  ISETP.NE.U32.AND P6, PT, R78, RZ, PT ;  /* 0x000000ff4e00720c */ /* 0x000fc40003fc5070 */
[----:B------:R-:W-:Y:S01]  /*3ec0*/  LOP3.LUT R78, R133, 0x400, RZ, 0xc0, !PT ;  /* 0x00000400854e7812 */ /* 0x000fe200078ec0ff */
[----:B------:R-:W-:-:S04]  /*3ed0*/  DEPBAR.LE SB5, 0x8 ;  /* 0x0000d2000000791a */ /* 0x000fc80000000000 */
[----:B------:R-:W-:Y:S01]  /*3ee0*/  DMMA.8x8x4 R60, R110, R106, R60 ;  /* 0x0000006a6e3c723f */ /* 0x000fe2000000003c */
[----:B------:R-:W-:-:S15]  /*3ef0*/  SHF.R.U32.HI R78, RZ, 0xa, R78 ;  /* 0x0000000aff4e7819 */ /* 0x000fde000001164e */
[----:B------:R-:W5:-:S15]  /*3f00*/  DMMA.8x8x4 R4, R112, R104, R4 ;  /* 0x000000687004723f */ /* 0x000f5e0000000004 */
[----:B------:R-:W-:-:S01]  /*3f10*/  NOP ;  /* 0x0000000000007918 */ /* 0x000fc20000000000 */
[----:B------:R-:W-:Y:S01]  /*3f20*/  DMMA.8x8x4 R32, R114, R104, R32 ;  /* 0x000000687220723f */ /* 0x000fe20000000020 */
[----:B------:R-:W-:-:S15]  /*3f30*/  DEPBAR.LE SB5, 0x8 ;  /* 0x0000d2000000791a */ /* 0x000fde0000000000 */
[----:B------:R-:W-:Y:S01]  /*3f40*/  DMMA.8x8x4 R36, R108, R104, R36 ;  /* 0x000000686c24723f */ /* 0x000fe20000000024 */
[----:B------:R-:W-:-:S15]  /*3f50*/  DEPBAR.LE SB5, 0x7 ;  /* 0x0000d1c00000791a */ /* 0x000fde0000000000 */
[----:B------:R1:W-:Y:S02]  /*3f60*/  DMMA.8x8x4 R64, R110, R104, R64 ;  /* 0x000000686e40723f */ /* 0x0003e40000000040 */
[----:B-1----:R-:W1:Y:S01]  /*3f70*/  LDS.128 R104, [R0+UR6+0x1000] ;  /* 0x0010000600687984 */ /* 0x002e620008000c00 */
[----:B------:R-:W-:-:S13]  /*3f80*/  DEPBAR.LE SB5, 0x6 ;  /* 0x0000d1800000791a */ /* 0x000fda0000000000 */
[----:B----4-:R-:W-:Y:S01]  /*3f90*/  DMMA.8x8x4 R44, R108, R116, R44 ;  /* 0x000000746c2c723f */ /* 0x010fe2000000002c */
[----:B------:R-:W-:-:S15]  /*3fa0*/  DEPBAR.LE SB5, 0x5 ;  /* 0x0000d1400000791a */ /* 0x000fde0000000000 */
[----:B------:R2:W-:Y:S02]  /*3fb0*/  DMMA.8x8x4 R48, R108, R118, R48 ;  /* 0x000000766c30723f */ /* 0x0005e40000000030 */
[C---:B--2---:R-:W-:Y:S02]  /*3fc0*/  LOP3.LUT R109, R133.reuse, 0x4, RZ, 0xc0, !PT ;  /* 0x00000004856d7812 */ /* 0x044fe400078ec0ff */
[----:B------:R-:W-:Y:S02]  /*3fd0*/  LOP3.LUT R108, R133, 0x8, RZ, 0xc0, !PT ;  /* 0x00000008856c7812 */ /* 0x000fe400078ec0ff */
[----:B------:R-:W-:Y:S02]  /*3fe0*/  SHF.R.U32.HI R109, RZ, 0x2, R109 ;  /* 0x00000002ff6d7819 */ /* 0x000fe4000001166d */
[----:B------:R-:W-:Y:S02]  /*3ff0*/  SHF.R.U32.HI R108, RZ, 0x3, R108 ;  /* 0x00000003ff6c7819 */ /* 0x000fe4000001166c */
[----:B------:R-:W-:-:S02]  /*4000*/  ISETP.NE.U32.AND P3, PT, R109, RZ, PT ;  /* 0x000000ff6d00720c */ /* 0x000fc40003f65070 */
[----:B------:R-:W-:Y:S01]  /*4010*/  ISETP.NE.U32.AND P2, PT, R108, RZ, PT ;  /* 0x000000ff6c00720c */ /* 0x000fe20003f45070 */
[----:B------:R-:W-:-:S04]  /*4020*/  DEPBAR.LE SB5, 0x4 ;  /* 0x0000d1000000791a */ /* 0x000fc80000000000 */
[----:B------:R-:W5:Y:S06]  /*4030*/  DMMA.8x8x4 R12, R112, R116, R12 ;  /* 0x00000074700c723f */ /* 0x000f6c000000000c */
[----:B------:R-:W-:Y:S01]  /*4040*/  @!PT LDS RZ, [RZ] ;  /* 0x00000000fffff984 */ /* 0x000fe20000000800 */
[----:B------:R-:W-:Y:S01]  /*4050*/  @!PT LDS RZ, [RZ] ;  /* 0x00000000fffff984 */ /* 0x000fe20000000800 */
[----:B------:R-:W-:Y:S01]  /*4060*/  @!PT LDS RZ, [RZ] ;  /* 0x00000000fffff984 */ /* 0x000fe20000000800 */
[----:B------:R-:W-:Y:S01]  /*4070*/  @P3 LDGSTS.E.LTC128B.64 [R76+0x100], desc[UR20][R90.64+0x100] ;  /* 0x001001005a4c3fae */ /* 0x000fe2000b921b54 */
[----:B------:R-:W-:Y:S02]  /*4080*/  ISETP.NE.U32.AND P3, PT, R79, RZ, PT ;  /* 0x000000ff4f00720c */ /* 0x000fe40003f65070 */
[----:B------:R-:W-:Y:S01]  /*4090*/  LOP3.LUT R79, R103, 0x400, RZ, 0xc0, !PT ;  /* 0x00000400674f7812 */ /* 0x000fe200078ec0ff */
[----:B------:R-:W-:Y:S01]  /*40a0*/  @P2 LDGSTS.E.LTC128B.64 [R76+0x180], desc[UR20][R90.64+0x180] ;  /* 0x001801805a4c2fae */ /* 0x000fe2000b921b54 */
[----:B------:R-:W-:-:S02]  /*40b0*/  ISETP.NE.U32.AND P2, PT, R78, RZ, PT ;  /* 0x000000ff4e00720c */ /* 0x000fc40003f45070 */
[----:B------:R-:W-:Y:S01]  /*40c0*/  LOP3.LUT R78, R103, 0x800, RZ, 0xc0, !PT ;  /* 0x00000800674e7812 */ /* 0x000fe200078ec0ff */
[----:B------:R-:W-:Y:S01]  /*40d0*/  @P1 LDGSTS.E.LTC128B.64 [R77+0x6100], desc[UR20][R92.64+0x100] ;  /* 0x061001005c4d1fae */ /* 0x000fe2000b921b54 */
[----:B------:R-:W-:-:S04]  /*40e0*/  DEPBAR.LE SB5, 0x4 ;  /* 0x0000d1000000791a */ /* 0x000fc80000000000 */
[----:B------:R-:W5:Y:S01]  /*40f0*/  DMMA.8x8x4 R16, R112, R118, R16 ;  /* 0x000000767010723f */ /* 0x000f620000000010 */
[----:B------:R-:W-:Y:S01]  /*4100*/  SHF.R.U32.HI R79, RZ, 0xa, R79 ;  /* 0x0000000aff4f7819 */ /* 0x000fe2000001164f */
[----:B------:R-:W-:Y:S01]  /*4110*/  @P0 LDGSTS.E.LTC128B.64 [R77+0x6180], desc[UR20][R92.64+0x180] ;  /* 0x061801805c4d0fae */ /* 0x000fe2000b921b54 */
[----:B------:R-:W-:Y:S01]  /*4120*/  SHF.R.U32.HI R78, RZ, 0xb, R78 ;  /* 0x0000000bff4e7819 */ /* 0x000fe2000001164e */
[----:B------:R-:W-:-:S12]  /*4130*/  DEPBAR.LE SB5, 0x4 ;  /* 0x0000d1000000791a */ /* 0x000fd80000000000 */
[----:B------:R-:W-:-:S15]  /*4140*/  DMMA.8x8x4 R20, R114, R118, R20 ;  /* 0x000000767214723f */ /* 0x000fde0000000014 */
[----:B------:R-:W-:-:S01]  /*4150*/  NOP ;  /* 0x0000000000007918 */ /* 0x000fc20000000000 */
[----:B------:R2:W5:Y:S02]  /*4160*/  DMMA.8x8x4 R24, R114, R116, R24 ;  /* 0x000000747218723f */ /* 0x0005640000000018 */
[----:B--2---:R-:W-:Y:S01]  /*4170*/  LDS.128 R112, [R0+UR6+0x1800] ;  /* 0x0018000600707984 */ /* 0x004fe20008000c00 */
[----:B------:R-:W-:-:S13]  /*4180*/  DEPBAR.LE SB5, 0x4 ;  /* 0x0000d1000000791a */ /* 0x000fda0000000000 */
[----:B------:R-:W-:-:S15]  /*4190*/  DMMA.8x8x4 R52, R110, R118, R52 ;  /* 0x000000766e34723f */ /* 0x000fde0000000034 */
[----:B------:R-:W-:-:S01]  /*41a0*/  NOP ;  /* 0x0000000000007918 */ /* 0x000fc20000000000 */
[----:B------:R2:W5:Y:S02]  /*41b0*/  DMMA.8x8x4 R56, R110, R116, R56 ;  /* 0x000000746e38723f */ /* 0x0005640000000038 */
[----:B--2---:R-:W2:Y:S04]  /*41c0*/  LDS.128 R116, [R0+UR19+0x7800] ;  /* 0x0078001300747984 */ /* 0x004ea80008000c00 */
[----:B------:R-:W3:Y:S01]  /*41d0*/  LDS.128 R108, [R0+UR19+0x7880] ;  /* 0x00788013006c7984 */ /* 0x000ee20008000c00 */
[----:B------:R-:W-:Y:S01]  /*41e0*/  UIADD3 UR19, UR7, UR19, URZ ;  /* 0x0000001307137290 */ /* 0x000fe2000fffe03f */
[----:B------:R-:W-:-:S08]  /*41f0*/  DEPBAR.LE SB5, 0x4 ;  /* 0x0000d1000000791a */ /* 0x000fd00000000000 */
[----:B-1----:R-:W-:-:S15]  /*4200*/  DMMA.8x8x4 R4, R104, R84, R4 ;  /* 0x000000546804723f */ /* 0x002fde0000000004 */
[----:B------:R-:W-:-:S01]  /*4210*/  NOP ;  /* 0x0000000000007918 */ /* 0x000fc20000000000 */
[----:B------:R-:W5:Y:S01]  /*4220*/  DMMA.8x8x4 R8, R104, R86, R8 ;  /* 0x000000566808723f */ /* 0x000f620000000008 */
[----:B------:R-:W-:-:S15]  /*4230*/  DEPBAR.LE SB5, 0x4 ;  /* 0x0000d1000000791a */ /* 0x000fde0000000000 */
[----:B------:R-:W5:Y:S01]  /*4240*/  DMMA.8x8x4 R12, R104, R80, R12 ;  /* 0x00000050680c723f */ /* 0x000f62000000000c */
[----:B------:R-:W-:-:S15]  /*4250*/  DEPBAR.LE SB5, 0x4 ;  /* 0x0000d1000000791a */ /* 0x000fde0000000000 */
[----:B------:R-:W5:Y:S01]  /*4260*/  DMMA.8x8x4 R16, R104, R82, R16 ;  /* 0x000000526810723f */ /* 0x000f620000000010 */
[----:B------:R-:W-:-:S15]  /*4270*/  DEPBAR.LE SB5, 0x4 ;  /* 0x0000d1000000791a */ /* 0x000fde0000000000 */
[----:B------:R-:W-:-:S15]  /*4280*/  DMMA.8x8x4 R24, R106, R80, R24 ;  /* 0x000000506a18723f */ /* 0x000fde0000000018 */
[----:B------:R-:W-:-:S01]  /*4290*/  NOP ;  /* 0x0000000000007918 */ /* 0x000fc20000000000 */
[----:B------:R-:W-:Y:S01]  /*42a0*/  DMMA.8x8x4 R44, R120, R80, R44 ;  /* 0x00000050782c723f */ /* 0x000fe2000000002c */
[----:B------:R-:W-:-:S15]  /*42b0*/  DEPBAR.LE SB5, 0x3 ;  /* 0x0000d0c00000791a */ /* 0x000fde0000000000 */
[----:B------:R1:W-:Y:S02]  /*42c0*/  DMMA.8x8x4 R56, R122, R80, R56 ;  /* 0x000000507a38723f */ /* 0x0003e40000000038 */
[----:B-1----:R-:W-:Y:S02]  /*42d0*/  LOP3.LUT R80, R103, 0x100, RZ, 0xc0, !PT ;  /* 0x0000010067507812 */ /* 0x002fe400078ec0ff */
[----:B------:R-:W-:Y:S02]  /*42e0*/  LOP3.LUT R81, R133, 0x200, RZ, 0xc0, !PT ;  /* 0x0000020085517812 */ /* 0x000fe400078ec0ff */
[----:B------:R-:W-:Y:S02]  /*42f0*/  SHF.R.U32.HI R80, RZ, 0x8, R80 ;  /* 0x00000008ff507819 */ /* 0x000fe40000011650 */
[----:B------:R-:W-:Y:S02]  /*4300*/  SHF.R.U32.HI R81, RZ, 0x9, R81 ;  /* 0x00000009ff517819 */ /* 0x000fe40000011651 */
[----:B------:R-:W-:-:S02]  /*4310*/  ISETP.NE.U32.AND P4, PT, R80, RZ, PT ;  /* 0x000000ff5000720c */ /* 0x000fc40003f85070 */
[----:B------:R-:W-:Y:S02]  /*4320*/  LOP3.LUT R80, R133, 0x800, RZ, 0xc0, !PT ;  /* 0x0000080085507812 */ /* 0x000fe400078ec0ff */
[----:B------:R-:W-:Y:S02]  /*4330*/  ISETP.NE.U32.AND P5, PT, R81, RZ, PT ;  /* 0x000000ff5100720c */ /* 0x000fe40003fa5070 */
[----:B------:R-:W-:Y:S01]  /*4340*/  DMMA.8x8x4 R20, R106, R82, R20 ;  /* 0x000000526a14723f */ /* 0x000fe20000000014 */
[----:B------:R-:W-:-:S15]  /*4350*/  SHF.R.U32.HI R80, RZ, 0xb, R80 ;  /* 0x0000000bff507819 */ /* 0x000fde0000011650 */
[----:B------:R-:W-:-:S15]  /*4360*/  DMMA.8x8x4 R48, R120, R82, R48 ;  /* 0x000000527830723f */ /* 0x000fde0000000030 */
[----:B------:R-:W-:-:S01]  /*4370*/  NOP ;  /* 0x0000000000007918 */ /* 0x000fc20000000000 */
[----:B------:R1:W-:Y:S02]  /*4380*/  DMMA.8x8x4 R52, R122, R82, R52 ;  /* 0x000000527a34723f */ /* 0x0003e40000000034 */
[----:B-1----:R-:W-:-:S05]  /*4390*/  IADD3 R82, P1, R101, R142, RZ ;  /* 0x0000008e65527210 */ /* 0x002fca0007f3e0ff */
[----:B------:R-:W-:-:S09]  /*43a0*/  IMAD.X R83, R102, 0x1, R95, P1 ;  /* 0x0000000166537824 */ /* 0x000fd200008e065f */
[----:B------:R-:W-:-:S15]  /*43b0*/  DMMA.8x8x4 R28, R106, R86, R28 ;  /* 0x000000566a1c723f */ /* 0x000fde000000001c */
[----:B------:R-:W-:-:S01]  /*43c0*/  NOP ;  /* 0x0000000000007918 */ /* 0x000fc20000000000 */
[----:B------:R-:W5:-:S15]  /*43d0*/  DMMA.8x8x4 R40, R120, R86, R40 ;  /* 0x000000567828723f */ /* 0x000f5e0000000028 */
[----:B------:R-:W-:-:S01]  /*43e0*/  NOP ;  /* 0x0000000000007918 */ /* 0x000fc20000000000 */
[----:B------:R1:W-:Y:S02]  /*43f0*/  DMMA.8x8x4 R60, R122, R86, R60 ;  /* 0x000000567a3c723f */ /* 0x0003e4000000003c */
[----:B-1----:R-:W-:-:S05]  /*4400*/  IADD3 R86, P0, R101, R130, RZ ;  /* 0x0000008265567210 */ /* 0x002fca0007f1e0ff */
[----:B------:R-:W-:Y:S01]  /*4410*/  IMAD.X R87, R102, 0x1, R96, P0 ;  /* 0x0000000166577824 */ /* 0x000fe200000e0660 */
[----:B------:R-:W-:-:S08]  /*4420*/  DEPBAR.LE SB5, 0x3 ;  /* 0x0000d0c00000791a */ /* 0x000fd00000000000 */
[----:B--2---:R-:W-:-:S15]  /*4430*/  DMMA.8x8x4 R8, R112, R118, R8 ;  /* 0x000000767008723f */ /* 0x004fde0000000008 */
[----:B------:R-:W-:-:S01]  /*4440*/  NOP ;  /* 0x0000000000007918 */ /* 0x000fc20000000000 */
[----:B------:R-:W-:Y:S01]  /*4450*/  DMMA.8x8x4 R4, R112, R116, R4 ;  /* 0x000000747004723f */ /* 0x000fe20000000004 */
[----:B------:R-:W-:-:S15]  /*4460*/  DEPBAR.LE SB5, 0x2 ;  /* 0x0000d0800000791a */ /* 0x000fde0000000000 */
[----:B---3--:R-:W-:Y:S01]  /*4470*/  DMMA.8x8x4 R12, R112, R108, R12 ;  /* 0x0000006c700c723f */ /* 0x008fe2000000000c */
[----:B------:R-:W-:-:S15]  /*4480*/  DEPBAR.LE SB5, 0x1 ;  /* 0x0000d0400000791a */ /* 0x000fde0000000000 */
[----:B------:R1:W-:Y:S02]  /*4490*/  DMMA.8x8x4 R16, R112, R110, R16 ;  /* 0x0000006e7010723f */ /* 0x0003e40000000010 */
[----:B-1----:R-:W-:-:S05]  /*44a0*/  IADD3 R112, P1, R99, R140, RZ ;  /* 0x0000008c63707210 */ /* 0x002fca0007f3e0ff */
[----:B------:R-:W-:Y:S01]  /*44b0*/  IMAD.X R113, R100, 0x1, R97, P1 ;  /* 0x0000000164717824 */ /* 0x000fe200008e0661 */
[----:B------:R-:W-:-:S08]  /*44c0*/  ISETP.NE.U32.AND P1, PT, R80, RZ, PT ;  /* 0x000000ff5000720c */ /* 0x000fd00003f25070 */
[-C--:B------:R1:W-:Y:S02]  /*44d0*/  DMMA.8x8x4 R32, R106, R84.reuse, R32 ;  /* 0x000000546a20723f */ /* 0x0803e40000000020 */
[----:B-1----:R-:W1:Y:S01]  /*44e0*/  LDS.128 R104, [R0+UR6+0x1880] ;  /* 0x0018800600687984 */ /* 0x002e620008000c00 */
[----:B------:R-:W-:Y:S02]  /*44f0*/  UIADD3 UR6, UR7, UR6, URZ ;  /* 0x0000000607067290 */ /* 0x000fe4000fffe03f */
[----:B------:R-:W-:Y:S01]  /*4500*/  USEL UR7, UR4, 0x2000, !UP1 ;  /* 0x0000200004077887 */ /* 0x000fe2000c800000 */
[----:B------:R-:W-:Y:S01]  /*4510*/  @!PT LDS RZ, [RZ] ;  /* 0x00000000fffff984 */ /* 0x000fe20000000800 */
[----:B------:R-:W-:Y:S01]  /*4520*/  @!PT LDS RZ, [RZ] ;  /* 0x00000000fffff984 */ /* 0x000fe20000000800 */
[----:B------:R-:W-:Y:S01]  /*4530*/  @!PT LDS RZ, [RZ] ;  /* 0x00000000fffff984 */ /* 0x000fe20000000800 */
[----:B------:R-:W-:Y:S01]  /*4540*/  @P6 LDGSTS.E.LTC128B.64 [R76+0x1000], desc[UR20][R82.64] ;  /* 0x01000000524c6fae */ /* 0x000fe2000b921b54 */
[----:B------:R-:W-:Y:S02]  /*4550*/  ISETP.NE.U32.AND P6, PT, R78, RZ, PT ;  /* 0x000000ff4e00720c */ /* 0x000fe40003fc5070 */
[----:B------:R-:W-:Y:S01]  /*4560*/  UIADD3 UR8, UR7, UR8, URZ ;  /* 0x0000000807087290 */ /* 0x000fe2000fffe03f */
[----:B------:R-:W-:Y:S01]  /*4570*/  @P5 LDGSTS.E.LTC128B.64 [R76+0x1080], desc[UR20][R86.64+0x80] ;  /* 0x01080080564c5fae */ /* 0x000fe2000b921b54 */
[C---:B------:R-:W-:Y:S01]  /*4580*/  ISETP.NE.AND P5, PT, R94.reuse, 0x2, PT ;  /* 0x000000025e00780c */ /* 0x040fe20003fa5270 */
[----:B------:R-:W-:Y:S01]  /*4590*/  VIADD R94, R94, 0xffffffff ;  /* 0xffffffff5e5e7836 */ /* 0x000fe20000000000 */
[----:B------:R-:W-:Y:S01]  /*45a0*/  UIADD3 UR5, UR7, UR5, URZ ;  /* 0x0000000507057290 */ /* 0x000fe2000fffe03f */
[----:B------:R2:W-:Y:S01]  /*45b0*/  @P4 LDGSTS.E.LTC128B.64 [R77+0x7000], desc[UR20][R112.64] ;  /* 0x07000000704d4fae */ /* 0x0005e2000b921b54 */
[----:B------:R-:W-:Y:S01]  /*45c0*/  SEL R133, R133, RZ, P5 ;  /* 0x000000ff85857207 */ /* 0x000fe20002800000 */
[----:B------:R-:W5:Y:S01]  /*45d0*/  DMMA.8x8x4 R36, R120, R84, R36 ;  /* 0x000000547824723f */ /* 0x000f620000000024 */
[----:B------:R-:W-:-:S02]  /*45e0*/  ISETP.GT.AND P4, PT, R94, -0x1, PT ;  /* 0xffffffff5e00780c */ /* 0x000fc40003f84270 */
[----:B------:R-:W-:-:S13]  /*45f0*/  SEL R103, R103, RZ, P5 ;  /* 0x000000ff67677207 */ /* 0x000fda0002800000 */
[----:B------:R3:W5:Y:S02]  /*4600*/  DMMA.8x8x4 R64, R122, R84, R64 ;  /* 0x000000547a40723f */ /* 0x0007640000000040 */
[----:B---3--:R-:W-:-:S05]  /*4610*/  IADD3 R84, P0, R99, R126, RZ ;  /* 0x0000007e63547210 */ /* 0x008fca0007f1e0ff */
[----:B------:R-:W-:Y:S01]  /*4620*/  IMAD.X R85, R100, 0x1, R98, P0 ;  /* 0x0000000164557824 */ /* 0x000fe200000e0662 */
[----:B------:R-:W-:-:S04]  /*4630*/  ISETP.NE.U32.AND P0, PT, R79, RZ, PT ;  /* 0x000000ff4f00720c */ /* 0x000fc80003f05070 */
[----:B------:R-:W-:Y:S01]  /*4640*/  @P3 LDGSTS.E.LTC128B.64 [R77+0x7080], desc[UR20][R84.64+0x80] ;  /* 0x07080080544d3fae */ /* 0x000fe2000b921b54 */
[----:B--2---:R-:W-:-:S03]  /*4650*/  IADD3 R113, P3, R90, R72, RZ ;  /* 0x000000485a717210 */ /* 0x004fc60007f7e0ff */
[----:B------:R-:W-:Y:S01]  /*4660*/  @P2 LDGSTS.E.LTC128B.64 [R76+0x1100], desc[UR20][R86.64+0x100] ;  /* 0x01100100564c2fae */ /* 0x000fe2000b921b54 */
[----:B------:R-:W-:-:S04]  /*4670*/  DEPBAR.LE SB5, 0x2 ;  /* 0x0000d0800000791a */ /* 0x000fc80000000000 */
[----:B-1----:R-:W5:Y:S01]  /*4680*/  DMMA.8x8x4 R40, R104, R118, R40 ;  /* 0x000000766828723f */ /* 0x002f620000000028 */
[----:B------:R-:W-:Y:S01]  /*4690*/  IADD3 R90, P2, R113, R70, RZ ;  /* 0x00000046715a7210 */ /* 0x000fe20007f5e0ff */
[----:B------:R-:W-:Y:S03]  /*46a0*/  @P1 LDGSTS.E.LTC128B.64 [R76+0x1180], desc[UR20][R86.64+0x180] ;  /* 0x01180180564c1fae */ /* 0x000fe6000b921b54 */
[----:B------:R-:W-:Y:S01]  /*46b0*/  IADD3.X R91, R71, R91, R73, P2, P3 ;  /* 0x0000005b475b7210 */ /* 0x000fe200017e6449 */
[----:B------:R-:W-:Y:S01]  /*46c0*/  @P0 LDGSTS.E.LTC128B.64 [R77+0x7100], desc[UR20][R84.64+0x100] ;  /* 0x07100100544d0fae */ /* 0x000fe2000b921b54 */
[----:B------:R-:W-:-:S03]  /*46d0*/  IADD3 R99, P3, P2, R99, R68, R2 ;  /* 0x0000004463637210 */ /* 0x000fc60007a7e002 */
[----:B------:R1:W-:Y:S01]  /*46e0*/  @P6 LDGSTS.E.LTC128B.64 [R77+0x7180], desc[UR20][R84.64+0x180] ;  /* 0x07180180544d6fae */ /* 0x0003e2000b921b54 */
[----:B------:R-:W-:-:S03]  /*46f0*/  IADD3.X R100, R100, R69, R3, P3, P2 ;  /* 0x0000004564647210 */ /* 0x000fc60001fe4403 */
[----:B------:R-:W0:Y:S01]  /*4700*/  LDGDEPBAR ;  /* 0x00000000000079af */ /* 0x000e220000000000 */
[----:B------:R-:W-:-:S04]  /*4710*/  DEPBAR.LE SB5, 0x2 ;  /* 0x0000d0800000791a */ /* 0x000fc80000000000 */
[----:B------:R-:W5:-:S15]  /*4720*/  DMMA.8x8x4 R36, R104, R116, R36 ;  /* 0x000000746824723f */ /* 0x000f5e0000000024 */
[----:B------:R-:W-:-:S01]  /*4730*/  NOP ;  /* 0x0000000000007918 */ /* 0x000fc20000000000 */
[----:B------:R-:W5:Y:S01]  /*4740*/  DMMA.8x8x4 R44, R104, R108, R44 ;  /* 0x0000006c682c723f */ /* 0x000f62000000002c */
[----:B------:R-:W-:-:S04]  /*4750*/  DEPBAR.LE SB0, 0x1 ;  /* 0x000080400000791a */ /* 0x000fc80000000000 */
[----:B------:R-:W-:Y:S11]  /*4760*/  BAR.SYNC.DEFER_BLOCKING 0x0 ;  /* 0x0000000000007b1d */ /* 0x000ff60000010000 */
[----:B------:R2:W5:Y:S02]  /*4770*/  DMMA.8x8x4 R48, R104, R110, R48 ;  /* 0x0000006e6830723f */ /* 0x0005640000000030 */
[----:B--2---:R-:W-:-:S04]  /*4780*/  IADD3 R105, P1, R92, R68, RZ ;  /* 0x000000445c697210 */ /* 0x004fc80007f3e0ff */
[----:B------:R-:W-:-:S04]  /*4790*/  IADD3 R92, P0, R105, R2, RZ ;  /* 0x00000002695c7210 */ /* 0x000fc80007f1e0ff */
[----:B------:R-:W-:Y:S02]  /*47a0*/  IADD3.X R93, R3, R93, R69, P0, P1 ;  /* 0x0000005d035d7210 */ /* 0x000fe400007e2445 */
[----:B------:R-:W-:-:S04]  /*47b0*/  IADD3 R101, P1, P0, R101, R72, R70 ;  /* 0x0000004865657210 */ /* 0x000fc8000783e046 */
[-C--:B------:R2:W5:Y:S01]  /*47c0*/  DMMA.8x8x4 R28, R114, R118.reuse, R28 ;  /* 0x00000076721c723f */ /* 0x080562000000001c */
[----:B------:R-:W-:Y:S01]  /*47d0*/  IADD3.X R102, R102, R73, R71, P1, P0 ;  /* 0x0000004966667210 */ /* 0x000fe20000fe0447 */
[----:B------:R2:W3:Y:S04]  /*47e0*/  LDS.128 R120, [R0+UR6] ;  /* 0x0000000600787984 */ /* 0x0004e80008000c00 */
[----:B-1----:R2:W1:Y:S04]  /*47f0*/  LDS.128 R84, [R0+UR6+0x80] ;  /* 0x0000800600547984 */ /* 0x0024680008000c00 */
[----:B------:R2:W1:Y:S04]  /*4800*/  LDS.128 R80, [R0+UR19+0x6000] ;  /* 0x0060001300507984 */ /* 0x0004680008000c00 */
[----:B------:R2:W1:Y:S02]  /*4810*/  LDS.128 R76, [R0+UR19+0x6080] ;  /* 0x00608013004c7984 */ /* 0x0004640008000c00 */
[----:B------:R2:W5:-:S15]  /*4820*/  DMMA.8x8x4 R60, R106, R118, R60 ;  /* 0x000000766a3c723f */ /* 0x00055e000000003c */
[----:B------:R-:W-:-:S01]  /*4830*/  NOP ;  /* 0x0000000000007918 */ /* 0x000fc20000000000 */
[----:B------:R2:W5:Y:S01]  /*4840*/  DMMA.8x8x4 R32, R114, R116, R32 ;  /* 0x000000747220723f */ /* 0x0005620000000020 */
[----:B------:R-:W-:-:S15]  /*4850*/  DEPBAR.LE SB5, 0x7 ;  /* 0x0000d1c00000791a */ /* 0x000fde0000000000 */
[----:B------:R2:W5:-:S15]  /*4860*/  DMMA.8x8x4 R64, R106, R116, R64 ;  /* 0x000000746a40723f */ /* 0x00055e0000000040 */
[----:B------:R-:W-:-:S01]  /*4870*/  NOP ;  /* 0x0000000000007918 */ /* 0x000fc20000000000 */
[----:B------:R2:W5:-:S15]  /*4880*/  DMMA.8x8x4 R20, R114, R110, R20 ;  /* 0x0000006e7214723f */ /* 0x00055e0000000014 */
[----:B------:R-:W-:-:S01]  /*4890*/  NOP ;  /* 0x0000000000007918 */ /* 0x000fc20000000000 */
[----:B------:R2:W5:-:S15]  /*48a0*/  DMMA.8x8x4 R24, R114, R108, R24 ;  /* 0x0000006c7218723f */ /* 0x00055e0000000018 */
[----:B------:R-:W-:-:S01]  /*48b0*/  NOP ;  /* 0x0000000000007918 */ /* 0x000fc20000000000 */
[----:B------:R2:W5:-:S15]  /*48c0*/  DMMA.8x8x4 R52, R106, R110, R52 ;  /* 0x0000006e6a34723f */ /* 0x00055e0000000034 */
[----:B------:R-:W-:-:S01]  /*48d0*/  NOP ;  /* 0x0000000000007918 */ /* 0x000fc20000000000 */
[----:B------:R2:W5:Y:S02]  /*48e0*/  DMMA.8x8x4 R56, R106, R108, R56 ;  /* 0x0000006c6a38723f */ /* 0x0005640000000038 */
[----:B-123--:R-:W-:Y:S05]  /*48f0*/  @P4 BRA `(.L_x_4) ;  /* 0xfffffff0002c4947 */ /* 0x00efea000383ffff */
.L_x_3:
[----:B------:R-:W0:Y:S01]  /*4900*/  LDGDEPBAR ;  /* 0x00000000000079af */ /* 0x000e220000000000 */
[----:B------:R-:W-:Y:S02]  /*4910*/  ULDC.64 UR4, c[0x0][0x350] ;  /* 0x0000d40000047ab9 */ /* 0x000fe40000000a00 */
[----:B------:R-:W-:Y:S01]  /*4920*/  ISETP.NE.U32.AND P0, PT, RZ, UR4, PT ;  /* 0x00000004ff007c0c */ /* 0x000fe2000bf05070 */
[----:B------:R-:W0:Y:S03]  /*4930*/  LDGDEPBAR ;  /* 0x00000000000079af */ /* 0x000e260000000000 */
[----:B------:R-:W-:Y:S01]  /*4940*/  ISETP.NE.AND.EX P0, PT, RZ, UR5, PT, P0 ;  /* 0x00000005ff007c0c */ /* 0x000fe2000bf05300 */
[----:B------:R-:W-:-:S04]  /*4950*/  DEPBAR.LE SB0, 0x0 ;  /* 0x000080000000791a */ /* 0x000fc80000000000 */
[----:B------:R-:W-:Y:S08]  /*4960*/  BAR.SYNC.DEFER_BLOCKING 0x0 ;  /* 0x0000000000007b1d */ /* 0x000ff00000010000 */
[----:B------:R-:W-:Y:S05]  /*4970*/  @!P0 BRA `(.L_x_5) ;  /* 0x00000000001c8947 */ /* 0x000fea0003800000 */
[----:B------:R-:W1:Y:S02]  /*4980*/  LDC.64 R114, c[0x0][0x350] ;  /* 0x0000d400ff727b82 */ /* 0x000e640000000a00 */
[----:B-1----:R-:W3:Y:S02]  /*4990*/  LDG.E.64 R114, desc[UR20][R114.64] ;  /* 0x0000001472727981 */ /* 0x002ee4000c1e1b00 */
[----:B---3--:R-:W-:-:S04]  /*49a0*/  ISETP.NE.U32.AND P0, PT, R114, RZ, PT ;  /* 0x000000ff7200720c */ /* 0x008fc80003f05070 */
[----:B------:R-:W-:-:S13]  /*49b0*/  ISETP.NE.AND.EX P0, PT, R115, RZ, PT, P0 ;  /* 0x000000ff7300720c */ /* 0x000fda0003f05300 */
[----:B------:R-:W-:Y:S05]  /*49c0*/  @!P0 BRA `(.L_x_5) ;  /* 0x0000000000088947 */ /* 0x000fea0003800000 */
[----:B------:R-:W4:Y:S01]  /*49d0*/  LD.E.64 R114, desc[UR20][R114.64] ;  /* 0x0000001472727980 */ /* 0x000f22000c101b00 */
[----:B------:R-:W-:Y:S05]  /*49e0*/  BRA `(.L_x_6) ;  /* 0x00000000001c7947 */ /* 0x000fea0003800000 */
.L_x_5:
[----:B------:R-:W-:Y:S01]  /*49f0*/  ULDC.64 UR4, c[0x0][0x340] ;  /* 0x0000d00000047ab9 */ /* 0x000fe20000000a00 */
[----:B------:R-:W1:Y:S01]  /*4a00*/  LDC.64 R114, c[0x0][0x330] ;  /* 0x0000cc00ff727b82 */ /* 0x000e620000000a00 */
[----:B------:R-:W-:-:S04]  /*4a10*/  ISETP.NE.U32.AND P0, PT, RZ, UR4, PT ;  /* 0x00000004ff007c0c */ /* 0x000fc8000bf05070 */
[----:B------:R-:W-:-:S13]  /*4a20*/  ISETP.NE.AND.EX P0, PT, RZ, UR5, PT, P0 ;  /* 0x00000005ff007c0c */ /* 0x000fda000bf05300 */
[----:B------:R-:W-:Y:S05]  /*4a30*/  @!P0 BRA `(.L_x_6) ;  /* 0x0000000000088947 */ /* 0x000fea0003800000 */
[----:B-1----:R-:W1:Y:S02]  /*4a40*/  LDC.64 R114, c[0x0][0x340] ;  /* 0x0000d000ff727b82 */ /* 0x002e640000000a00 */
[----:B-1----:R-:W4:Y:S02]  /*4a50*/  LDG.E.64 R114, desc[UR20][R114.64] ;  /* 0x0000001472727981 */ /* 0x002f24000c1e1b00 */
.L_x_6:
[----:B------:R-:W-:Y:S02]  /*4a60*/  ULDC.64 UR4, c[0x0][0x358] ;  /* 0x0000d60000047ab9 */ /* 0x000fe40000000a00 */
[----:B------:R-:W-:-:S04]  /*4a70*/  ISETP.NE.U32.AND P0, PT, RZ, UR4, PT ;  /* 0x00000004ff007c0c */ /* 0x000fc8000bf05070 */
[----:B------:R-:W-:-:S13]  /*4a80*/  ISETP.NE.AND.EX P0, PT, RZ, UR5, PT, P0 ;  /* 0x00000005ff007c0c */ /* 0x000fda000bf05300 */
[----:B------:R-:W-:Y:S05]  /*4a90*/  @!P0 BRA `(.L_x_7) ;  /* 0x00000000001c8947 */ /* 0x000fea0003800000 */
[----:B------:R-:W3:Y:S02]  /*4aa0*/  LDC.64 R112, c[0x0][0x358] ;  /* 0x0000d600ff707b82 */ /* 0x000ee40000000a00 */
[----:B---3--:R-:W3:Y:S02]  /*4ab0*/  LDG.E.64 R112, desc[UR20][R112.64] ;  /* 0x0000001470707981 */ /* 0x008ee4000c1e1b00 */
[----:B---3--:R-:W-:-:S04]  /*4ac0*/  ISETP.NE.U32.AND P0, PT, R112, RZ, PT ;  /* 0x000000ff7000720c */ /* 0x008fc80003f05070 */
[----:B------:R-:W-:-:S13]  /*4ad0*/  ISETP.NE.AND.EX P0, PT, R113, RZ, PT, P0 ;  /* 0x000000ff7100720c */ /* 0x000fda0003f05300 */
[----:B------:R-:W-:Y:S05]  /*4ae0*/  @!P0 BRA `(.L_x_7) ;  /* 0x0000000000088947 */ /* 0x000fea0003800000 */
[----:B------:R-:W4:Y:S01]  /*4af0*/  LD.E.64 R112, desc[UR20][R112.64] ;  /* 0x0000001470707980 */ /* 0x000f22000c101b00 */
[----:B------:R-:W-:Y:S05]  /*4b00*/  BRA `(.L_x_8) ;  /* 0x00000000001c7947 */ /* 0x000fea0003800000 */
.L_x_7:
[----:B------:R-:W-:Y:S01]  /*4b10*/  ULDC.64 UR4, c[0x0][0x348] ;  /* 0x0000d20000047ab9 */ /* 0x000fe20000000a00 */
[----:B------:R-:W3:Y:S01]  /*4b20*/  LDC.64 R112, c[0x0][0x338] ;  /* 0x0000ce00ff707b82 */ /* 0x000ee20000000a00 */
[----:B------:R-:W-:-:S04]  /*4b30*/  ISETP.NE.U32.AND P0, PT, RZ, UR4, PT ;  /* 0x00000004ff007c0c */ /* 0x000fc8000bf05070 */
[----:B------:R-:W-:-:S13]  /*4b40*/  ISETP.NE.AND.EX P0, PT, RZ, UR5, PT, P0 ;  /* 0x00000005ff007c0c */ /* 0x000fda000bf05300 */
[----:B------:R-:W-:Y:S05]  /*4b50*/  @!P0 BRA `(.L_x_8) ;  /* 0x0000000000088947 */ /* 0x000fea0003800000 */
[----:B---3--:R-:W3:Y:S02]  /*4b60*/  LDC.64 R112, c[0x0][0x348] ;  /* 0x0000d200ff707b82 */ /* 0x008ee40000000a00 */
[----:B---3--:R-:W4:Y:S02]  /*4b70*/  LDG.E.64 R112, desc[UR20][R112.64] ;  /* 0x0000001470707981 */ /* 0x008f24000c1e1b00 */
.L_x_8:
[----:B------:R-:W1:Y:S01]  /*4b80*/  S2UR UR6, SR_CTAID.X ;  /* 0x00000000000679c3 */ /* 0x000e620000002500 */
[----:B------:R-:W-:Y:S01]  /*4b90*/  IMAD.MOV.U32 R71, RZ, RZ, -0x1 ;  /* 0xffffffffff477424 */ /* 0x000fe200078e00ff */
[----:B------:R-:W-:Y:S01]  /*4ba0*/  ULDC UR4, c[0x0][0x228] ;  /* 0x00008a0000047ab9 */ /* 0x000fe20000000800 */
[----:B--2---:R-:W-:-:S03]  /*4bb0*/  MOV R78, 0xffffffff ;  /* 0xffffffff004e7802 */ /* 0x004fc60000000f00 */
[----:B------:R-:W-:Y:S02]  /*4bc0*/  SHF.L.U32 R75, R71, UR4, RZ ;  /* 0x00000004474b7c19 */ /* 0x000fe400080006ff */
[----:B------:R-:W2:Y:S08]  /*4bd0*/  LDC R0, c[0x0][0x360] ;  /* 0x0000d800ff007b82 */ /* 0x000eb00000000800 */
[----:B------:R-:W3:Y:S08]  /*4be0*/  LDC R73, c[0x0][0x21c] ;  /* 0x00008700ff497b82 */ /* 0x000ef00000000800 */
[----:B------:R-:W3:Y:S01]  /*4bf0*/  LDC.64 R110, c[0x0][0x3b0] ;  /* 0x0000ec00ff6e7b82 */ /* 0x000ee20000000a00 */
[----:B-1----:R-:W-:Y:S01]  /*4c00*/  LOP3.LUT R75, R75, UR6, RZ, 0xc, !PT ;  /* 0x000000064b4b7c12 */ /* 0x002fe2000f8e0cff */
[----:B------:R-:W-:-:S04]  /*4c10*/  USHF.R.S32.HI UR4, URZ, UR4, UR6 ;  /* 0x000000043f047299 */ /* 0x000fc80008011406 */
[----:B------:R-:W-:Y:S02]  /*4c20*/  IMAD.IADD R94, R138, 0x1, R75 ;  /* 0x000000018a5e7824 */ /* 0x000fe400078e024b */
[----:B------:R-:W1:Y:S01]  /*4c30*/  LDC R3, c[0x0][0x384] ;  /* 0x0000e100ff037b82 */ /* 0x000e620000000800 */
[----:B--2---:R-:W-:-:S07]  /*4c40*/  ISETP.NE.AND P0, PT, R0, RZ, PT ;  /* 0x000000ff0000720c */ /* 0x004fce0003f05270 */
[----:B------:R-:W2:Y:S01]  /*4c50*/  LDC R68, c[0x0][0x388] ;  /* 0x0000e200ff447b82 */ /* 0x000ea20000000800 */
[----:B---3--:R-:W-:Y:S01]  /*4c60*/  IMAD R73, R94, R73, UR4 ;  /* 0x000000045e497e24 */ /* 0x008fe2000f8e0249 */
[----:B------:R-:W-:Y:S02]  /*4c70*/  ULDC UR4, c[0x0][0x380] ;  /* 0x0000e00000047ab9 */ /* 0x000fe40000000800 */
[----:B------:R-:W-:-:S04]  /*4c80*/  MOV R2, UR4 ;  /* 0x0000000400027c02 */ /* 0x000fc80008000f00 */
[----:B------:R-:W3:Y:S01]  /*4c90*/  LDC R69, c[0x0][0x38c] ;  /* 0x0000e300ff457b82 */ /* 0x000ee20000000800 */
[----:B------:R-:W-:Y:S01]  /*4ca0*/  IMAD.WIDE R110, R73, 0x4, R110 ;  /* 0x00000004496e7825 */ /* 0x000fe200078e026e */
[----:B------:R-:W-:Y:S06]  /*4cb0*/  @!P0 BRA `(.L_x_9) ;  /* 0x0000000000b48947 */ /* 0x000fec0003800000 */
[----:B------:R-:W-:-:S05]  /*4cc0*/  VIADDMNMX.U32 R70, R0, R71, 0x2, PT ;  /* 0x0000000200467446 */ /* 0x000fca0003800047 */
[----:B------:R-:W-:-:S04]  /*4cd0*/  IMAD.SHL.U32 R70, R70, 0x4, RZ ;  /* 0x0000000446467824 */ /* 0x000fc800078e00ff */
[----:B------:R-:W1:Y:S02]  /*4ce0*/  LDC R72, c[0x2][R70] ;  /* 0x0080000046487b82 */ /* 0x000e640000000800 */
[----:B-1----:R-:W-:-:S04]  /*4cf0*/  SHF.R.S32.HI R73, RZ, 0x1f, R72 ;  /* 0x0000001fff497819 */ /* 0x002fc80000011448 */
.L_x_339:
[----:B------:R-:W-:Y:S05]  /*4d00*/  BRX R72 -0x4d10                                                                                                                                                                                                                                                                                                                                                                                                                                                                                                                                                                                                                                                                                                                                                                                                                                                                                                                                                                                                                                                                                                                                                                                                                                                                                                                                                                                                                                                                                                                                                              (*"BRANCH_TARGETS .L_x_340,.L_x_341,.L_x_342"*) ;  /* 0xffffffb048bc7949 */ /* 0x000fea000383ffff */
.L_x_342:
[----:B------:R-:W-:-:S13]  /*4d10*/  ISETP.NE.AND P0, PT, R0, 0x3, PT ;  /* 0x000000030000780c */ /* 0x000fda0003f05270 */
[----:B------:R-:W-:Y:S05]  /*4d20*/  @P0 BRA `(.L_x_10) ;  /* 0x0000000000c40947 */ /* 0x000fea0003800000 */
[----:B------:R-:W1:Y:S01]  /*4d30*/  S2R R2, SR_CTAID.Z ;  /* 0x0000000000027919 */ /* 0x000e620000002700 */
[----:B--23--:R-:W1:Y:S08]  /*4d40*/  LDC.64 R68, c[0x0][0x388] ;  /* 0x0000e200ff447b82 */ /* 0x00ce700000000a00 */
[----:B------:R-:W2:Y:S01]  /*4d50*/  LDC.64 R70, c[0x0][0x380] ;  /* 0x0000e000ff467b82 */ /* 0x000ea20000000a00 */
[----:B-1----:R-:W-:-:S04]  /*4d60*/  IMAD.WIDE R68, R2, 0x8, R68 ;  /* 0x0000000802447825 */ /* 0x002fc800078e0244 */
[----:B--2---:R-:W-:Y:S02]  /*4d70*/  IMAD.WIDE R70, R2, 0x8, R70 ;  /* 0x0000000802467825 */ /* 0x004fe400078e0246 */
[----:B------:R-:W4:Y:S04]  /*4d80*/  LDG.E.64 R68, desc[UR20][R68.64] ;  /* 0x0000001444447981 */ /* 0x000f28000c1e1b00 */
[----:B------:R1:W4:Y:S01]  /*4d90*/  LDG.E.64 R2, desc[UR20][R70.64] ;  /* 0x0000001446027981 */ /* 0x000322000c1e1b00 */
[----:B------:R-:W-:Y:S05]  /*4da0*/  BRA `(.L_x_10) ;  /* 0x0000000000a47947 */ /* 0x000fea0003800000 */
.L_x_340:
[----:B------:R-:W1:Y:S01]  /*4db0*/  S2R R72, SR_CTAID.Z ;  /* 0x0000000000487919 */ /* 0x000e620000002700 */
[----:B------:R-:W1:Y:S08]  /*4dc0*/  LDC.64 R70, c[0x0][0x3a8] ;  /* 0x0000ea00ff467b82 */ /* 0x000e700000000a00 */
[----:B--23--:R-:W2:Y:S01]  /*4dd0*/  LDC.64 R68, c[0x0][0x388] ;  /* 0x0000e200ff447b82 */ /* 0x00cea20000000a00 */
[----:B-1----:R-:W-:Y:S01]  /*4de0*/  SHF.R.S32.HI R73, RZ, 0x1f, R72 ;  /* 0x0000001fff497819 */ /* 0x002fe20000011448 */
[----:B------:R-:W-:-:S04]  /*4df0*/  IMAD.WIDE.U32 R74, R72, R70, RZ ;  /* 0x00000046484a7225 */ /* 0x000fc800078e00ff */
[----:B------:R-:W-:Y:S01]  /*4e00*/  IMAD R73, R73, R70, RZ ;  /* 0x0000004649497224 */ /* 0x000fe200078e02ff */
[----:B--2---:R-:W-:-:S03]  /*4e10*/  LEA R68, P0, R74, R68, 0x3 ;  /* 0x000000444a447211 */ /* 0x004fc600078018ff */
[----:B------:R-:W-:-:S05]  /*4e20*/  IMAD R71, R72, R71, R73 ;  /* 0x0000004748477224 */ /* 0x000fca00078e0249 */
[----:B------:R-:W-:-:S04]  /*4e30*/  IADD3 R70, R75, R71, RZ ;  /* 0x000000474b467210 */ /* 0x000fc80007ffe0ff */
[----:B------:R-:W-:Y:S01]  /*4e40*/  LEA.HI.X R69, R74, R69, R70, 0x3, P0 ;  /* 0x000000454a457211 */ /* 0x000fe200000f1c46 */
[----:B------:R-:W-:Y:S06]  /*4e50*/  BRA `(.L_x_10) ;  /* 0x0000000000787947 */ /* 0x000fec0003800000 */
.L_x_341:
[----:B------:R-:W1:Y:S01]  /*4e60*/  S2R R75, SR_CTAID.Z ;  /* 0x00000000004b7919 */ /* 0x000e620000002700 */
[----:B------:R-:W1:Y:S08]  /*4e70*/  LDC.64 R72, c[0x0][0x3a0] ;  /* 0x0000e800ff487b82 */ /* 0x000e700000000a00 */
[----:B------:R-:W1:Y:S08]  /*4e80*/  LDC.64 R70, c[0x0][0x3a8] ;  /* 0x0000ea00ff467b82 */ /* 0x000e700000000a00 */
[----:B------:R-:W1:Y:S08]  /*4e90*/  LDC.64 R2, c[0x0][0x380] ;  /* 0x0000e000ff027b82 */ /* 0x000e700000000a00 */
[----:B--23--:R-:W2:Y:S01]  /*4ea0*/  LDC.64 R68, c[0x0][0x388] ;  /* 0x0000e200ff447b82 */ /* 0x00cea20000000a00 */
[----:B-1----:R-:W-:Y:S01]  /*4eb0*/  SHF.R.S32.HI R77, RZ, 0x1f, R75 ;  /* 0x0000001fff4d7819 */ /* 0x002fe2000001144b */
[----:B------:R-:W-:-:S04]  /*4ec0*/  IMAD.WIDE.U32 R82, R75, R72, RZ ;  /* 0x000000484b527225 */ /* 0x000fc800078e00ff */
[C---:B------:R-:W-:Y:S02]  /*4ed0*/  IMAD R76, R77.reuse, R72, RZ ;  /* 0x000000484d4c7224 */ /* 0x040fe400078e02ff */
[-C--:B------:R-:W-:Y:S02]  /*4ee0*/  IMAD R74, R77, R70.reuse, RZ ;  /* 0x000000464d4a7224 */ /* 0x080fe400078e02ff */
[----:B------:R-:W-:Y:S01]  /*4ef0*/  IMAD.WIDE.U32 R80, R75, R70, RZ ;  /* 0x000000464b507225 */ /* 0x000fe200078e00ff */
[----:B------:R-:W-:-:S03]  /*4f00*/  LEA R2, P1, R82, R2, 0x3 ;  /* 0x0000000252027211 */ /* 0x000fc600078218ff */
[C---:B------:R-:W-:Y:S02]  /*4f10*/  IMAD R73, R75.reuse, R73, R76 ;  /* 0x000000494b497224 */ /* 0x040fe400078e024c */
[----:B------:R-:W-:Y:S01]  /*4f20*/  IMAD R71, R75, R71, R74 ;  /* 0x000000474b477224 */ /* 0x000fe200078e024a */
[----:B--2---:R-:W-:Y:S02]  /*4f30*/  LEA R68, P0, R80, R68, 0x3 ;  /* 0x0000004450447211 */ /* 0x004fe400078018ff */
[----:B------:R-:W-:Y:S02]  /*4f40*/  IADD3 R72, R83, R73, RZ ;  /* 0x0000004953487210 */ /* 0x000fe40007ffe0ff */
[----:B------:R-:W-:Y:S02]  /*4f50*/  IADD3 R70, R81, R71, RZ ;  /* 0x0000004751467210 */ /* 0x000fe40007ffe0ff */
[----:B------:R-:W-:Y:S02]  /*4f60*/  LEA.HI.X R3, R82, R3, R72, 0x3, P1 ;  /* 0x0000000352037211 */ /* 0x000fe400008f1c48 */
[----:B------:R-:W-:Y:S01]  /*4f70*/  LEA.HI.X R69, R80, R69, R70, 0x3, P0 ;  /* 0x0000004550457211 */ /* 0x000fe200000f1c46 */
[----:B------:R-:W-:Y:S06]  /*4f80*/  BRA `(.L_x_10) ;  /* 0x00000000002c7947 */ /* 0x000fec0003800000 */
.L_x_9:
[----:B------:R-:W1:Y:S02]  /*4f90*/  LDC R70, c[0x0][0x224] ;  /* 0x00008900ff467b82 */ /* 0x000e640000000800 */
[----:B-1----:R-:W-:-:S13]  /*4fa0*/  ISETP.GE.AND P0, PT, R70, 0x2, PT ;  /* 0x000000024600780c */ /* 0x002fda0003f06270 */
[----:B------:R-:W-:Y:S05]  /*4fb0*/  @!P0 BRA `(.L_x_10) ;  /* 0x0000000000208947 */ /* 0x000fea0003800000 */
[----:B------:R-:W1:Y:S01]  /*4fc0*/  S2UR UR4, SR_CTAID.Z ;  /* 0x00000000000479c3 */ /* 0x000e620000002700 */
[----:B------:R-:W-:Y:S01]  /*4fd0*/  ISETP.GT.AND P0, PT, R128, RZ, PT ;  /* 0x000000ff8000720c */ /* 0x000fe20003f04270 */
[----:B------:R-:W-:-:S12]  /*4fe0*/  IMAD.MOV.U32 R78, RZ, RZ, -0x1 ;  /* 0xffffffffff4e7424 */ /* 0x000fd800078e00ff */
[----:B------:R2:W3:Y:S04]  /*4ff0*/  @!P0 LDG.E.STRONG.GPU R78, desc[UR20][R110.64] ;  /* 0x000000146e4e8981 */ /* 0x0004e8000c1ef900 */
[----:B---3--:R-:W-:Y:S01]  /*5000*/  @!P0 CCTL.IVALL ;  /* 0x00000000ff00898f */ /* 0x008fe20002000000 */
[----:B-1----:R-:W-:-:S04]  /*5010*/  ISETP.NE.AND P0, PT, RZ, UR4, PT ;  /* 0x00000004ff007c0c */ /* 0x002fc8000bf05270 */
[----:B----4-:R-:W-:Y:S02]  /*5020*/  FSEL R112, R112, RZ, !P0 ;  /* 0x000000ff70707208 */ /* 0x010fe40004000000 */
[----:B------:R-:W-:-:S07]  /*5030*/  FSEL R113, R113, 1.875, !P0 ;  /* 0x3ff0000071717808 */ /* 0x000fce0004000000 */
.L_x_10:
[----:B------:R-:W-:Y:S01]  /*5040*/  SHF.R.S32.HI R73, RZ, 0x1f, R128 ;  /* 0x0000001fff497819 */ /* 0x000fe20000011480 */
[----:B------:R-:W3:Y:S01]  /*5050*/  LDC.64 R76, c[0x0][0x2b0] ;  /* 0x0000ac00ff4c7b82 */ /* 0x000ee20000000a00 */
[----:B------:R-:W-:Y:S01]  /*5060*/  ULEA UR15, UR16, UR15, 0x1 ;  /* 0x0000000f100f7291 */ /* 0x000fe2000f8e083f */
[C---:B------:R-:W-:Y:S01]  /*5070*/  LOP3.LUT R80, R128.reuse, 0x1f, RZ, 0xc0, !PT ;  /* 0x0000001f80507812 */ /* 0x040fe200078ec0ff */
[----:B------:R-:W-:Y:S01]  /*5080*/  USHF.L.U32 UR10, UR14, 0x4, URZ ;  /* 0x000000040e0a7899 */ /* 0x000fe2000800063f */
[CC--:B------:R-:W-:Y:S01]  /*5090*/  LEA.HI R93, R73.reuse, R128.reuse, RZ, 0x5 ;  /* 0x00000080495d7211 */ /* 0x0c0fe200078f28ff */
[----:B------:R-:W-:Y:S01]  /*50a0*/  USHF.L.U32 UR15, UR15, 0x3, URZ ;  /* 0x000000030f0f7899 */ /* 0x000fe2000800063f */
[----:B------:R-:W-:Y:S01]  /*50b0*/  LEA.HI R73, R73, R128, RZ, 0x7 ;  /* 0x0000008049497211 */ /* 0x000fe200078f38ff */
[----:B------:R-:W-:Y:S01]  /*50c0*/  UMOV UR8, 0x400 ;  /* 0x0000040000087882 */ /* 0x000fe20000000000 */
[----:B------:R-:W-:Y:S01]  /*50d0*/  SHF.R.S32.HI R74, RZ, 0x5, R93 ;  /* 0x00000005ff4a7819 */ /* 0x000fe2000001145d */
[----:B-1----:R-:W1:Y:S01]  /*50e0*/  LDC R70, c[0x0][0x224] ;  /* 0x00008900ff467b82 */ /* 0x002e620000000800 */
[----:B------:R-:W-:Y:S01]  /*50f0*/  SHF.R.S32.HI R73, RZ, 0x7, R73 ;  /* 0x00000007ff497819 */ /* 0x000fe20000011449 */
[----:B------:R-:W-:Y:S01]  /*5100*/  UIMAD UR10, UR15, 0x22, UR10 ;  /* 0x000000220f0a78a4 */ /* 0x000fe2000f8e020a */
[----:B------:R-:W-:Y:S01]  /*5110*/  SHF.R.S32.HI R71, RZ, 0x1f, R74 ;  /* 0x0000001fff477819 */ /* 0x000fe2000001144a */
[----:B------:R-:W-:Y:S01]  /*5120*/  ULDC.64 UR4, c[0x0][0x2b0] ;  /* 0x0000ac0000047ab9 */ /* 0x000fe20000000a00 */
[----:B------:R-:W-:Y:S01]  /*5130*/  LOP3.LUT R93, R93, 0xffffffe0, RZ, 0xc0, !PT ;  /* 0xffffffe05d5d7812 */ /* 0x000fe200078ec0ff */
[----:B------:R-:W-:Y:S01]  /*5140*/  IMAD.U32 R90, RZ, RZ, UR4 ;  /* 0x00000004ff5a7e24 */ /* 0x000fe2000f8e00ff */
[----:B------:R-:W-:Y:S01]  /*5150*/  LEA.HI R71, R71, R74, RZ, 0x2 ;  /* 0x0000004a47477211 */ /* 0x000fe200078f10ff */
[----:B------:R-:W2:Y:S01]  /*5160*/  S2UR UR7, SR_CgaCtaId ;  /* 0x00000000000779c3 */ /* 0x000ea20000008800 */
[C---:B------:R-:W-:Y:S01]  /*5170*/  LOP3.LUT R95, R128.reuse, 0x3, RZ, 0xc0, !PT ;  /* 0x00000003805f7812 */ /* 0x040fe200078ec0ff */
[----:B------:R-:W-:Y:S01]  /*5180*/  IMAD.IADD R93, R128, 0x1, -R93 ;  /* 0x00000001805d7824 */ /* 0x000fe200078e0a5d */
[----:B------:R-:W-:Y:S01]  /*5190*/  LOP3.LUT R71, R71, 0xfffffffc, RZ, 0xc0, !PT ;  /* 0xfffffffc47477812 */ /* 0x000fe200078ec0ff */
[----:B------:R-:W-:Y:S01]  /*51a0*/  ULDC UR9, c[0x0][0x2b8] ;  /* 0x0000ae0000097ab9 */ /* 0x000fe20000000800 */
[----:B------:R-:W-:Y:S01]  /*51b0*/  SHF.R.U32.HI R80, RZ, 0x2, R80 ;  /* 0x00000002ff507819 */ /* 0x000fe20000011650 */
[----:B------:R-:W-:-:S02]  /*51c0*/  IMAD R94, R94, 0x40, R93 ;  /* 0x000000405e5e7824 */ /* 0x000fc400078e025d */
[----:B------:R-:W-:Y:S02]  /*51d0*/  IMAD.IADD R74, R74, 0x1, -R71 ;  /* 0x000000014a4a7824 */ /* 0x000fe400078e0a47 */
[----:B------:R-:W-:-:S03]  /*51e0*/  IMAD.WIDE R120, R94, 0x8, RZ ;  /* 0x000000085e787825 */ /* 0x000fc600078e02ff */
[----:B------:R-:W-:Y:S01]  /*51f0*/  LEA.HI R72, R74, R74, RZ, 0x1 ;  /* 0x0000004a4a487211 */ /* 0x000fe200078f08ff */
[----:B------:R-:W-:Y:S01]  /*5200*/  IMAD R95, R80, 0x22, R95 ;  /* 0x00000022505f7824 */ /* 0x000fe200078e025f */
[----:B-1----:R-:W-:Y:S02]  /*5210*/  ISETP.GT.AND P5, PT, R70, 0x1, PT ;  /* 0x000000014600780c */ /* 0x002fe40003fa4270 */
[----:B------:R-:W-:Y:S01]  /*5220*/  LOP3.LUT R71, R72, 0x3ffffffe, RZ, 0xc0, !PT ;  /* 0x3ffffffe48477812 */ /* 0x000fe200078ec0ff */
[----:B------:R-:W-:Y:S01]  /*5230*/  VIADD R95, R95, UR10 ;  /* 0x0000000a5f5f7c36 */ /* 0x000fe20008000000 */
[----:B------:R-:W-:Y:S02]  /*5240*/  SHF.R.S32.HI R72, RZ, 0x1, R72 ;  /* 0x00000001ff487819 */ /* 0x000fe40000011448 */
[----:B------:R-:W-:Y:S01]  /*5250*/  ISETP.EQ.AND P5, PT, R0, RZ, P5 ;  /* 0x000000ff0000720c */ /* 0x000fe20002fa2270 */
[----:B------:R-:W-:Y:S01]  /*5260*/  IMAD.IADD R71, R74, 0x1, -R71 ;  /* 0x000000014a477824 */ /* 0x000fe200078e0a47 */
[----:B--2---:R-:W-:Y:S01]  /*5270*/  ULEA UR7, UR7, UR8, 0x18 ;  /* 0x0000000807077291 */ /* 0x004fe2000f8ec03f */
[----:B------:R-:W-:Y:S01]  /*5280*/  IMAD R72, R73, 0x2, R72 ;  /* 0x0000000249487824 */ /* 0x000fe200078e0248 */
[----:B------:R-:W1:Y:S01]  /*5290*/  LDC.64 R74, c[0x0][0x2f0] ;  /* 0x0000bc00ff4a7b82 */ /* 0x000e620000000a00 */
[----:B------:R-:W-:Y:S01]  /*52a0*/  IMAD.U32 R0, RZ, RZ, UR5 ;  /* 0x00000005ff007e24 */ /* 0x000fe2000f8e00ff */
[----:B------:R-:W-:-:S02]  /*52b0*/  ULDC.64 UR4, c[0x0][0x2d0] ;  /* 0x0000b40000047ab9 */ /* 0x000fc40000000a00 */
[C---:B------:R-:W-:Y:S01]  /*52c0*/  LEA R96, R72.reuse, R71, 0x3 ;  /* 0x0000004748607211 */ /* 0x040fe200078e18ff */
[----:B------:R-:W-:Y:S01]  /*52d0*/  IMAD R72, R72, 0x2, R71 ;  /* 0x0000000248487824 */ /* 0x000fe200078e0247 */
[----:B------:R-:W-:Y:S02]  /*52e0*/  MOV R73, UR5 ;  /* 0x0000000500497c02 */ /* 0x000fe40008000f00 */
[----:B------:R-:W-:Y:S01]  /*52f0*/  LEA R95, R95, UR7, 0x4 ;  /* 0x000000075f5f7c11 */ /* 0x000fe2000f8e20ff */
[----:B------:R-:W-:Y:S01]  /*5300*/  IMAD.U32 R96, R96, 0x4, R137 ;  /* 0x0000000460607824 */ /* 0x000fe200078e0089 */
[----:B------:R-:W-:-:S03]  /*5310*/  SHF.L.U32 R72, R72, 0x2, RZ ;  /* 0x0000000248487819 */ /* 0x000fc600000006ff */
[----:B---3--:R-:W-:Y:S01]  /*5320*/  IMAD.WIDE.U32 R82, R96, R76, R120 ;  /* 0x0000004c60527225 */ /* 0x008fe200078e0078 */
[----:B------:R-:W-:-:S03]  /*5330*/  SHF.R.S32.HI R119, RZ, 0x1f, R96 ;  /* 0x0000001fff777819 */ /* 0x000fc60000011460 */
[----:B------:R-:W-:Y:S01]  /*5340*/  IMAD R72, R72, 0x220, RZ ;  /* 0x0000022048487824 */ /* 0x000fe200078e02ff */
[----:B----4-:R-:W-:Y:S01]  /*5350*/  IADD3 R92, P0, R2, R82, RZ ;  /* 0x00000052025c7210 */ /* 0x010fe20007f1e0ff */
[----:B------:R-:W-:Y:S02]  /*5360*/  IMAD R71, R119, R76, RZ ;  /* 0x0000004c77477224 */ /* 0x000fe400078e02ff */
[----:B------:R-:W-:Y:S02]  /*5370*/  IMAD R93, R93, 0x8, R72 ;  /* 0x000000085d5d7824 */ /* 0x000fe400078e0248 */
[C---:B------:R-:W-:Y:S02]  /*5380*/  IMAD R70, R96.reuse, R77, R71 ;  /* 0x0000004d60467224 */ /* 0x040fe400078e0247 */
[----:B------:R-:W2:Y:S01]  /*5390*/  LDC R71, c[0x0][0x2bc] ;  /* 0x0000af00ff477b82 */ /* 0x000ea20000000800 */
[-C--:B-1----:R-:W-:Y:S02]  /*53a0*/  IMAD R119, R119, R74.reuse, RZ ;  /* 0x0000004a77777224 */ /* 0x082fe400078e02ff */
[----:B------:R-:W-:Y:S01]  /*53b0*/  IMAD.WIDE.U32 R120, R96, R74, R120 ;  /* 0x0000004a60787225 */ /* 0x000fe200078e0078 */
[----:B------:R-:W-:-:S02]  /*53c0*/  IADD3.X R91, R3, R83, R70, P0, !PT ;  /* 0x00000053035b7210 */ /* 0x000fc400007fe446 */
[----:B------:R-:W-:Y:S01]  /*53d0*/  MOV R70, UR9 ;  /* 0x0000000900467c02 */ /* 0x000fe20008000f00 */
[----:B------:R-:W-:Y:S01]  /*53e0*/  IMAD R119, R96, R75, R119 ;  /* 0x0000004b60777224 */ /* 0x000fe200078e0277 */
[----:B------:R-:W-:Y:S01]  /*53f0*/  IADD3 R116, P0, R68, R120, RZ ;  /* 0x0000007844747210 */ /* 0x000fe20007f1e0ff */
[----:B------:R-:W-:Y:S02]  /*5400*/  IMAD.U32 R72, RZ, RZ, UR4 ;  /* 0x00000004ff487e24 */ /* 0x000fe4000f8e00ff */
[----:B------:R-:W-:-:S04]  /*5410*/  IMAD.IADD R119, R121, 0x1, R119 ;  /* 0x0000000179777824 */ /* 0x000fc800078e0277 */
[----:B------:R-:W-:Y:S01]  /*5420*/  IMAD.X R117, R69, 0x1, R119, P0 ;  /* 0x0000000145757824 */ /* 0x000fe200000e0677 */
[----:B------:R-:W-:Y:S06]  /*5430*/  @!P5 BRA `(.L_x_11) ;  /* 0x000000000098d947 */ /* 0x000fec0003800000 */
[----:B------:R-:W1:Y:S01]  /*5440*/  S2R R79, SR_CTAID.Z ;  /* 0x00000000004f7919 */ /* 0x000e620000002700 */
[----:B------:R-:W3:Y:S08]  /*5450*/  LDC.64 R72, c[0x0][0x2d0] ;  /* 0x0000b400ff487b82 */ /* 0x000ef00000000a00 */
[----:B--2---:R-:W2:Y:S01]  /*5460*/  LDC.64 R70, c[0x0][0x2b8] ;  /* 0x0000ae00ff467b82 */ /* 0x004ea20000000a00 */
[----:B-1----:R-:W-:-:S13]  /*5470*/  ISETP.NE.AND P1, PT, R78, R79, PT ;  /* 0x0000004f4e00720c */ /* 0x002fda0003f25270 */
[----:B------:R-:W-:Y:S06]  /*5480*/  BAR.RED.AND.DEFER_BLOCKING 0x0, P1 ;  /* 0x0000000000007b1d */ /* 0x000fec0000814400 */
[----:B------:R-:W1:Y:S01]  /*5490*/  B2R.RESULT RZ, P1 ;  /* 0x0000000000ff731c */ /* 0x000e620000024000 */
[----:B------:R-:W-:-:S04]  /*54a0*/  ISETP.NE.AND P0, PT, R79, RZ, PT ;  /* 0x000000ff4f00720c */ /* 0x000fc80003f05270 */
[----:B------:R-:W-:Y:S02]  /*54b0*/  SEL R90, R76, R74, !P0 ;  /* 0x0000004a4c5a7207 */ /* 0x000fe40004000000 */
[----:B------:R-:W-:Y:S02]  /*54c0*/  SEL R0, R77, R75, !P0 ;  /* 0x0000004b4d007207 */ /* 0x000fe40004000000 */
[----:B------:R-:W-:Y:S02]  /*54d0*/  SEL R92, R92, R116, !P0 ;  /* 0x000000745c5c7207 */ /* 0x000fe40004000000 */
[----:B------:R-:W-:Y:S02]  /*54e0*/  SEL R91, R91, R117, !P0 ;  /* 0x000000755b5b7207 */ /* 0x000fe40004000000 */
[----:B------:R-:W-:Y:S01]  /*54f0*/  SEL R2, R2, R68, !P0 ;  /* 0x0000004402027207 */ /* 0x000fe20004000000 */
[----:B---3--:R-:W3:Y:S01]  /*5500*/  @P0 LDC R72, c[0x0][0x310] ;  /* 0x0000c400ff480b82 */ /* 0x008ee20000000800 */
[----:B------:R-:W-:-:S07]  /*5510*/  SEL R3, R3, R69, !P0 ;  /* 0x0000004503037207 */ /* 0x000fce0004000000 */
[----:B------:R-:W3:Y:S08]  /*5520*/  @P0 LDC R73, c[0x0][0x314] ;  /* 0x0000c500ff490b82 */ /* 0x000ef00000000800 */
[----:B--2---:R-:W2:Y:S08]  /*5530*/  @P0 LDC R70, c[0x0][0x2f8] ;  /* 0x0000be00ff460b82 */ /* 0x004eb00000000800 */
[----:B------:R-:W2:Y:S01]  /*5540*/  @P0 LDC R71, c[0x0][0x2fc] ;  /* 0x0000bf00ff470b82 */ /* 0x000ea20000000800 */
[----:B-1----:R-:W-:Y:S05]  /*5550*/  @!P1 BRA `(.L_x_12) ;  /* 0x0000000000289947 */ /* 0x002fea0003800000 */
[----:B------:R-:W-:-:S13]  /*5560*/  ISETP.GT.AND P1, PT, R128, RZ, PT ;  /* 0x000000ff8000720c */ /* 0x000fda0003f24270 */
.L_x_14:
[----:B------:R-:W-:Y:S05]  /*5570*/  YIELD ;  /* 0x0000000000007946 */ /* 0x000fea0003800000 */
[----:B-1---5:R-:W-:Y:S05]  /*5580*/  @P1 BRA `(.L_x_13) ;  /* 0x0000000000081947 */ /* 0x022fea0003800000 */
[----:B------:R1:W4:Y:S04]  /*5590*/  LDG.E.STRONG.GPU R78, desc[UR20][R110.64] ;  /* 0x000000146e4e7981 */ /* 0x000328000c1ef900 */
[----:B----4-:R-:W-:Y:S01]  /*55a0*/  CCTL.IVALL ;  /* 0x00000000ff00798f */ /* 0x010fe20002000000 */
.L_x_13:
[----:B------:R-:W-:Y:S01]  /*55b0*/  ISETP.NE.AND P0, PT, R78, R79, PT ;  /* 0x0000004f4e00720c */ /* 0x000fe20003f05270 */
[----:B------:R-:W-:-:S12]  /*55c0*/  WARPSYNC.ALL ;  /* 0x0000000000007948 */ /* 0x000fd80003800000 */
[----:B------:R-:W-:Y:S06]  /*55d0*/  BAR.RED.AND.DEFER_BLOCKING 0x0, P0 ;  /* 0x0000000000007b1d */ /* 0x000fec0000014400 */
[----:B------:R-:W4:Y:S02]  /*55e0*/  B2R.RESULT RZ, P0 ;  /* 0x0000000000ff731c */ /* 0x000f240000004000 */
[----:B----4-:R-:W-:Y:S05]  /*55f0*/  @P0 BRA `(.L_x_14) ;  /* 0xfffffffc00dc0947 */ /* 0x010fea000383ffff */
.L_x_12:
[----:B------:R-:W-:Y:S05]  /*5600*/  WARPSYNC.ALL ;  /* 0x0000000000007948 */ /* 0x000fea0003800000 */
[----:B------:R-:W-:Y:S06]  /*5610*/  BAR.SYNC.DEFER_BLOCKING 0x0 ;  /* 0x0000000000007b1d */ /* 0x000fec0000010000 */
[----:B------:R-:W-:Y:S01]  /*5620*/  @!PT LDS RZ, [RZ] ;  /* 0x00000000fffff984 */ /* 0x000fe20000000800 */
[----:B------:R-:W-:Y:S01]  /*5630*/  @!PT LDS RZ, [RZ] ;  /* 0x00000000fffff984 */ /* 0x000fe20000000800 */
[----:B------:R-:W-:Y:S01]  /*5640*/  @!PT LDS RZ, [RZ] ;  /* 0x00000000fffff984 */ /* 0x000fe20000000800 */
[----:B------:R-:W-:Y:S01]  /*5650*/  @!PT LDS RZ, [RZ] ;  /* 0x00000000fffff984 */ /* 0x000fe20000000800 */
[----:B------:R-:W-:Y:S06]  /*5660*/  MEMBAR.SC.GPU ;  /* 0x0000000000007992 */ /* 0x000fec0000002000 */
[----:B------:R-:W-:-:S00]  /*5670*/  ERRBAR ;  /* 0x00000000000079ab */ /* 0x000fc00000000000 */
[----:B------:R-:W-:Y:S06]  /*5680*/  CGAERRBAR ;  /* 0x00000000000075ab */ /* 0x000fec0000000000 */
[----:B------:R-:W-:Y:S01]  /*5690*/  CCTL.IVALL ;  /* 0x00000000ff00798f */ /* 0x000fe20002000000 */
.L_x_11:
[----:B------:R-:W4:Y:S01]  /*56a0*/  S2UR UR7, SR_CgaCtaId ;  /* 0x00000000000779c3 */ /* 0x000f220000008800 */
[----:B------:R-:W-:Y:S01]  /*56b0*/  DSETP.NEU.AND P0, PT, R112, RZ, PT ;  /* 0x000000ff7000722a */ /* 0x000fe20003f0d000 */
[----:B------:R-:W-:Y:S01]  /*56c0*/  UMOV UR4, 0x400 ;  /* 0x0000040000047882 */ /* 0x000fe20000000000 */
[----:B------:R-:W-:Y:S01]  /*56d0*/  BSSY B2, `(.L_x_15) ;  /* 0x0001614000027945 */ /* 0x000fe20003800000 */
[----:B----4-:R-:W-:-:S11]  /*56e0*/  ULEA UR7, UR7, UR4, 0x18 ;  /* 0x0000000407077291 */ /* 0x010fd6000f8ec03f */
[----:B------:R-:W-:Y:S05]  /*56f0*/  @!P0 BRA `(.L_x_16) ;  /* 0x000000e400dc8947 */ /* 0x000fea0003800000 */
[----:B------:R-:W-:Y:S01]  /*5700*/  ULDC UR5, c[0x0][0x228] ;  /* 0x00008a0000057ab9 */ /* 0x000fe20000000800 */
[----:B------:R-:W-:Y:S01]  /*5710*/  UMOV UR4, 0xffffffff ;  /* 0xffffffff00047882 */ /* 0x000fe20000000000 */
[----:B------:R-:W-:Y:S01]  /*5720*/  IADD3 R137, R137, 0x40, RZ ;  /* 0x0000004089897810 */ /* 0x000fe20007ffe0ff */
[----:B------:R-:W-:Y:S01]  /*5730*/  USHF.L.U32 UR4, UR4, UR5, URZ ;  /* 0x0000000504047299 */ /* 0x000fe2000800063f */
[----:B------:R-:W-:Y:S03]  /*5740*/  BSSY B1, `(.L_x_17) ;  /* 0x00001be000017945 */ /* 0x000fe60003800000 */
[----:B------:R-:W-:-:S06]  /*5750*/  ULOP3.LUT UR4, UR6, UR4, URZ, 0x30, !UPT ;  /* 0x0000000406047292 */ /* 0x000fcc000f8e303f */
[----:B------:R-:W-:-:S04]  /*5760*/  VIADD R74, R138, UR4 ;  /* 0x000000048a4a7c36 */ /* 0x000fc80008000000 */
[----:B------:R-:W-:-:S05]  /*5770*/  IMAD.SHL.U32 R74, R74, 0x40, RZ ;  /* 0x000000404a4a7824 */ /* 0x000fca00078e00ff */
[----:B------:R-:W-:-:S13]  /*5780*/  ISETP.GT.AND P0, PT, R137, R74, PT ;  /* 0x0000004a8900720c */ /* 0x000fda0003f04270 */
[----:B------:R-:W-:Y:S05]  /*5790*/  @!P0 BRA `(.L_x_18) ;  /* 0x00000018001c8947 */ /* 0x000fea0003800000 */
[----:B------:R-:W-:Y:S01]  /*57a0*/  IADD3 R76, P0, -R2, R92, RZ ;  /* 0x0000005c024c7210 */ /* 0x000fe20007f1e1ff */
[----:B------:R-:W-:Y:S04]  /*57b0*/  BSSY B0, `(.L_x_19) ;  /* 0x0000028000007945 */ /* 0x000fe80003800000 */
[----:B------:R-:W-:-:S05]  /*57c0*/  IMAD.X R77, R91, 0x1, ~R3, P0 ;  /* 0x000000015b4d7824 */ /* 0x000fca00000e0e03 */
[----:B------:R-:W-:-:S04]  /*57d0*/  LOP3.LUT R74, R77, R0, RZ, 0xfc, !PT ;  /* 0x000000004d4a7212 */ /* 0x000fc800078efcff */
[----:B------:R-:W-:-:S13]  /*57e0*/  ISETP.NE.U32.AND P0, PT, R74, RZ, PT ;  /* 0x000000ff4a00720c */ /* 0x000fda0003f05070 */
[----:B------:R-:W-:Y:S05]  /*57f0*/  @!P0 BRA `(.L_x_20) ;  /* 0x0000000000388947 */ /* 0x000fea0003800000 */
[----:B------:R-:W-:Y:S01]  /*5800*/  IMAD.MOV.U32 R98, RZ, RZ, R76 ;  /* 0x000000ffff627224 */ /* 0x000fe200078e004c */
[----:B------:R-:W-:Y:S01]  /*5810*/  MOV R103, R90 ;  /* 0x0000005a00677202 */ /* 0x000fe20000000f00 */
[----:B------:R-:W-:Y:S01]  /*5820*/  IMAD.MOV.U32 R97, RZ, RZ, R77 ;  /* 0x000000ffff617224 */ /* 0x000fe200078e004d */
[----:B------:R-:W-:Y:S02]  /*5830*/  MOV R106, R0 ;  /* 0x00000000006a7202 */ /* 0x000fe40000000f00 */
[----:B------:R-:W-:Y:S02]  /*5840*/  MOV R104, 0x5860 ;  /* 0x0000586000687802 */ /* 0x000fe40000000f00 */
[----:B-123-5:R-:W-:Y:S05]  /*5850*/  CALL.REL.NOINC `($__internal_0_$__cuda_sm20_div_u64) ;  /* 0x0000016000387944 */ /* 0x02efea0003c00000 */
[----:B------:R-:W-:-:S04]  /*5860*/  IADD3 R75, P0, RZ, -R99, RZ ;  /* 0x80000063ff4b7210 */ /* 0x000fc80007f1e0ff */
[----:B------:R-:W-:-:S05]  /*5870*/  IADD3.X R79, RZ, ~R98, RZ, P0, !PT ;  /* 0x80000062ff4f7210 */ /* 0x000fca00007fe4ff */
[----:B------:R-:W-:Y:S02]  /*5880*/  IMAD R74, R79, R90, RZ ;  /* 0x0000005a4f4a7224 */ /* 0x000fe400078e02ff */
[----:B------:R-:W-:-:S04]  /*5890*/  IMAD.WIDE.U32 R78, R90, R75, R76 ;  /* 0x0000004b5a4e7225 */ /* 0x000fc800078e004c */
[----:B------:R-:W-:Y:S01]  /*58a0*/  IMAD R74, R0, R75, R74 ;  /* 0x0000004b004a7224 */ /* 0x000fe200078e024a */
[----:B------:R-:W-:-:S04]  /*58b0*/  MOV R75, R99 ;  /* 0x00000063004b7202 */ /* 0x000fc80000000f00 */
[----:B------:R-:W-:Y:S01]  /*58c0*/  IADD3 R79, R79, R74, RZ ;  /* 0x0000004a4f4f7210 */ /* 0x000fe20007ffe0ff */
[----:B------:R-:W-:Y:S05]  /*58d0*/  BRA `(.L_x_21) ;  /* 0x0000000000547947 */ /* 0x000fea0003800000 */
.L_x_20:
[----:B------:R-:W4:Y:S01]  /*58e0*/  I2F.U32.RP R80, R90 ;  /* 0x0000005a00507306 */ /* 0x000f220000209000 */
[----:B------:R-:W-:-:S07]  /*58f0*/  ISETP.NE.U32.AND P0, PT, R90, RZ, PT ;  /* 0x000000ff5a00720c */ /* 0x000fce0003f05070 */
[----:B----4-:R-:W4:Y:S02]  /*5900*/  MUFU.RCP R78, R80 ;  /* 0x00000050004e7308 */ /* 0x010f240000001000 */
[----:B----4-:R-:W-:-:S06]  /*5910*/  IADD3 R78, R78, 0xffffffe, RZ ;  /* 0x0ffffffe4e4e7810 */ /* 0x010fcc0007ffe0ff */
[----:B------:R-:W4:Y:S02]  /*5920*/  F2I.FTZ.U32.TRUNC.NTZ R79, R78 ;  /* 0x0000004e004f7305 */ /* 0x000f24000021f000 */
[----:B----4-:R-:W-:Y:S01]  /*5930*/  IADD3 R74, RZ, -R79, RZ ;  /* 0x8000004fff4a7210 */ /* 0x010fe20007ffe0ff */
[----:B------:R-:W-:-:S04]  /*5940*/  IMAD.MOV.U32 R78, RZ, RZ, RZ ;  /* 0x000000ffff4e7224 */ /* 0x000fc800078e00ff */
[----:B------:R-:W-:-:S04]  /*5950*/  IMAD R74, R74, R90, RZ ;  /* 0x0000005a4a4a7224 */ /* 0x000fc800078e02ff */
[----:B------:R-:W-:-:S06]  /*5960*/  IMAD.HI.U32 R75, R79, R74, R78 ;  /* 0x0000004a4f4b7227 */ /* 0x000fcc00078e004e */
[----:B------:R-:W-:-:S05]  /*5970*/  IMAD.HI.U32 R75, R75, R76, RZ ;  /* 0x0000004c4b4b7227 */ /* 0x000fca00078e00ff */
[----:B------:R-:W-:-:S05]  /*5980*/  IADD3 R79, -R75, RZ, RZ ;  /* 0x000000ff4b4f7210 */ /* 0x000fca0007ffe1ff */
[----:B------:R-:W-:-:S05]  /*5990*/  IMAD R79, R90, R79, R76 ;  /* 0x0000004f5a4f7224 */ /* 0x000fca00078e024c */
[----:B------:R-:W-:-:S13]  /*59a0*/  ISETP.GE.U32.AND P2, PT, R79, R90, PT ;  /* 0x0000005a4f00720c */ /* 0x000fda0003f46070 */
[----:B------:R-:W-:Y:S01]  /*59b0*/  @P2 IMAD.IADD R79, R79, 0x1, -R90 ;  /* 0x000000014f4f2824 */ /* 0x000fe200078e0a5a */
[----:B------:R-:W-:-:S04]  /*59c0*/  @P2 IADD3 R75, R75, 0x1, RZ ;  /* 0x000000014b4b2810 */ /* 0x000fc80007ffe0ff */
[----:B------:R-:W-:Y:S01]  /*59d0*/  ISETP.GE.U32.AND P1, PT, R79, R90, PT ;  /* 0x0000005a4f00720c */ /* 0x000fe20003f26070 */
[----:B------:R-:W-:-:S12]  /*59e0*/  IMAD.MOV.U32 R79, RZ, RZ, RZ ;  /* 0x000000ffff4f7224 */ /* 0x000fd800078e00ff */
[----:B------:R-:W-:Y:S01]  /*59f0*/  @P1 VIADD R75, R75, 0x1 ;  /* 0x000000014b4b1836 */ /* 0x000fe20000000000 */
[----:B------:R-:W-:-:S04]  /*5a00*/  @!P0 LOP3.LUT R75, RZ, R90, RZ, 0x33, !PT ;  /* 0x0000005aff4b8212 */ /* 0x000fc800078e33ff */
[----:B------:R-:W-:-:S05]  /*5a10*/  IADD3 R81, -R75, RZ, RZ ;  /* 0x000000ff4b517210 */ /* 0x000fca0007ffe1ff */
[----:B------:R-:W-:Y:S02]  /*5a20*/  IMAD R78, R90, R81, R76 ;  /* 0x000000515a4e7224 */ /* 0x000fe400078e024c */
.L_x_21:
[----:B------:R-:W-:Y:S05]  /*5a30*/  BSYNC B0 ;  /* 0x0000000000007941 */ /* 0x000fea0003800000 */
.L_x_19:
[----:B------:R-:W-:Y:S01]  /*5a40*/  ULDC.64 UR4, c[0x0][0x210] ;  /* 0x0000840000047ab9 */ /* 0x000fe20000000a00 */
[--C-:B------:R-:W-:Y:S02]  /*5a50*/  SHF.R.U64 R78, R78, 0x3, R79.reuse ;  /* 0x000000034e4e7819 */ /* 0x100fe4000000124f */
[----:B------:R-:W-:Y:S02]  /*5a60*/  CS2R R88, SRZ ;  /* 0x0000000000587805 */ /* 0x000fe4000001ff00 */
[----:B------:R-:W-:Y:S02]  /*5a70*/  ISETP.GE.AND P1, PT, R94, UR5, PT ;  /* 0x000000055e007c0c */ /* 0x000fe4000bf26270 */
[----:B------:R-:W-:Y:S02]  /*5a80*/  SHF.R.U32.HI R79, RZ, 0x3, R79 ;  /* 0x00000003ff4f7819 */ /* 0x000fe4000001164f */
[----:B------:R-:W-:Y:S02]  /*5a90*/  ISETP.LE.U32.AND P0, PT, R75, R78, PT ;  /* 0x0000004e4b00720c */ /* 0x000fe40003f03070 */
[----:B------:R-:W-:-:S02]  /*5aa0*/  ISETP.LT.AND P2, PT, R96, UR4, !P1 ;  /* 0x0000000460007c0c */ /* 0x000fc4000cf41270 */
[----:B------:R-:W-:-:S04]  /*5ab0*/  SHF.R.S32.HI R74, RZ, 0x1f, R75 ;  /* 0x0000001fff4a7819 */ /* 0x000fc8000001144b */
[----:B------:R-:W-:-:S13]  /*5ac0*/  ISETP.LE.U32.AND.EX P0, PT, R74, R79, P2, P0 ;  /* 0x0000004f4a00720c */ /* 0x000fda0001703100 */
[----:B------:R-:W-:Y:S02]  /*5ad0*/  @P0 IMAD.MOV.U32 R78, RZ, RZ, R92 ;  /* 0x000000ffff4e0224 */ /* 0x000fe400078e005c */
[----:B------:R-:W-:-:S05]  /*5ae0*/  @P0 IMAD.MOV.U32 R79, RZ, RZ, R91 ;  /* 0x000000ffff4f0224 */ /* 0x000fca00078e005b */
[----:B------:R1:W4:Y:S01]  /*5af0*/  @P0 LDG.E.LTC128B.64 R88, desc[UR20][R78.64] ;  /* 0x000000144e580981 */ /* 0x000322000c1e1b20 */
[----:B------:R-:W-:Y:S01]  /*5b00*/  IADD3 R103, P0, R76, 0x100, RZ ;  /* 0x000001004c677810 */ /* 0x000fe20007f1e0ff */
[----:B------:R-:W-:Y:S04]  /*5b10*/  BSSY B0, `(.L_x_22) ;  /* 0x000001d000007945 */ /* 0x000fe80003800000 */
[----:B------:R-:W-:-:S05]  /*5b20*/  IMAD.X R101, RZ, RZ, R77, P0 ;  /* 0x000000ffff657224 */ /* 0x000fca00000e064d */
[----:B------:R-:W-:-:S04]  /*5b30*/  LOP3.LUT R76, R101, R0, RZ, 0xfc, !PT ;  /* 0x00000000654c7212 */ /* 0x000fc800078efcff */
[----:B------:R-:W-:-:S13]  /*5b40*/  ISETP.NE.U32.AND P0, PT, R76, RZ, PT ;  /* 0x000000ff4c00720c */ /* 0x000fda0003f05070 */
[----:B-1----:R-:W-:Y:S05]  /*5b50*/  @!P0 BRA `(.L_x_23) ;  /* 0x0000000000148947 */ /* 0x002fea0003800000 */
[----:B------:R-:W-:Y:S01]  /*5b60*/  IMAD.MOV.U32 R102, RZ, RZ, R90 ;  /* 0x000000ffff667224 */ /* 0x000fe200078e005a */
[----:B------:R-:W-:Y:S02]  /*5b70*/  MOV R99, R0 ;  /* 0x0000000000637202 */ /* 0x000fe40000000f00 */
[----:B------:R-:W-:Y:S02]  /*5b80*/  MOV R100, 0x5ba0 ;  /* 0x00005ba000647802 */ /* 0x000fe40000000f00 */
[----:B--2345:R-:W-:Y:S05]  /*5b90*/  CALL.REL.NOINC `($__internal_1_$__cuda_sm20_rem_u64) ;  /* 0x00000160007c7944 */ /* 0x03cfea0003c00000 */
[----:B------:R-:W-:Y:S05]  /*5ba0*/  BRA `(.L_x_24) ;  /* 0x00000000004c7947 */ /* 0x000fea0003800000 */
.L_x_23:
[----:B------:R-:W1:Y:S01]  /*5bb0*/  I2F.U32.RP R78, R90 ;  /* 0x0000005a004e7306 */ /* 0x000e620000209000 */
[----:B------:R-:W-:Y:S02]  /*5bc0*/  MOV R80, RZ ;  /* 0x000000ff00507202 */ /* 0x000fe40000000f00 */
[----:B------:R-:W-:-:S05]  /*5bd0*/  MOV R105, RZ ;  /* 0x000000ff00697202 */ /* 0x000fca0000000f00 */
[----:B-1----:R-:W1:Y:S02]  /*5be0*/  MUFU.RCP R77, R78 ;  /* 0x0000004e004d7308 */ /* 0x002e640000001000 */
[----:B-1----:R-:W-:-:S06]  /*5bf0*/  VIADD R77, R77, 0xffffffe ;  /* 0x0ffffffe4d4d7836 */ /* 0x002fcc0000000000 */
[----:B------:R-:W1:Y:S02]  /*5c00*/  F2I.FTZ.U32.TRUNC.NTZ R81, R77 ;  /* 0x0000004d00517305 */ /* 0x000e64000021f000 */
[----:B-1----:R-:W-:-:S04]  /*5c10*/  IMAD.MOV R76, RZ, RZ, -R81 ;  /* 0x000000ffff4c7224 */ /* 0x002fc800078e0a51 */
[----:B------:R-:W-:-:S04]  /*5c20*/  IMAD R76, R76, R90, RZ ;  /* 0x0000005a4c4c7224 */ /* 0x000fc800078e02ff */
[----:B------:R-:W-:-:S06]  /*5c30*/  IMAD.HI.U32 R76, R81, R76, R80 ;  /* 0x0000004c514c7227 */ /* 0x000fcc00078e0050 */
[----:B------:R-:W-:-:S04]  /*5c40*/  IMAD.HI.U32 R76, R76, R103, RZ ;  /* 0x000000674c4c7227 */ /* 0x000fc800078e00ff */
[----:B------:R-:W-:-:S04]  /*5c50*/  IMAD.MOV R76, RZ, RZ, -R76 ;  /* 0x000000ffff4c7224 */ /* 0x000fc800078e0a4c */
[----:B------:R-:W-:-:S05]  /*5c60*/  IMAD R103, R90, R76, R103 ;  /* 0x0000004c5a677224 */ /* 0x000fca00078e0267 */
[----:B------:R-:W-:-:S13]  /*5c70*/  ISETP.GE.U32.AND P0, PT, R103, R90, PT ;  /* 0x0000005a6700720c */ /* 0x000fda0003f06070 */
[-C--:B------:R-:W-:Y:S02]  /*5c80*/  @P0 IADD3 R103, R103, -R90.reuse, RZ ;  /* 0x8000005a67670210 */ /* 0x080fe40007ffe0ff */
[----:B------:R-:W-:Y:S02]  /*5c90*/  ISETP.NE.U32.AND P0, PT, R90, RZ, PT ;  /* 0x000000ff5a00720c */ /* 0x000fe40003f05070 */
[----:B------:R-:W-:-:S13]  /*5ca0*/  ISETP.GE.U32.AND P2, PT, R103, R90, PT ;  /* 0x0000005a6700720c */ /* 0x000fda0003f46070 */
[----:B------:R-:W-:Y:S01]  /*5cb0*/  @P2 IMAD.IADD R103, R103, 0x1, -R90 ;  /* 0x0000000167672824 */ /* 0x000fe200078e0a5a */
[----:B------:R-:W-:-:S04]  /*5cc0*/  @!P0 LOP3.LUT R103, RZ, R90, RZ, 0x33, !PT ;  /* 0x0000005aff678212 */ /* 0x000fc800078e33ff */
[----:B------:R-:W-:Y:S02]  /*5cd0*/  MOV R104, R103 ;  /* 0x0000006700687202 */ /* 0x000fe40000000f00 */
.L_x_24:
[----:B------:R-:W-:Y:S05]  /*5ce0*/  BSYNC B0 ;  /* 0x0000000000007941 */ /* 0x000fea0003800000 */
.L_x_22:
[----:B------:R-:W-:Y:S01]  /*5cf0*/  VIADD R77, R94, 0x20 ;  /* 0x000000205e4d7836 */ /* 0x000fe20000000000 */
[----:B------:R-:W-:Y:S01]  /*5d00*/  ULDC.64 UR4, c[0x0][0x210] ;  /* 0x0000840000047ab9 */ /* 0x000fe20000000a00 */
[--C-:B------:R-:W-:Y:S02]  /*5d10*/  SHF.R.U64 R76, R104, 0x3, R105.reuse ;  /* 0x00000003684c7819 */ /* 0x100fe40000001269 */
[----:B------:R-:W-:Y:S02]  /*5d20*/  CS2R R86, SRZ ;  /* 0x0000000000567805 */ /* 0x000fe4000001ff00 */
[----:B------:R-:W-:Y:S02]  /*5d30*/  ISETP.GE.AND P0, PT, R77, UR5, PT ;  /* 0x000000054d007c0c */ /* 0x000fe4000bf06270 */
[----:B------:R-:W-:Y:S02]  /*5d40*/  SHF.R.U32.HI R77, RZ, 0x3, R105 ;  /* 0x00000003ff4d7819 */ /* 0x000fe40000011669 */
[----:B------:R-:W-:-:S02]  /*5d50*/  ISETP.LE.U32.AND P2, PT, R75, R76, PT ;  /* 0x0000004c4b00720c */ /* 0x000fc40003f43070 */
[----:B------:R-:W-:-:S04]  /*5d60*/  ISETP.LT.AND P3, PT, R96, UR4, !P0 ;  /* 0x0000000460007c0c */ /* 0x000fc8000c761270 */
[----:B------:R-:W-:-:S13]  /*5d70*/  ISETP.LE.U32.AND.EX P2, PT, R74, R77, P3, P2 ;  /* 0x0000004d4a00720c */ /* 0x000fda0001f43120 */
[----:B------:R-:W-:Y:S02]  /*5d80*/  @P2 IMAD.MOV.U32 R78, RZ, RZ, R92 ;  /* 0x000000ffff4e2224 */ /* 0x000fe400078e005c */
[----:B------:R-:W-:-:S05]  /*5d90*/  @P2 IMAD.MOV.U32 R79, RZ, RZ, R91 ;  /* 0x000000ffff4f2224 */ /* 0x000fca00078e005b */
[----:B------:R1:W4:Y:S01]  /*5da0*/  @P2 LDG.E.LTC128B.64 R86, desc[UR20][R78.64+0x100] ;  /* 0x000100144e562981 */ /* 0x000322000c1e1b20 */
[----:B--2---:R-:W-:Y:S01]  /*5db0*/  IADD3 R74, P2, R70, R92, RZ ;  /* 0x0000005c464a7210 */ /* 0x004fe20007f5e0ff */
[----:B------:R-:W-:Y:S04]  /*5dc0*/  BSSY B0, `(.L_x_25) ;  /* 0x000002b000007945 */ /* 0x000fe80003800000 */
[----:B------:R-:W-:Y:S01]  /*5dd0*/  IMAD.X R75, R71, 0x1, R91, P2 ;  /* 0x00000001474b7824 */ /* 0x000fe200010e065b */
[----:B------:R-:W-:-:S05]  /*5de0*/  IADD3 R80, P2, -R2, R74, RZ ;  /* 0x0000004a02507210 */ /* 0x000fca0007f5e1ff */
[----:B------:R-:W-:-:S05]  /*5df0*/  IMAD.X R81, R75, 0x1, ~R3, P2 ;  /* 0x000000014b517824 */ /* 0x000fca00010e0e03 */
[----:B------:R-:W-:-:S04]  /*5e00*/  LOP3.LUT R76, R81, R0, RZ, 0xfc, !PT ;  /* 0x00000000514c7212 */ /* 0x000fc800078efcff */
[----:B------:R-:W-:-:S13]  /*5e10*/  ISETP.NE.U32.AND P2, PT, R76, RZ, PT ;  /* 0x000000ff4c00720c */ /* 0x000fda0003f45070 */
[----:B-1----:R-:W-:Y:S05]  /*5e20*/  @!P2 BRA `(.L_x_26) ;  /* 0x00000000003ca947 */ /* 0x002fea0003800000 */
[----:B------:R-:W-:Y:S01]  /*5e30*/  IMAD.MOV.U32 R98, RZ, RZ, R80 ;  /* 0x000000ffff627224 */ /* 0x000fe200078e0050 */
[----:B------:R-:W-:Y:S01]  /*5e40*/  MOV R103, R90 ;  /* 0x0000005a00677202 */ /* 0x000fe20000000f00 */
[----:B------:R-:W-:Y:S01]  /*5e50*/  IMAD.MOV.U32 R97, RZ, RZ, R81 ;  /* 0x000000ffff617224 */ /* 0x000fe200078e0051 */
[----:B------:R-:W-:Y:S02]  /*5e60*/  MOV R106, R0 ;  /* 0x00000000006a7202 */ /* 0x000fe40000000f00 */
[----:B------:R-:W-:Y:S02]  /*5e70*/  MOV R104, 0x5e90 ;  /* 0x00005e9000687802 */ /* 0x000fe40000000f00 */
[----:B---345:R-:W-:Y:S05]  /*5e80*/  CALL.REL.NOINC `($__internal_0_$__cuda_sm20_div_u64) ;  /* 0x0000015800ac7944 */ /* 0x038fea0003c00000 */
[-C--:B------:R-:W-:Y:S02]  /*5e90*/  IADD3 R77, P2, RZ, -R99.reuse, RZ ;  /* 0x80000063ff4d7210 */ /* 0x080fe40007f5e0ff */
[----:B------:R-:W-:Y:S02]  /*5ea0*/  MOV R78, R99 ;  /* 0x00000063004e7202 */ /* 0x000fe40000000f00 */
[----:B------:R-:W-:Y:S01]  /*5eb0*/  IADD3.X R79, RZ, ~R98, RZ, P2, !PT ;  /* 0x80000062ff4f7210 */ /* 0x000fe200017fe4ff */
[----:B------:R-:W-:-:S04]  /*5ec0*/  IMAD.WIDE.U32 R82, R90, R77, R80 ;  /* 0x0000004d5a527225 */ /* 0x000fc800078e0050 */
[----:B------:R-:W-:-:S04]  /*5ed0*/  IMAD R76, R79, R90, RZ ;  /* 0x0000005a4f4c7224 */ /* 0x000fc800078e02ff */
[----:B------:R-:W-:Y:S01]  /*5ee0*/  IMAD R76, R0, R77, R76 ;  /* 0x0000004d004c7224 */ /* 0x000fe200078e024c */
[----:B------:R-:W-:-:S04]  /*5ef0*/  MOV R77, R82 ;  /* 0x00000052004d7202 */ /* 0x000fc80000000f00 */
[----:B------:R-:W-:Y:S01]  /*5f00*/  IADD3 R76, R76, R83, RZ ;  /* 0x000000534c4c7210 */ /* 0x000fe20007ffe0ff */
[----:B------:R-:W-:Y:S05]  /*5f10*/  BRA `(.L_x_27) ;  /* 0x0000000000547947 */ /* 0x000fea0003800000 */
.L_x_26:
[----:B------:R-:W1:Y:S01]  /*5f20*/  I2F.U32.RP R82, R90 ;  /* 0x0000005a00527306 */ /* 0x000e620000209000 */
[----:B------:R-:W-:Y:S01]  /*5f30*/  IMAD.MOV.U32 R78, RZ, RZ, RZ ;  /* 0x000000ffff4e7224 */ /* 0x000fe200078e00ff */
[----:B------:R-:W-:-:S06]  /*5f40*/  ISETP.NE.U32.AND P2, PT, R90, RZ, PT ;  /* 0x000000ff5a00720c */ /* 0x000fcc0003f45070 */
[----:B-1----:R-:W1:Y:S02]  /*5f50*/  MUFU.RCP R79, R82 ;  /* 0x00000052004f7308 */ /* 0x002e640000001000 */
[----:B-1----:R-:W-:-:S06]  /*5f60*/  IADD3 R79, R79, 0xffffffe, RZ ;  /* 0x0ffffffe4f4f7810 */ /* 0x002fcc0007ffe0ff */
[----:B------:R-:W1:Y:S02]  /*5f70*/  F2I.FTZ.U32.TRUNC.NTZ R79, R79 ;  /* 0x0000004f004f7305 */ /* 0x000e64000021f000 */
[----:B-1----:R-:W-:-:S05]  /*5f80*/  IADD3 R76, RZ, -R79, RZ ;  /* 0x8000004fff4c7210 */ /* 0x002fca0007ffe0ff */
[----:B------:R-:W-:-:S04]  /*5f90*/  IMAD R76, R76, R90, RZ ;  /* 0x0000005a4c4c7224 */ /* 0x000fc800078e02ff */
[----:B------:R-:W-:-:S04]  /*5fa0*/  IMAD.HI.U32 R77, R79, R76, R78 ;  /* 0x0000004c4f4d7227 */ /* 0x000fc800078e004e */
[----:B------:R-:W-:Y:S02]  /*5fb0*/  IMAD.MOV.U32 R76, RZ, RZ, RZ ;  /* 0x000000ffff4c7224 */ /* 0x000fe400078e00ff */
[----:B------:R-:W-:-:S05]  /*5fc0*/  IMAD.HI.U32 R78, R77, R80, RZ ;  /* 0x000000504d4e7227 */ /* 0x000fca00078e00ff */
[----:B------:R-:W-:-:S05]  /*5fd0*/  IADD3 R77, -R78, RZ, RZ ;  /* 0x000000ff4e4d7210 */ /* 0x000fca0007ffe1ff */
[----:B------:R-:W-:-:S05]  /*5fe0*/  IMAD R77, R90, R77, R80 ;  /* 0x0000004d5a4d7224 */ /* 0x000fca00078e0250 */
[----:B------:R-:W-:-:S13]  /*5ff0*/  ISETP.GE.U32.AND P4, PT, R77, R90, PT ;  /* 0x0000005a4d00720c */ /* 0x000fda0003f86070 */
[----:B------:R-:W-:Y:S01]  /*6000*/  @P4 IMAD.IADD R77, R77, 0x1, -R90 ;  /* 0x000000014d4d4824 */ /* 0x000fe200078e0a5a */
[----:B------:R-:W-:-:S04]  /*6010*/  @P4 IADD3 R78, R78, 0x1, RZ ;  /* 0x000000014e4e4810 */ /* 0x000fc80007ffe0ff */
[----:B------:R-:W-:-:S13]  /*6020*/  ISETP.GE.U32.AND P3, PT, R77, R90, PT ;  /* 0x0000005a4d00720c */ /* 0x000fda0003f66070 */
[----:B------:R-:W-:Y:S01]  /*6030*/  @P3 VIADD R78, R78, 0x1 ;  /* 0x000000014e4e3836 */ /* 0x000fe20000000000 */
[----:B------:R-:W-:-:S04]  /*6040*/  @!P2 LOP3.LUT R78, RZ, R90, RZ, 0x33, !PT ;  /* 0x0000005aff4ea212 */ /* 0x000fc800078e33ff */
[----:B------:R-:W-:-:S05]  /*6050*/  IADD3 R77, -R78, RZ, RZ ;  /* 0x000000ff4e4d7210 */ /* 0x000fca0007ffe1ff */
[----:B------:R-:W-:Y:S02]  /*6060*/  IMAD R77, R90, R77, R80 ;  /* 0x0000004d5a4d7224 */ /* 0x000fe400078e0250 */
.L_x_27:
[----:B------:R-:W-:Y:S05]  /*6070*/  BSYNC B0 ;  /* 0x0000000000007941 */ /* 0x000fea0003800000 */
.L_x_25:
[--C-:B------:R-:W-:Y:S01]  /*6080*/  SHF.R.U64 R79, R77, 0x3, R76.reuse ;  /* 0x000000034d4f7819 */ /* 0x100fe2000000124c */
[----:B------:R-:W-:Y:S01]  /*6090*/  VIADD R77, R96, 0x1 ;  /* 0x00000001604d7836 */ /* 0x000fe20000000000 */
[----:B------:R-:W-:Y:S01]  /*60a0*/  ULDC UR4, c[0x0][0x210] ;  /* 0x0000840000047ab9 */ /* 0x000fe20000000800 */
[----:B------:R-:W-:Y:S02]  /*60b0*/  CS2R R84, SRZ ;  /* 0x0000000000547805 */ /* 0x000fe4000001ff00 */
[----:B------:R-:W-:Y:S02]  /*60c0*/  ISETP.LE.U32.AND P2, PT, R78, R79, PT ;  /* 0x0000004f4e00720c */ /* 0x000fe40003f43070 */
[----:B------:R-:W-:Y:S02]  /*60d0*/  SHF.R.U32.HI R79, RZ, 0x3, R76 ;  /* 0x00000003ff4f7819 */ /* 0x000fe4000001164c */
[----:B------:R-:W-:Y:S02]  /*60e0*/  SHF.R.S32.HI R76, RZ, 0x1f, R78 ;  /* 0x0000001fff4c7819 */ /* 0x000fe4000001144e */
[----:B------:R-:W-:-:S04]  /*60f0*/  ISETP.LT.AND P3, PT, R77, UR4, !P1 ;  /* 0x000000044d007c0c */ /* 0x000fc8000cf61270 */
[----:B------:R-:W-:-:S13]  /*6100*/  ISETP.LE.U32.AND.EX P2, PT, R76, R79, P3, P2 ;  /* 0x0000004f4c00720c */ /* 0x000fda0001f43120 */
        /* <DEDUP_REMOVED lines=10> */
[----:B---345:R-:W-:Y:S05]  /*61b0*/  CALL.REL.NOINC `($__internal_1_$__cuda_sm20_rem_u64) ;  /* 0x0000015800f47944 */ /* 0x038fea0003c00000 */
[----:B------:R-:W-:Y:S05]  /*61c0*/  BRA `(.L_x_30) ;  /* 0x00000000004c7947 */ /* 0x000fea0003800000 */
.L_x_29:
        /* <DEDUP_REMOVED lines=19> */
.L_x_30:
[----:B------:R-:W-:Y:S05]  /*6300*/  BSYNC B0 ;  /* 0x0000000000007941 */ /* 0x000fea0003800000 */
.L_x_28:
[--C-:B------:R-:W-:Y:S01]  /*6310*/  SHF.R.U64 R81, R104, 0x3, R105.reuse ;  /* 0x0000000368517819 */ /* 0x100fe20000001269 */
[----:B------:R-:W-:Y:S01]  /*6320*/  ULDC UR4, c[0x0][0x210] ;  /* 0x0000840000047ab9 */ /* 0x000fe20000000800 */
[----:B------:R-:W-:Y:S02]  /*6330*/  SHF.R.U32.HI R79, RZ, 0x3, R105 ;  /* 0x00000003ff4f7819 */ /* 0x000fe40000011669 */
[----:B------:R-:W-:Y:S02]  /*6340*/  CS2R R82, SRZ ;  /* 0x0000000000527805 */ /* 0x000fe4000001ff00 */
[----:B------:R-:W-:Y:S02]  /*6350*/  ISETP.LE.U32.AND P2, PT, R78, R81, PT ;  /* 0x000000514e00720c */ /* 0x000fe40003f43070 */
[----:B------:R-:W-:-:S04]  /*6360*/  ISETP.LT.AND P3, PT, R77, UR4, !P0 ;  /* 0x000000044d007c0c */ /* 0x000fc8000c761270 */
[----:B------:R-:W-:-:S13]  /*6370*/  ISETP.LE.U32.AND.EX P2, PT, R76, R79, P3, P2 ;  /* 0x0000004f4c00720c */ /* 0x000fda0001f43120 */
[----:B------:R-:W-:Y:S02]  /*6380*/  @P2 IMAD.MOV.U32 R76, RZ, RZ, R74 ;  /* 0x000000ffff4c2224 */ /* 0x000fe400078e004a */
[----:B------:R-:W-:-:S05]  /*6390*/  @P2 IMAD.MOV.U32 R77, RZ, RZ, R75 ;  /* 0x000000ffff4d2224 */ /* 0x000fca00078e004b */
[----:B------:R1:W4:Y:S01]  /*63a0*/  @P2 LDG.E.LTC128B.64 R82, desc[UR20][R76.64+0x100] ;  /* 0x000100144c522981 */ /* 0x000322000c1e1b20 */
[C---:B------:R-:W-:Y:S01]  /*63b0*/  LEA R78, P2, R70.reuse, R92, 0x1 ;  /* 0x0000005c464e7211 */ /* 0x040fe200078408ff */
[----:B------:R-:W-:Y:S03]  /*63c0*/  BSSY B0, `(.L_x_31) ;  /* 0x000002b000007945 */ /* 0x000fe60003800000 */
[----:B------:R-:W-:Y:S02]  /*63d0*/  LEA.HI.X R79, R70, R91, R71, 0x1, P2 ;  /* 0x0000005b464f7211 */ /* 0x000fe400010f0c47 */
        /* <DEDUP_REMOVED lines=20> */
.L_x_32:
        /* <DEDUP_REMOVED lines=21> */
.L_x_33:
[----:B------:R-:W-:Y:S05]  /*6670*/  BSYNC B0 ;  /* 0x0000000000007941 */ /* 0x000fea0003800000 */
.L_x_31:
        /* <DEDUP_REMOVED lines=21> */
.L_x_35:
        /* <DEDUP_REMOVED lines=19> */
.L_x_36:
[----:B------:R-:W-:Y:S05]  /*6900*/  BSYNC B0 ;  /* 0x0000000000007941 */ /* 0x000fea0003800000 */
.L_x_34:
[--C-:B------:R-:W-:Y:S01]  /*6910*/  SHF.R.U64 R79, R104, 0x3, R105.reuse ;  /* 0x00000003684f7819 */ /* 0x100fe20000001269 */
[----:B------:R-:W-:Y:S01]  /*6920*/  ULDC UR4, c[0x0][0x210] ;  /* 0x0000840000047ab9 */ /* 0x000fe20000000800 */
[----:B------:R-:W-:Y:S02]  /*6930*/  SHF.R.U32.HI R77, RZ, 0x3, R105 ;  /* 0x00000003ff4d7819 */ /* 0x000fe40000011669 */
[----:B------:R-:W-:Y:S02]  /*6940*/  ISETP.LE.U32.AND P4, PT, R76, R79, PT ;  /* 0x0000004f4c00720c */ /* 0x000fe40003f83070 */
[----:B------:R-:W-:Y:S02]  /*6950*/  CS2R R78, SRZ ;  /* 0x00000000004e7805 */ /* 0x000fe4000001ff00 */
[----:B------:R-:W-:-:S04]  /*6960*/  ISETP.LT.AND P2, PT, R75, UR4, !P0 ;  /* 0x000000044b007c0c */ /* 0x000fc8000c741270 */
[----:B------:R-:W-:Y:S02]  /*6970*/  ISETP.LE.U32.AND.EX P4, PT, R74, R77, P2, P4 ;  /* 0x0000004d4a00720c */ /* 0x000fe40001783140 */
[----:B------:R-:W-:-:S04]  /*6980*/  IADD3 R122, P3, P2, R70, R92, R70 ;  /* 0x0000005c467a7210 */ /* 0x000fc80007a7e046 */
[----:B------:R-:W-:-:S07]  /*6990*/  IADD3.X R123, R71, R91, R71, P3, P2 ;  /* 0x0000005b477b7210 */ /* 0x000fce0001fe4447 */
[----:B------:R1:W4:Y:S01]  /*69a0*/  @P4 LDG.E.LTC128B.64 R78, desc[UR20][R122.64+0x100] ;  /* 0x000100147a4e4981 */ /* 0x000322000c1e1b20 */
[----:B------:R-:W-:Y:S01]  /*69b0*/  IMAD.MOV.U32 R74, RZ, RZ, R92 ;  /* 0x000000ffff4a7224 */ /* 0x000fe200078e005c */
[----:B------:R-:W-:Y:S01]  /*69c0*/  BSSY B0, `(.L_x_37) ;  /* 0x000002e000007945 */ /* 0x000fe20003800000 */
[----:B------:R-:W-:Y:S02]  /*69d0*/  IMAD.MOV.U32 R75, RZ, RZ, R91 ;  /* 0x000000ffff4b7224 */ /* 0x000fe400078e005b */
[----:B------:R-:W-:Y:S02]  /*69e0*/  IMAD R133, R71, 0x3, RZ ;  /* 0x0000000347857824 */ /* 0x000fe400078e02ff */
[----:B------:R-:W-:-:S04]  /*69f0*/  IMAD.WIDE.U32 R130, R70, 0x3, R74 ;  /* 0x0000000346827825 */ /* 0x000fc800078e004a */
[----:B------:R-:W-:Y:S01]  /*6a00*/  IMAD.IADD R133, R131, 0x1, R133 ;  /* 0x0000000183857824 */ /* 0x000fe200078e0285 */
        /* <DEDUP_REMOVED lines=13> */
[----:B------:R-:W-:-:S05]  /*6ae0*/  IADD3.X R77, RZ, ~R98, RZ, P2, !PT ;  /* 0x80000062ff4d7210 */ /* 0x000fca00017fe4ff */
[----:B------:R-:W-:Y:S02]  /*6af0*/  IMAD R74, R77, R90, RZ ;  /* 0x0000005a4d4a7224 */ /* 0x000fe400078e02ff */
[----:B------:R-:W-:-:S04]  /*6b00*/  IMAD.WIDE.U32 R76, R90, R75, R134 ;  /* 0x0000004b5a4c7225 */ /* 0x000fc800078e0086 */
[----:B------:R-:W-:Y:S01]  /*6b10*/  IMAD R74, R0, R75, R74 ;  /* 0x0000004b004a7224 */ /* 0x000fe200078e024a */
[----:B------:R-:W-:-:S04]  /*6b20*/  MOV R75, R76 ;  /* 0x0000004c004b7202 */ /* 0x000fc80000000f00 */
[----:B------:R-:W-:Y:S01]  /*6b30*/  IADD3 R74, R74, R77, RZ ;  /* 0x0000004d4a4a7210 */ /* 0x000fe20007ffe0ff */
[----:B------:R-:W-:Y:S05]  /*6b40*/  BRA `(.L_x_39) ;  /* 0x0000000000547947 */ /* 0x000fea0003800000 */
.L_x_38:
        /* <DEDUP_REMOVED lines=21> */
.L_x_39:
[----:B------:R-:W-:Y:S05]  /*6ca0*/  BSYNC B0 ;  /* 0x0000000000007941 */ /* 0x000fea0003800000 */
.L_x_37:
[--C-:B------:R-:W-:Y:S01]  /*6cb0*/  SHF.R.U64 R76, R75, 0x3, R74.reuse ;  /* 0x000000034b4c7819 */ /* 0x100fe2000000124a */
[----:B------:R-:W-:Y:S01]  /*6cc0*/  VIADD R75, R96, 0x3 ;  /* 0x00000003604b7836 */ /* 0x000fe20000000000 */
[----:B------:R-:W-:Y:S01]  /*6cd0*/  ULDC UR4, c[0x0][0x210] ;  /* 0x0000840000047ab9 */ /* 0x000fe20000000800 */
[----:B------:R-:W-:Y:S02]  /*6ce0*/  SHF.R.U32.HI R77, RZ, 0x3, R74 ;  /* 0x00000003ff4d7819 */ /* 0x000fe4000001164a */
[----:B------:R-:W-:Y:S02]  /*6cf0*/  ISETP.LE.U32.AND P2, PT, R107, R76, PT ;  /* 0x0000004c6b00720c */ /* 0x000fe40003f43070 */
[----:B------:R-:W-:Y:S02]  /*6d00*/  SHF.R.S32.HI R74, RZ, 0x1f, R107 ;  /* 0x0000001fff4a7819 */ /* 0x000fe4000001146b */
[----:B------:R-:W-:-:S04]  /*6d10*/  ISETP.LT.AND P1, PT, R75, UR4, !P1 ;  /* 0x000000044b007c0c */ /* 0x000fc8000cf21270 */
[----:B------:R-:W-:Y:S02]  /*6d20*/  ISETP.LE.U32.AND.EX P1, PT, R74, R77, P1, P2 ;  /* 0x0000004d4a00720c */ /* 0x000fe40000f23120 */
[----:B------:R-:W-:-:S11]  /*6d30*/  CS2R R76, SRZ ;  /* 0x00000000004c7805 */ /* 0x000fd6000001ff00 */
        /* <DEDUP_REMOVED lines=13> */
.L_x_41:
        /* <DEDUP_REMOVED lines=19> */
.L_x_42:
[----:B------:R-:W-:Y:S05]  /*6f40*/  BSYNC B0 ;  /* 0x0000000000007941 */ /* 0x000fea0003800000 */
.L_x_40:
[--C-:B------:R-:W-:Y:S01]  /*6f50*/  SHF.R.U64 R98, R104, 0x3, R105.reuse ;  /* 0x0000000368627819 */ /* 0x100fe20000001269 */
[----:B------:R-:W-:Y:S01]  /*6f60*/  ULDC UR8, c[0x0][0x210] ;  /* 0x0000840000087ab9 */ /* 0x000fe20000000800 */
[----:B------:R-:W-:Y:S02]  /*6f70*/  SHF.R.U32.HI R97, RZ, 0x3, R105 ;  /* 0x00000003ff617819 */ /* 0x000fe40000011669 */
[----:B------:R-:W-:Y:S02]  /*6f80*/  ISETP.LE.U32.AND P1, PT, R107, R98, PT ;  /* 0x000000626b00720c */ /* 0x000fe40003f23070 */
[----:B------:R-:W-:Y:S02]  /*6f90*/  ISETP.LT.AND P6, PT, R75, UR8, !P0 ;  /* 0x000000084b007c0c */ /* 0x000fe4000c7c1270 */
[----:B------:R-:W-:Y:S02]  /*6fa0*/  IADD3 R98, P0, R122, R70, RZ ;  /* 0x000000467a627210 */ /* 0x000fe40007f1e0ff */
[----:B------:R-:W-:-:S02]  /*6fb0*/  ISETP.LE.U32.AND.EX P1, PT, R74, R97, P6, P1 ;  /* 0x000000614a00720c */ /* 0x000fc40003723110 */
[----:B------:R-:W-:Y:S01]  /*6fc0*/  CS2R R74, SRZ ;  /* 0x00000000004a7805 */ /* 0x000fe2000001ff00 */
[----:B------:R-:W-:-:S10]  /*6fd0*/  IMAD.X R99, R123, 0x1, R71, P0 ;  /* 0x000000017b637824 */ /* 0x000fd400000e0647 */
[----:B------:R-:W-:Y:S05]  /*6fe0*/  @!P1 BRA `(.L_x_43) ;  /* 0x0000000000cc9947 */ /* 0x000fea0003800000 */
[----:B------:R1:W4:Y:S01]  /*6ff0*/  LDG.E.LTC128B.64 R74, desc[UR20][R98.64+0x100] ;  /* 0x00010014624a7981 */ /* 0x000322000c1e1b20 */
[----:B------:R-:W-:Y:S05]  /*7000*/  BRA `(.L_x_43) ;  /* 0x0000000000c47947 */ /* 0x000fea0003800000 */
.L_x_18:
[----:B------:R-:W-:Y:S01]  /*7010*/  ULDC.64 UR8, c[0x0][0x210] ;  /* 0x0000840000087ab9 */ /* 0x000fe20000000a00 */
[----:B------:R-:W-:Y:S01]  /*7020*/  VIADD R74, R96, 0x1 ;  /* 0x00000001604a7836 */ /* 0x000fe20000000000 */
[C---:B------:R-:W-:Y:S01]  /*7030*/  ISETP.GE.AND P3, PT, R94.reuse, UR9, PT ;  /* 0x000000095e007c0c */ /* 0x040fe2000bf66270 */
[----:B------:R-:W-:Y:S01]  /*7040*/  VIADD R75, R94, 0x20 ;  /* 0x000000205e4b7836 */ /* 0x000fe20000000000 */
[----:B--2---:R-:W-:Y:S02]  /*7050*/  IADD3 R76, P1, R70, R92, RZ ;  /* 0x0000005c464c7210 */ /* 0x004fe40007f3e0ff */
[----:B------:R-:W-:Y:S02]  /*7060*/  CS2R R84, SRZ ;  /* 0x0000000000547805 */ /* 0x000fe4000001ff00 */
[----:B------:R-:W-:Y:S02]  /*7070*/  ISETP.LT.AND P4, PT, R74, UR8, !P3 ;  /* 0x000000084a007c0c */ /* 0x000fe4000df81270 */
[----:B------:R-:W-:Y:S01]  /*7080*/  ISETP.GE.AND P2, PT, R75, UR9, PT ;  /* 0x000000094b007c0c */ /* 0x000fe2000bf46270 */
[----:B------:R-:W-:-:S03]  /*7090*/  IMAD.X R77, R71, 0x1, R91, P1 ;  /* 0x00000001474d7824 */ /* 0x000fc600008e065b */
[----:B------:R-:W-:Y:S01]  /*70a0*/  ISETP.LT.AND P0, PT, R74, UR8, !P2 ;  /* 0x000000084a007c0c */ /* 0x000fe2000d701270 */
[----:B------:R-:W-:-:S05]  /*70b0*/  VIADD R74, R96, 0x2 ;  /* 0x00000002604a7836 */ /* 0x000fca0000000000 */
[----:B------:R-:W-:Y:S01]  /*70c0*/  ISETP.LT.AND P1, PT, R74, UR8, !P3 ;  /* 0x000000084a007c0c */ /* 0x000fe2000df21270 */
[----:B------:R2:W4:Y:S01]  /*70d0*/  @P4 LDG.E.LTC128B.64 R84, desc[UR20][R76.64] ;  /* 0x000000144c544981 */ /* 0x000522000c1e1b20 */
[C---:B------:R-:W-:Y:S02]  /*70e0*/  IADD3 R98, P4, R70.reuse, R76, RZ ;  /* 0x0000004c46627210 */ /* 0x040fe40007f9e0ff */
[----:B------:R-:W-:Y:S02]  /*70f0*/  CS2R R82, SRZ ;  /* 0x0000000000527805 */ /* 0x000fe4000001ff00 */
[----:B------:R-:W-:Y:S01]  /*7100*/  CS2R R80, SRZ ;  /* 0x0000000000507805 */ /* 0x000fe2000001ff00 */
[----:B------:R-:W-:Y:S02]  /*7110*/  @P0 IMAD.MOV.U32 R86, RZ, RZ, R76 ;  /* 0x000000ffff560224 */ /* 0x000fe400078e004c */
[--C-:B------:R-:W-:Y:S02]  /*7120*/  @P0 IMAD.MOV.U32 R87, RZ, RZ, R77.reuse ;  /* 0x000000ffff570224 */ /* 0x100fe400078e004d */
[----:B------:R-:W-:Y:S01]  /*7130*/  IMAD.X R99, R71, 0x1, R77, P4 ;  /* 0x0000000147637824 */ /* 0x000fe200020e064d */
[----:B------:R-:W-:-:S02]  /*7140*/  IADD3 R75, P6, R70, 0x100, RZ ;  /* 0x00000100464b7810 */ /* 0x000fc40007fde0ff */
[----:B------:R1:W4:Y:S01]  /*7150*/  @P0 LDG.E.LTC128B.64 R82, desc[UR20][R86.64+0x100] ;  /* 0x0001001456520981 */ /* 0x000322000c1e1b20 */
[----:B------:R-:W-:-:S03]  /*7160*/  ISETP.LT.AND P0, PT, R74, UR8, !P2 ;  /* 0x000000084a007c0c */ /* 0x000fc6000d701270 */
[----:B------:R-:W4:Y:S01]  /*7170*/  @P1 LDG.E.LTC128B.64 R80, desc[UR20][R98.64] ;  /* 0x0000001462501981 */ /* 0x000f22000c1e1b20 */
[C---:B------:R-:W-:Y:S01]  /*7180*/  ISETP.LT.AND P1, PT, R96.reuse, UR8, !P3 ;  /* 0x0000000860007c0c */ /* 0x040fe2000df21270 */
[----:B------:R-:W-:Y:S01]  /*7190*/  IMAD.X R74, RZ, RZ, R71, P6 ;  /* 0x000000ffff4a7224 */ /* 0x000fe200030e0647 */
[----:B------:R-:W-:Y:S02]  /*71a0*/  IADD3 R102, P4, R75, R76, RZ ;  /* 0x0000004c4b667210 */ /* 0x000fe40007f9e0ff */
[----:B------:R-:W-:Y:S02]  /*71b0*/  CS2R R78, SRZ ;  /* 0x00000000004e7805 */ /* 0x000fe4000001ff00 */
[----:B------:R-:W-:Y:S01]  /*71c0*/  CS2R R88, SRZ ;  /* 0x0000000000587805 */ /* 0x000fe2000001ff00 */
[----:B--2---:R-:W-:Y:S02]  /*71d0*/  VIADD R76, R96, 0x3 ;  /* 0x00000003604c7836 */ /* 0x004fe40000000000 */
[----:B------:R-:W-:-:S03]  /*71e0*/  IMAD.X R103, R74, 0x1, R77, P4 ;  /* 0x000000014a677824 */ /* 0x000fc600020e064d */
[----:B------:R-:W-:Y:S02]  /*71f0*/  ISETP.LT.AND P6, PT, R76, UR8, !P2 ;  /* 0x000000084c007c0c */ /* 0x000fe4000d7c1270 */
[----:B------:R-:W-:Y:S01]  /*7200*/  ISETP.LT.AND P2, PT, R96, UR8, !P2 ;  /* 0x0000000860007c0c */ /* 0x000fe2000d741270 */
[----:B------:R2:W4:Y:S01]  /*7210*/  @P0 LDG.E.LTC128B.64 R78, desc[UR20][R102.64] ;  /* 0x00000014664e0981 */ /* 0x000522000c1e1b20 */
[----:B------:R-:W-:Y:S02]  /*7220*/  ISETP.LT.AND P3, PT, R76, UR8, !P3 ;  /* 0x000000084c007c0c */ /* 0x000fe4000df61270 */
[----:B------:R-:W-:Y:S02]  /*7230*/  IADD3 R100, P0, R75, R98, RZ ;  /* 0x000000624b647210 */ /* 0x000fe40007f1e0ff */
[----:B------:R-:W-:Y:S02]  /*7240*/  CS2R R76, SRZ ;  /* 0x00000000004c7805 */ /* 0x000fe4000001ff00 */
[----:B-1----:R-:W-:Y:S01]  /*7250*/  CS2R R86, SRZ ;  /* 0x0000000000567805 */ /* 0x002fe2000001ff00 */
[----:B------:R-:W-:Y:S01]  /*7260*/  IMAD.X R101, R74, 0x1, R99, P0 ;  /* 0x000000014a657824 */ /* 0x000fe200000e0663 */
[----:B------:R-:W-:-:S06]  /*7270*/  CS2R R74, SRZ ;  /* 0x00000000004a7805 */ /* 0x000fcc000001ff00 */
[----:B------:R-:W4:Y:S01]  /*7280*/  @P6 LDG.E.LTC128B.64 R74, desc[UR20][R100.64] ;  /* 0x00000014644a6981 */ /* 0x000f22000c1e1b20 */
[----:B--2---:R-:W-:Y:S02]  /*7290*/  @P1 IMAD.MOV.U32 R102, RZ, RZ, R92 ;  /* 0x000000ffff661224 */ /* 0x004fe400078e005c */
[----:B------:R-:W-:-:S05]  /*72a0*/  @P1 IMAD.MOV.U32 R103, RZ, RZ, R91 ;  /* 0x000000ffff671224 */ /* 0x000fca00078e005b */
[----:B------:R1:W4:Y:S01]  /*72b0*/  @P1 LDG.E.LTC128B.64 R88, desc[UR20][R102.64] ;  /* 0x0000001466581981 */ /* 0x000322000c1e1b20 */
[----:B------:R-:W-:-:S05]  /*72c0*/  IADD3 R98, P1, R70, R98, RZ ;  /* 0x0000006246627210 */ /* 0x000fca0007f3e0ff */
[----:B------:R-:W-:-:S05]  /*72d0*/  IMAD.X R99, R71, 0x1, R99, P1 ;  /* 0x0000000147637824 */ /* 0x000fca00008e0663 */
[----:B------:R2:W4:Y:S01]  /*72e0*/  @P3 LDG.E.LTC128B.64 R76, desc[UR20][R98.64] ;  /* 0x00000014624c3981 */ /* 0x000522000c1e1b20 */
[----:B-1----:R-:W-:Y:S02]  /*72f0*/  @P2 IMAD.MOV.U32 R102, RZ, RZ, R92 ;  /* 0x000000ffff662224 */ /* 0x002fe400078e005c */
[----:B------:R-:W-:-:S05]  /*7300*/  @P2 IMAD.MOV.U32 R103, RZ, RZ, R91 ;  /* 0x000000ffff672224 */ /* 0x000fca00078e005b */
[----:B------:R2:W4:Y:S02]  /*7310*/  @P2 LDG.E.LTC128B.64 R86, desc[UR20][R102.64+0x100] ;  /* 0x0001001466562981 */ /* 0x000524000c1e1b20 */
.L_x_43:
[----:B------:R-:W-:Y:S05]  /*7320*/  BSYNC B1 ;  /* 0x0000000000017941 */ /* 0x000fea0003800000 */
.L_x_17:
[----:B------:R-:W-:Y:S06]  /*7330*/  BAR.SYNC.DEFER_BLOCKING 0x0 ;  /* 0x0000000000007b1d */ /* 0x000fec0000010000 */
[----:B------:R-:W-:Y:S01]  /*7340*/  ULDC UR5, c[0x0][0x228] ;  /* 0x00008a0000057ab9 */ /* 0x000fe20000000800 */
[----:B------:R-:W-:Y:S01]  /*7350*/  UMOV UR4, 0xffffffff ;  /* 0xffffffff00047882 */ /* 0x000fe20000000000 */
[----:B------:R-:W-:Y:S01]  /*7360*/  BSSY B1, `(.L_x_44) ;  /* 0x00001ed000017945 */ /* 0x000fe20003800000 */
[----:B------:R-:W-:-:S04]  /*7370*/  USHF.L.U32 UR4, UR4, UR5, URZ ;  /* 0x0000000504047299 */ /* 0x000fc8000800063f */
[----:B------:R-:W-:Y:S01]  /*7380*/  ULOP3.LUT UR4, UR6, UR4, URZ, 0x30, !UPT ;  /* 0x0000000406047292 */ /* 0x000fe2000f8e303f */
[----:B------:R-:W-:-:S04]  /*7390*/  DEPBAR.LE SB5, 0xd ;  /* 0x0000d3400000791a */ /* 0x000fc80000000000 */
[----:B------:R3:W-:Y:S04]  /*73a0*/  STS.128 [R95], R4 ;  /* 0x000000045f007388 */ /* 0x0007e80000000c00 */
[----:B------:R-:W-:Y:S04]  /*73b0*/  STS.128 [R95+0x40], R8 ;  /* 0x000040085f007388 */ /* 0x000fe80000000c00 */
[----:B------:R-:W-:Y:S01]  /*73c0*/  STS.128 [R95+0x80], R12 ;  /* 0x0000800c5f007388 */ /* 0x000fe20000000c00 */
[----:B------:R-:W-:-:S04]  /*73d0*/  DEPBAR.LE SB5, 0xc ;  /* 0x0000d3000000791a */ /* 0x000fc80000000000 */
[----:B------:R-:W-:Y:S01]  /*73e0*/  STS.128 [R95+0xc0], R16 ;  /* 0x0000c0105f007388 */ /* 0x000fe20000000c00 */
[----:B------:R-:W-:Y:S01]  /*73f0*/  BAR.SYNC.DEFER_BLOCKING 0x0 ;  /* 0x0000000000007b1d */ /* 0x000fe20000010000 */
[----:B---3--:R-:W-:-:S05]  /*7400*/  VIADD R4, R138, UR4 ;  /* 0x000000048a047c36 */ /* 0x008fca0008000000 */
[----:B------:R-:W-:Y:S01]  /*7410*/  SHF.L.U32 R4, R4, 0x6, RZ ;  /* 0x0000000604047819 */ /* 0x000fe200000006ff */
[----:B------:R-:W3:Y:S03]  /*7420*/  LDS.64 R122, [R93+UR7] ;  /* 0x000000075d7a7984 */ /* 0x000ee60008000a00 */
[----:B------:R-:W-:Y:S01]  /*7430*/  ISETP.GT.AND P0, PT, R137, R4, PT ;  /* 0x000000048900720c */ /* 0x000fe20003f04270 */
[----:B------:R-:W-:Y:S01]  /*7440*/  VIADD R4, R96, 0x8 ;  /* 0x0000000860047836 */ /* 0x000fe20000000000 */
[----:B------:R-:W3:Y:S04]  /*7450*/  LDS.64 R108, [R93+UR7+0x100] ;  /* 0x000100075d6c7984 */ /* 0x000ee80008000a00 */
[----:B------:R-:W3:Y:S04]  /*7460*/  LDS.64 R106, [R93+UR7+0x220] ;  /* 0x000220075d6a7984 */ /* 0x000ee80008000a00 */
[----:B------:R-:W3:Y:S04]  /*7470*/  LDS.64 R104, [R93+UR7+0x320] ;  /* 0x000320075d687984 */ /* 0x000ee80008000a00 */
[----:B--2---:R-:W2:Y:S04]  /*7480*/  LDS.64 R102, [R93+UR7+0x440] ;  /* 0x000440075d667984 */ /* 0x004ea80008000a00 */
[----:B------:R-:W2:Y:S04]  /*7490*/  LDS.64 R100, [R93+UR7+0x540] ;  /* 0x000540075d647984 */ /* 0x000ea80008000a00 */
[----:B-1----:R-:W1:Y:S04]  /*74a0*/  LDS.64 R98, [R93+UR7+0x660] ;  /* 0x000660075d627984 */ /* 0x002e680008000a00 */
[----:B------:R-:W1:Y:S01]  /*74b0*/  LDS.64 R6, [R93+UR7+0x760] ;  /* 0x000760075d067984 */ /* 0x000e620008000a00 */
[----:B---3--:R-:W-:-:S02]  /*74c0*/  DMUL R122, R122, R114 ;  /* 0x000000727a7a7228 */ /* 0x008fc40000000000 */
[-C--:B------:R-:W-:Y:S02]  /*74d0*/  DMUL R18, R108, R114.reuse ;  /* 0x000000726c127228 */ /* 0x080fe40000000000 */
[----:B------:R-:W-:-:S04]  /*74e0*/  DMUL R16, R106, R114 ;  /* 0x000000726a107228 */ /* 0x000fc80000000000 */
[----:B----4-:R-:W-:Y:S02]  /*74f0*/  DFMA R122, R88, R112, R122 ;  /* 0x00000070587a722b */ /* 0x010fe4000000007a */
[----:B------:R-:W-:Y:S02]  /*7500*/  DMUL R14, R104, R114 ;  /* 0x00000072680e7228 */ /* 0x000fe40000000000 */
[----:B------:R-:W-:Y:S02]  /*7510*/  DFMA R18, R86, R112, R18 ;  /* 0x000000705612722b */ /* 0x000fe40000000012 */
[----:B--2---:R-:W-:Y:S02]  /*7520*/  DMUL R12, R102, R114 ;  /* 0x00000072660c7228 */ /* 0x004fe40000000000 */
[----:B------:R-:W-:Y:S02]  /*7530*/  DFMA R16, R84, R112, R16 ;  /* 0x000000705410722b */ /* 0x000fe40000000010 */
[----:B------:R-:W-:-:S02]  /*7540*/  DMUL R10, R100, R114 ;  /* 0x00000072640a7228 */ /* 0x000fc40000000000 */
[----:B------:R-:W-:Y:S02]  /*7550*/  DFMA R14, R82, R112, R14 ;  /* 0x00000070520e722b */ /* 0x000fe4000000000e */
[----:B-1----:R-:W-:Y:S02]  /*7560*/  DMUL R8, R98, R114 ;  /* 0x0000007262087228 */ /* 0x002fe40000000000 */
[----:B------:R-:W-:Y:S02]  /*7570*/  DFMA R12, R80, R112, R12 ;  /* 0x00000070500c722b */ /* 0x000fe4000000000c */
[----:B------:R-:W-:Y:S02]  /*7580*/  DMUL R6, R6, R114 ;  /* 0x0000007206067228 */ /* 0x000fe40000000000 */
[-C--:B------:R-:W-:Y:S02]  /*7590*/  DFMA R10, R78, R112.reuse, R10 ;  /* 0x000000704e0a722b */ /* 0x080fe4000000000a */
[----:B------:R-:W-:-:S04]  /*75a0*/  DFMA R8, R76, R112, R8 ;  /* 0x000000704c08722b */ /* 0x000fc80000000008 */
[----:B------:R-:W-:Y:S01]  /*75b0*/  DFMA R6, R74, R112, R6 ;  /* 0x000000704a06722b */ /* 0x000fe20000000006 */
[----:B------:R-:W-:Y:S10]  /*75c0*/  @!P0 BRA `(.L_x_45) ;  /* 0x0000001800748947 */ /* 0x000ff40003800000 */
[----:B------:R-:W-:Y:S01]  /*75d0*/  ULDC UR4, c[0x0][0x2f4] ;  /* 0x0000bd0000047ab9 */ /* 0x000fe20000000800 */
[----:B------:R-:W-:Y:S01]  /*75e0*/  BSSY B0, `(.L_x_46) ;  /* 0x0000030000007945 */ /* 0x000fe20003800000 */
[----:B------:R-:W-:-:S05]  /*75f0*/  IMAD.U32 R101, RZ, RZ, UR4 ;  /* 0x00000004ff657e24 */ /* 0x000fca000f8e00ff */
[----:B------:R-:W-:-:S04]  /*7600*/  LOP3.LUT R5, R119, R101, RZ, 0xfc, !PT ;  /* 0x0000006577057212 */ /* 0x000fc800078efcff */
[----:B------:R-:W-:-:S13]  /*7610*/  ISETP.NE.U32.AND P0, PT, R5, RZ, PT ;  /* 0x000000ff0500720c */ /* 0x000fda0003f05070 */
[----:B------:R-:W-:Y:S05]  /*7620*/  @!P0 BRA `(.L_x_47) ;  /* 0x0000000000508947 */ /* 0x000fea0003800000 */
[----:B------:R-:W-:Y:S01]  /*7630*/  ULDC.64 UR4, c[0x0][0x2f0] ;  /* 0x0000bc0000047ab9 */ /* 0x000fe20000000a00 */
[----:B------:R-:W-:Y:S01]  /*7640*/  IMAD.MOV.U32 R98, RZ, RZ, R120 ;  /* 0x000000ffff627224 */ /* 0x000fe200078e0078 */
[----:B------:R-:W-:Y:S01]  /*7650*/  MOV R106, UR5 ;  /* 0x00000005006a7c02 */ /* 0x000fe20008000f00 */
[----:B------:R-:W-:Y:S01]  /*7660*/  IMAD.U32 R103, RZ, RZ, UR4 ;  /* 0x00000004ff677e24 */ /* 0x000fe2000f8e00ff */
[----:B------:R-:W-:Y:S02]  /*7670*/  MOV R97, R119 ;  /* 0x0000007700617202 */ /* 0x000fe40000000f00 */
[----:B------:R-:W-:Y:S02]  /*7680*/  MOV R104, 0x76a0 ;  /* 0x000076a000687802 */ /* 0x000fe40000000f00 */
[----:B-----5:R-:W-:Y:S05]  /*7690*/  CALL.REL.NOINC `($__internal_0_$__cuda_sm20_div_u64) ;  /* 0x0000014000a87944 */ /* 0x020fea0003c00000 */
[----:B------:R-:W-:Y:S01]  /*76a0*/  IADD3 R100, P0, RZ, -R99, RZ ;  /* 0x80000063ff647210 */ /* 0x000fe20007f1e0ff */
[----:B------:R-:W-:Y:S01]  /*76b0*/  ULDC.64 UR4, c[0x0][0x2f0] ;  /* 0x0000bc0000047ab9 */ /* 0x000fe20000000a00 */
[----:B------:R-:W-:Y:S01]  /*76c0*/  MOV R118, R120 ;  /* 0x0000007800767202 */ /* 0x000fe20000000f00 */
[----:B------:R-:W-:Y:S01]  /*76d0*/  IMAD.U32 R101, RZ, RZ, UR5 ;  /* 0x00000005ff657e24 */ /* 0x000fe2000f8e00ff */
[----:B------:R-:W-:Y:S01]  /*76e0*/  IADD3.X R98, RZ, ~R98, RZ, P0, !PT ;  /* 0x80000062ff627210 */ /* 0x000fe200007fe4ff */
[----:B------:R-:W-:Y:S01]  /*76f0*/  IMAD.MOV.U32 R107, RZ, RZ, R99 ;  /* 0x000000ffff6b7224 */ /* 0x000fe200078e0063 */
[----:B------:R-:W-:-:S05]  /*7700*/  MOV R97, UR4 ;  /* 0x0000000400617c02 */ /* 0x000fca0008000f00 */
[-C--:B------:R-:W-:Y:S02]  /*7710*/  IMAD R5, R98, R97.reuse, RZ ;  /* 0x0000006162057224 */ /* 0x080fe400078e02ff */
[----:B------:R-:W-:-:S04]  /*7720*/  IMAD.WIDE.U32 R102, R100, R97, R118 ;  /* 0x0000006164667225 */ /* 0x000fc800078e0076 */
[----:B------:R-:W-:Y:S01]  /*7730*/  IMAD R5, R100, R101, R5 ;  /* 0x0000006564057224 */ /* 0x000fe200078e0205 */
[----:B------:R-:W-:-:S04]  /*7740*/  MOV R98, R102 ;  /* 0x0000006600627202 */ /* 0x000fc80000000f00 */
[----:B------:R-:W-:Y:S01]  /*7750*/  IADD3 R5, R103, R5, RZ ;  /* 0x0000000567057210 */ /* 0x000fe20007ffe0ff */
[----:B------:R-:W-:Y:S05]  /*7760*/  BRA `(.L_x_48) ;  /* 0x00000000005c7947 */ /* 0x000fea0003800000 */
.L_x_47:
[----:B------:R-:W-:Y:S01]  /*7770*/  ULDC UR4, c[0x0][0x2f0] ;  /* 0x0000bc0000047ab9 */ /* 0x000fe20000000800 */
[----:B------:R-:W-:Y:S01]  /*7780*/  IMAD.MOV.U32 R98, RZ, RZ, RZ ;  /* 0x000000ffff627224 */ /* 0x000fe200078e00ff */
[----:B------:R-:W-:-:S04]  /*7790*/  MOV R97, UR4 ;  /* 0x0000000400617c02 */ /* 0x000fc80008000f00 */
[----:B------:R-:W1:Y:S01]  /*77a0*/  I2F.U32.RP R100, R97 ;  /* 0x0000006100647306 */ /* 0x000e620000209000 */
[----:B------:R-:W-:-:S07]  /*77b0*/  ISETP.NE.U32.AND P0, PT, R97, RZ, PT ;  /* 0x000000ff6100720c */ /* 0x000fce0003f05070 */
[----:B-1----:R-:W1:Y:S02]  /*77c0*/  MUFU.RCP R99, R100 ;  /* 0x0000006400637308 */ /* 0x002e640000001000 */
[----:B-1----:R-:W-:-:S06]  /*77d0*/  VIADD R99, R99, 0xffffffe ;  /* 0x0ffffffe63637836 */ /* 0x002fcc0000000000 */
[----:B------:R-:W1:Y:S02]  /*77e0*/  F2I.FTZ.U32.TRUNC.NTZ R99, R99 ;  /* 0x0000006300637305 */ /* 0x000e64000021f000 */
[----:B-1----:R-:W-:-:S05]  /*77f0*/  IMAD R5, R99, R97, RZ ;  /* 0x0000006163057224 */ /* 0x002fca00078e02ff */
[----:B------:R-:W-:-:S05]  /*7800*/  IADD3 R5, -R5, RZ, RZ ;  /* 0x000000ff05057210 */ /* 0x000fca0007ffe1ff */
[----:B------:R-:W-:-:S06]  /*7810*/  IMAD.HI.U32 R5, R99, R5, R98 ;  /* 0x0000000563057227 */ /* 0x000fcc00078e0062 */
[----:B------:R-:W-:-:S05]  /*7820*/  IMAD.HI.U32 R107, R5, R120, RZ ;  /* 0x00000078056b7227 */ /* 0x000fca00078e00ff */
[----:B------:R-:W-:-:S05]  /*7830*/  IADD3 R5, -R107, RZ, RZ ;  /* 0x000000ff6b057210 */ /* 0x000fca0007ffe1ff */
[----:B------:R-:W-:Y:S01]  /*7840*/  IMAD R98, R97, R5, R120 ;  /* 0x0000000561627224 */ /* 0x000fe200078e0278 */
[----:B------:R-:W-:-:S04]  /*7850*/  MOV R5, RZ ;  /* 0x000000ff00057202 */ /* 0x000fc80000000f00 */
        /* <DEDUP_REMOVED lines=8> */
.L_x_48:
[----:B------:R-:W-:Y:S05]  /*78e0*/  BSYNC B0 ;  /* 0x0000000000007941 */ /* 0x000fea0003800000 */
.L_x_46:
[----:B------:R-:W-:Y:S01]  /*78f0*/  ULDC.64 UR4, c[0x0][0x210] ;  /* 0x0000840000047ab9 */ /* 0x000fe20000000a00 */
[--C-:B------:R-:W-:Y:S01]  /*7900*/  SHF.R.U64 R100, R98, 0x3, R5.reuse ;  /* 0x0000000362647819 */ /* 0x100fe20000001205 */
[----:B------:R-:W-:Y:S01]  /*7910*/  BSSY B0, `(.L_x_49) ;  /* 0x0000027000007945 */ /* 0x000fe20003800000 */
[----:B------:R-:W-:Y:S02]  /*7920*/  ISETP.GE.AND P1, PT, R94, UR5, PT ;  /* 0x000000055e007c0c */ /* 0x000fe4000bf26270 */
[----:B------:R-:W-:Y:S02]  /*7930*/  SHF.R.U32.HI R98, RZ, 0x3, R5 ;  /* 0x00000003ff627819 */ /* 0x000fe40000011605 */
[----:B------:R-:W-:Y:S02]  /*7940*/  ISETP.LE.U32.AND P2, PT, R107, R100, PT ;  /* 0x000000646b00720c */ /* 0x000fe40003f43070 */
[----:B------:R-:W-:Y:S02]  /*7950*/  ISETP.LT.AND P0, PT, R96, UR4, !P1 ;  /* 0x0000000460007c0c */ /* 0x000fe4000cf01270 */
[----:B------:R-:W-:-:S04]  /*7960*/  SHF.R.S32.HI R5, RZ, 0x1f, R107 ;  /* 0x0000001fff057819 */ /* 0x000fc8000001146b */
[----:B------:R-:W-:Y:S02]  /*7970*/  ISETP.LE.U32.AND.EX P2, PT, R5, R98, P0, P2 ;  /* 0x000000620500720c */ /* 0x000fe40000743120 */
[----:B------:R-:W-:-:S05]  /*7980*/  IADD3 R103, P0, R120, 0x100, RZ ;  /* 0x0000010078677810 */ /* 0x000fca0007f1e0ff */
[----:B------:R-:W-:-:S05]  /*7990*/  IMAD.X R118, RZ, RZ, R119, P0 ;  /* 0x000000ffff767224 */ /* 0x000fca00000e0677 */
[----:B------:R-:W-:Y:S01]  /*79a0*/  LOP3.LUT R101, R118, R101, RZ, 0xfc, !PT ;  /* 0x0000006576657212 */ /* 0x000fe200078efcff */
[----:B------:R1:W-:Y:S03]  /*79b0*/  @P2 STG.E.64 desc[UR20][R116.64], R122 ;  /* 0x0000007a74002986 */ /* 0x0003e6000c101b14 */
[----:B------:R-:W-:-:S13]  /*79c0*/  ISETP.NE.U32.AND P0, PT, R101, RZ, PT ;  /* 0x000000ff6500720c */ /* 0x000fda0003f05070 */
[----:B------:R-:W-:Y:S05]  /*79d0*/  @!P0 BRA `(.L_x_50) ;  /* 0x00000000001c8947 */ /* 0x000fea0003800000 */
[----:B------:R-:W-:Y:S01]  /*79e0*/  ULDC.64 UR4, c[0x0][0x2f0] ;  /* 0x0000bc0000047ab9 */ /* 0x000fe20000000a00 */
[----:B------:R-:W-:Y:S01]  /*79f0*/  IMAD.MOV.U32 R101, RZ, RZ, R118 ;  /* 0x000000ffff657224 */ /* 0x000fe200078e0076 */
[----:B------:R-:W-:Y:S01]  /*7a00*/  MOV R99, UR5 ;  /* 0x0000000500637c02 */ /* 0x000fe20008000f00 */
[----:B------:R-:W-:Y:S01]  /*7a10*/  IMAD.U32 R102, RZ, RZ, UR4 ;  /* 0x00000004ff667e24 */ /* 0x000fe2000f8e00ff */
[----:B------:R-:W-:Y:S02]  /*7a20*/  MOV R100, 0x7a40 ;  /* 0x00007a4000647802 */ /* 0x000fe40000000f00 */
[----:B-1---5:R-:W-:Y:S05]  /*7a30*/  CALL.REL.NOINC `($__internal_1_$__cuda_sm20_rem_u64) ;  /* 0x0000014000d47944 */ /* 0x022fea0003c00000 */
[----:B------:R-:W-:Y:S05]  /*7a40*/  BRA `(.L_x_51) ;  /* 0x00000000004c7947 */ /* 0x000fea0003800000 */
.L_x_50:
[----:B------:R-:W2:Y:S01]  /*7a50*/  I2F.U32.RP R100, R97 ;  /* 0x0000006100647306 */ /* 0x000ea20000209000 */
[----:B------:R-:W-:-:S07]  /*7a60*/  MOV R104, RZ ;  /* 0x000000ff00687202 */ /* 0x000fce0000000f00 */
[----:B--2---:R-:W2:Y:S02]  /*7a70*/  MUFU.RCP R99, R100 ;  /* 0x0000006400637308 */ /* 0x004ea40000001000 */
[----:B--2---:R-:W-:-:S06]  /*7a80*/  VIADD R99, R99, 0xffffffe ;  /* 0x0ffffffe63637836 */ /* 0x004fcc0000000000 */
[----:B------:R-:W2:Y:S02]  /*7a90*/  F2I.FTZ.U32.TRUNC.NTZ R105, R99 ;  /* 0x0000006300697305 */ /* 0x000ea4000021f000 */
[----:B--2---:R-:W-:-:S04]  /*7aa0*/  IMAD.MOV R98, RZ, RZ, -R105 ;  /* 0x000000ffff627224 */ /* 0x004fc800078e0a69 */
[----:B------:R-:W-:-:S04]  /*7ab0*/  IMAD R98, R98, R97, RZ ;  /* 0x0000006162627224 */ /* 0x000fc800078e02ff */
[----:B------:R-:W-:Y:S01]  /*7ac0*/  IMAD.HI.U32 R98, R105, R98, R104 ;  /* 0x0000006269627227 */ /* 0x000fe200078e0068 */
[----:B------:R-:W-:-:S05]  /*7ad0*/  MOV R105, RZ ;  /* 0x000000ff00697202 */ /* 0x000fca0000000f00 */
        /* <DEDUP_REMOVED lines=10> */
.L_x_51:
[----:B------:R-:W-:Y:S05]  /*7b80*/  BSYNC B0 ;  /* 0x0000000000007941 */ /* 0x000fea0003800000 */
.L_x_49:
[----:B------:R-:W-:Y:S01]  /*7b90*/  VIADD R97, R94, 0x20 ;  /* 0x000000205e617836 */ /* 0x000fe20000000000 */
[----:B------:R-:W-:Y:S01]  /*7ba0*/  ULDC.64 UR4, c[0x0][0x210] ;  /* 0x0000840000047ab9 */ /* 0x000fe20000000a00 */
[--C-:B------:R-:W-:Y:S01]  /*7bb0*/  SHF.R.U64 R98, R104, 0x3, R105.reuse ;  /* 0x0000000368627819 */ /* 0x100fe20000001269 */
[----:B------:R-:W-:Y:S01]  /*7bc0*/  BSSY B0, `(.L_x_52) ;  /* 0x000003d000007945 */ /* 0x000fe20003800000 */
[----:B------:R-:W-:Y:S02]  /*7bd0*/  SHF.R.U32.HI R100, RZ, 0x3, R105 ;  /* 0x00000003ff647819 */ /* 0x000fe40000011669 */
[----:B------:R-:W-:Y:S02]  /*7be0*/  ISETP.GE.AND P0, PT, R97, UR5, PT ;  /* 0x0000000561007c0c */ /* 0x000fe4000bf06270 */
[----:B------:R-:W-:Y:S02]  /*7bf0*/  ISETP.LE.U32.AND P2, PT, R107, R98, PT ;  /* 0x000000626b00720c */ /* 0x000fe40003f43070 */
[----:B------:R-:W-:Y:S01]  /*7c00*/  ISETP.LT.AND P3, PT, R96, UR4, !P0 ;  /* 0x0000000460007c0c */ /* 0x000fe2000c761270 */
[----:B------:R-:W-:-:S03]  /*7c10*/  ULDC.64 UR4, c[0x0][0x2f8] ;  /* 0x0000be0000047ab9 */ /* 0x000fc60000000a00 */
[----:B------:R-:W-:Y:S02]  /*7c20*/  ISETP.LE.U32.AND.EX P3, PT, R5, R100, P3, P2 ;  /* 0x000000640500720c */ /* 0x000fe40001f63120 */
[----:B------:R-:W-:Y:S01]  /*7c30*/  IADD3 R118, P2, R116, UR4, RZ ;  /* 0x0000000474767c10 */ /* 0x000fe2000ff5e0ff */
[----:B------:R-:W-:Y:S02]  /*7c40*/  ULDC UR4, c[0x0][0x2f4] ;  /* 0x0000bd0000047ab9 */ /* 0x000fe40000000800 */
[----:B------:R-:W-:Y:S01]  /*7c50*/  IMAD.U32 R101, RZ, RZ, UR4 ;  /* 0x00000004ff657e24 */ /* 0x000fe2000f8e00ff */
[----:B------:R-:W-:Y:S02]  /*7c60*/  IADD3.X R119, R117, UR5, RZ, P2, !PT ;  /* 0x0000000575777c10 */ /* 0x000fe400097fe4ff */
[----:B------:R-:W-:-:S05]  /*7c70*/  IADD3 R120, P2, -R68, R118, RZ ;  /* 0x0000007644787210 */ /* 0x000fca0007f5e1ff */
[----:B------:R-:W-:Y:S02]  /*7c80*/  @P3 IMAD.MOV.U32 R98, RZ, RZ, R116 ;  /* 0x000000ffff623224 */ /* 0x000fe400078e0074 */
[----:B------:R-:W-:Y:S02]  /*7c90*/  @P3 IMAD.MOV.U32 R99, RZ, RZ, R117 ;  /* 0x000000ffff633224 */ /* 0x000fe400078e0075 */
[----:B------:R-:W-:-:S03]  /*7ca0*/  IMAD.X R121, R119, 0x1, ~R69, P2 ;  /* 0x0000000177797824 */ /* 0x000fc600010e0e45 */
[----:B------:R2:W-:Y:S02]  /*7cb0*/  @P3 STG.E.64 desc[UR20][R98.64+0x100], R18 ;  /* 0x0001001262003986 */ /* 0x0005e4000c101b14 */
[----:B------:R-:W-:-:S04]  /*7cc0*/  LOP3.LUT R5, R121, R101, RZ, 0xfc, !PT ;  /* 0x0000006579057212 */ /* 0x000fc800078efcff */
[----:B------:R-:W-:-:S13]  /*7cd0*/  ISETP.NE.U32.AND P2, PT, R5, RZ, PT ;  /* 0x000000ff0500720c */ /* 0x000fda0003f45070 */
[----:B------:R-:W-:Y:S05]  /*7ce0*/  @!P2 BRA `(.L_x_53) ;  /* 0x00000000004ca947 */ /* 0x000fea0003800000 */
[----:B------:R-:W-:Y:S01]  /*7cf0*/  ULDC.64 UR4, c[0x0][0x2f0] ;  /* 0x0000bc0000047ab9 */ /* 0x000fe20000000a00 */
[----:B--2---:R-:W-:Y:S01]  /*7d00*/  IMAD.MOV.U32 R98, RZ, RZ, R120 ;  /* 0x000000ffff627224 */ /* 0x004fe200078e0078 */
[----:B------:R-:W-:Y:S01]  /*7d10*/  MOV R106, UR5 ;  /* 0x00000005006a7c02 */ /* 0x000fe20008000f00 */
[----:B------:R-:W-:Y:S01]  /*7d20*/  IMAD.U32 R103, RZ, RZ, UR4 ;  /* 0x00000004ff677e24 */ /* 0x000fe2000f8e00ff */
[----:B------:R-:W-:Y:S02]  /*7d30*/  MOV R97, R121 ;  /* 0x0000007900617202 */ /* 0x000fe40000000f00 */
[----:B------:R-:W-:Y:S02]  /*7d40*/  MOV R104, 0x7d60 ;  /* 0x00007d6000687802 */ /* 0x000fe40000000f00 */
[----:B-1---5:R-:W-:Y:S05]  /*7d50*/  CALL.REL.NOINC `($__internal_0_$__cuda_sm20_div_u64) ;  /* 0x0000013800f87944 */ /* 0x022fea0003c00000 */
[----:B------:R-:W-:Y:S01]  /*7d60*/  IADD3 R18, P2, RZ, -R99, RZ ;  /* 0x80000063ff127210 */ /* 0x000fe20007f5e0ff */
[----:B------:R-:W-:Y:S01]  /*7d70*/  ULDC.64 UR4, c[0x0][0x2f0] ;  /* 0x0000bc0000047ab9 */ /* 0x000fe20000000a00 */
[----:B------:R-:W-:Y:S01]  /*7d80*/  IMAD.MOV.U32 R19, RZ, RZ, R99 ;  /* 0x000000ffff137224 */ /* 0x000fe200078e0063 */
[----:B------:R-:W-:Y:S02]  /*7d90*/  MOV R97, UR4 ;  /* 0x0000000400617c02 */ /* 0x000fe40008000f00 */
[----:B------:R-:W-:Y:S02]  /*7da0*/  IADD3.X R98, RZ, ~R98, RZ, P2, !PT ;  /* 0x80000062ff627210 */ /* 0x000fe400017fe4ff */
[----:B------:R-:W-:Y:S01]  /*7db0*/  MOV R101, UR5 ;  /* 0x0000000500657c02 */ /* 0x000fe20008000f00 */
[----:B------:R-:W-:-:S04]  /*7dc0*/  IMAD.WIDE.U32 R102, R18, R97, R120 ;  /* 0x0000006112667225 */ /* 0x000fc800078e0078 */
[----:B------:R-:W-:Y:S01]  /*7dd0*/  IMAD R5, R98, R97, RZ ;  /* 0x0000006162057224 */ /* 0x000fe200078e02ff */
[----:B------:R-:W-:-:S03]  /*7de0*/  MOV R98, R102 ;  /* 0x0000006600627202 */ /* 0x000fc60000000f00 */
[----:B------:R-:W-:-:S04]  /*7df0*/  IMAD R5, R18, R101, R5 ;  /* 0x0000006512057224 */ /* 0x000fc800078e0205 */
[----:B------:R-:W-:Y:S01]  /*7e00*/  IMAD.IADD R18, R5, 0x1, R103 ;  /* 0x0000000105127824 */ /* 0x000fe200078e0267 */
[----:B------:R-:W-:Y:S05]  /*7e10*/  BRA `(.L_x_54) ;  /* 0x00000000005c7947 */ /* 0x000fea0003800000 */
.L_x_53:
[----:B------:R-:W-:Y:S01]  /*7e20*/  ULDC UR4, c[0x0][0x2f0] ;  /* 0x0000bc0000047ab9 */ /* 0x000fe20000000800 */
[----:B------:R-:W-:Y:S01]  /*7e30*/  IMAD.MOV.U32 R102, RZ, RZ, RZ ;  /* 0x000000ffff667224 */ /* 0x000fe200078e00ff */
[----:B------:R-:W-:-:S04]  /*7e40*/  MOV R97, UR4 ;  /* 0x0000000400617c02 */ /* 0x000fc80008000f00 */
[----:B--2---:R-:W2:Y:S01]  /*7e50*/  I2F.U32.RP R99, R97 ;  /* 0x0000006100637306 */ /* 0x004ea20000209000 */
[----:B------:R-:W-:-:S07]  /*7e60*/  ISETP.NE.U32.AND P2, PT, R97, RZ, PT ;  /* 0x000000ff6100720c */ /* 0x000fce0003f45070 */
[----:B--2---:R-:W2:Y:S02]  /*7e70*/  MUFU.RCP R98, R99 ;  /* 0x0000006300627308 */ /* 0x004ea40000001000 */
[----:B--2---:R-:W-:-:S06]  /*7e80*/  VIADD R98, R98, 0xffffffe ;  /* 0x0ffffffe62627836 */ /* 0x004fcc0000000000 */
[----:B------:R-:W2:Y:S02]  /*7e90*/  F2I.FTZ.U32.TRUNC.NTZ R103, R98 ;  /* 0x0000006200677305 */ /* 0x000ea4000021f000 */
[----:B--2---:R-:W-:-:S05]  /*7ea0*/  IMAD R19, R103, R97, RZ ;  /* 0x0000006167137224 */ /* 0x004fca00078e02ff */
[----:B------:R-:W-:-:S05]  /*7eb0*/  IADD3 R19, -R19, RZ, RZ ;  /* 0x000000ff13137210 */ /* 0x000fca0007ffe1ff */
[----:B------:R-:W-:-:S06]  /*7ec0*/  IMAD.HI.U32 R19, R103, R19, R102 ;  /* 0x0000001367137227 */ /* 0x000fcc00078e0066 */
[----:B------:R-:W-:-:S05]  /*7ed0*/  IMAD.HI.U32 R19, R19, R120, RZ ;  /* 0x0000007813137227 */ /* 0x000fca00078e00ff */
[----:B------:R-:W-:-:S05]  /*7ee0*/  IADD3 R5, -R19, RZ, RZ ;  /* 0x000000ff13057210 */ /* 0x000fca0007ffe1ff */
[----:B------:R-:W-:-:S05]  /*7ef0*/  IMAD R18, R97, R5, R120 ;  /* 0x0000000561127224 */ /* 0x000fca00078e0278 */
[----:B------:R-:W-:-:S13]  /*7f00*/  ISETP.GE.U32.AND P4, PT, R18, R97, PT ;  /* 0x000000611200720c */ /* 0x000fda0003f86070 */
[----:B------:R-:W-:Y:S01]  /*7f10*/  @P4 IMAD.IADD R18, R18, 0x1, -R97 ;  /* 0x0000000112124824 */ /* 0x000fe200078e0a61 */
[----:B------:R-:W-:-:S04]  /*7f20*/  @P4 IADD3 R19, R19, 0x1, RZ ;  /* 0x0000000113134810 */ /* 0x000fc80007ffe0ff */
[----:B------:R-:W-:Y:S02]  /*7f30*/  ISETP.GE.U32.AND P3, PT, R18, R97, PT ;  /* 0x000000611200720c */ /* 0x000fe40003f66070 */
[----:B------:R-:W-:-:S11]  /*7f40*/  MOV R18, RZ ;  /* 0x000000ff00127202 */ /* 0x000fd60000000f00 */
[----:B------:R-:W-:Y:S01]  /*7f50*/  @P3 VIADD R19, R19, 0x1 ;  /* 0x0000000113133836 */ /* 0x000fe20000000000 */
[----:B------:R-:W-:-:S04]  /*7f60*/  @!P2 LOP3.LUT R19, RZ, R97, RZ, 0x33, !PT ;  /* 0x00000061ff13a212 */ /* 0x000fc800078e33ff */
[----:B------:R-:W-:-:S05]  /*7f70*/  IADD3 R98, -R19, RZ, RZ ;  /* 0x000000ff13627210 */ /* 0x000fca0007ffe1ff */
[----:B------:R-:W-:Y:S02]  /*7f80*/  IMAD R98, R97, R98, R120 ;  /* 0x0000006261627224 */ /* 0x000fe400078e0278 */
.L_x_54:
[----:B------:R-:W-:Y:S05]  /*7f90*/  BSYNC B0 ;  /* 0x0000000000007941 */ /* 0x000fea0003800000 */
.L_x_52:
[----:B------:R-:W-:Y:S01]  /*7fa0*/  VIADD R5, R96, 0x1 ;  /* 0x0000000160057836 */ /* 0x000fe20000000000 */
[--C-:B------:R-:W-:Y:S01]  /*7fb0*/  SHF.R.U64 R98, R98, 0x3, R18.reuse ;  /* 0x0000000362627819 */ /* 0x100fe20000001212 */
[----:B------:R-:W-:Y:S01]  /*7fc0*/  ULDC UR4, c[0x0][0x210] ;  /* 0x0000840000047ab9 */ /* 0x000fe20000000800 */
[----:B------:R-:W-:Y:S01]  /*7fd0*/  SHF.R.U32.HI R99, RZ, 0x3, R18 ;  /* 0x00000003ff637819 */ /* 0x000fe20000011612 */
[----:B------:R-:W-:Y:S01]  /*7fe0*/  BSSY B0, `(.L_x_55) ;  /* 0x0000025000007945 */ /* 0x000fe20003800000 */
[----:B------:R-:W-:Y:S02]  /*7ff0*/  ISETP.LE.U32.AND P3, PT, R19, R98, PT ;  /* 0x000000621300720c */ /* 0x000fe40003f63070 */
[----:B------:R-:W-:Y:S02]  /*8000*/  SHF.R.S32.HI R18, RZ, 0x1f, R19 ;  /* 0x0000001fff127819 */ /* 0x000fe40000011413 */
[----:B------:R-:W-:-:S04]  /*8010*/  ISETP.LT.AND P2, PT, R5, UR4, !P1 ;  /* 0x0000000405007c0c */ /* 0x000fc8000cf41270 */
        /* <DEDUP_REMOVED lines=12> */
[----:B-12--5:R-:W-:Y:S05]  /*80e0*/  CALL.REL.NOINC `($__internal_1_$__cuda_sm20_rem_u64) ;  /* 0x0000013c00287944 */ /* 0x026fea0003c00000 */
[----:B------:R-:W-:Y:S05]  /*80f0*/  BRA `(.L_x_57) ;  /* 0x00000000004c7947 */ /* 0x000fea0003800000 */
.L_x_56:
[----:B------:R-:W2:Y:S01]  /*8100*/  I2F.U32.RP R98, R97 ;  /* 0x0000006100627306 */ /* 0x000ea20000209000 */
[----:B------:R-:W-:Y:S02]  /*8110*/  MOV R100, RZ ;  /* 0x000000ff00647202 */ /* 0x000fe40000000f00 */
[----:B------:R-:W-:-:S05]  /*8120*/  MOV R105, RZ ;  /* 0x000000ff00697202 */ /* 0x000fca0000000f00 */
[----:B--2---:R-:W2:Y:S02]  /*8130*/  MUFU.RCP R17, R98 ;  /* 0x0000006200117308 */ /* 0x004ea40000001000 */
[----:B--2---:R-:W-:-:S06]  /*8140*/  VIADD R17, R17, 0xffffffe ;  /* 0x0ffffffe11117836 */ /* 0x004fcc0000000000 */
[----:B------:R-:W2:Y:S02]  /*8150*/  F2I.FTZ.U32.TRUNC.NTZ R101, R17 ;  /* 0x0000001100657305 */ /* 0x000ea4000021f000 */
[----:B--2---:R-:W-:-:S04]  /*8160*/  IMAD.MOV R16, RZ, RZ, -R101 ;  /* 0x000000ffff107224 */ /* 0x004fc800078e0a65 */
        /* <DEDUP_REMOVED lines=12> */
.L_x_57:
[----:B------:R-:W-:Y:S05]  /*8230*/  BSYNC B0 ;  /* 0x0000000000007941 */ /* 0x000fea0003800000 */
.L_x_55:
[--C-:B------:R-:W-:Y:S01]  /*8240*/  SHF.R.U64 R16, R104, 0x3, R105.reuse ;  /* 0x0000000368107819 */ /* 0x100fe20000001269 */
[----:B------:R-:W-:Y:S01]  /*8250*/  ULDC UR4, c[0x0][0x210] ;  /* 0x0000840000047ab9 */ /* 0x000fe20000000800 */
[----:B------:R-:W-:Y:S01]  /*8260*/  SHF.R.U32.HI R17, RZ, 0x3, R105 ;  /* 0x00000003ff117819 */ /* 0x000fe20000011669 */
[----:B------:R-:W-:Y:S01]  /*8270*/  BSSY B0, `(.L_x_58) ;  /* 0x0000039000007945 */ /* 0x000fe20003800000 */
        /* <DEDUP_REMOVED lines=9> */
[----:B------:R-:W-:Y:S01]  /*8310*/  IMAD.X R19, R17, 0x1, ~R69, P2 ;  /* 0x0000000111137824 */ /* 0x000fe200010e0e45 */
[----:B------:R2:W-:Y:S04]  /*8320*/  @P3 STG.E.64 desc[UR20][R118.64+0x100], R14 ;  /* 0x0001000e76003986 */ /* 0x0005e8000c101b14 */
        /* <DEDUP_REMOVED lines=9> */
[----:B-12--5:R-:W-:Y:S05]  /*83c0*/  CALL.REL.NOINC `($__internal_0_$__cuda_sm20_div_u64) ;  /* 0x00000134005c7944 */ /* 0x026fea0003c00000 */
        /* <DEDUP_REMOVED lines=12> */
.L_x_59:
[----:B------:R-:W-:Y:S01]  /*8490*/  ULDC UR4, c[0x0][0x2f0] ;  /* 0x0000bc0000047ab9 */ /* 0x000fe20000000800 */
[----:B------:R-:W-:Y:S01]  /*84a0*/  IMAD.MOV.U32 R102, RZ, RZ, RZ ;  /* 0x000000ffff667224 */ /* 0x000fe200078e00ff */
[----:B------:R-:W-:-:S04]  /*84b0*/  MOV R97, UR4 ;  /* 0x0000000400617c02 */ /* 0x000fc80008000f00 */
[----:B------:R-:W3:Y:S01]  /*84c0*/  I2F.U32.RP R99, R97 ;  /* 0x0000006100637306 */ /* 0x000ee20000209000 */
[----:B------:R-:W-:-:S07]  /*84d0*/  ISETP.NE.U32.AND P2, PT, R97, RZ, PT ;  /* 0x000000ff6100720c */ /* 0x000fce0003f45070 */
[----:B---3--:R-:W3:Y:S02]  /*84e0*/  MUFU.RCP R98, R99 ;  /* 0x0000006300627308 */ /* 0x008ee40000001000 */
[----:B---3--:R-:W-:-:S06]  /*84f0*/  VIADD R98, R98, 0xffffffe ;  /* 0x0ffffffe62627836 */ /* 0x008fcc0000000000 */
        /* <DEDUP_REMOVED lines=16> */
.L_x_60:
[----:B------:R-:W-:Y:S05]  /*8600*/  BSYNC B0 ;  /* 0x0000000000007941 */ /* 0x000fea0003800000 */
.L_x_58:
        /* <DEDUP_REMOVED lines=22> */
.L_x_62:
        /* <DEDUP_REMOVED lines=19> */
.L_x_63:
[----:B------:R-:W-:Y:S05]  /*88a0*/  BSYNC B0 ;  /* 0x0000000000007941 */ /* 0x000fea0003800000 */
.L_x_61:
        /* <DEDUP_REMOVED lines=37> */
.L_x_65:
[----:B------:R-:W-:Y:S01]  /*8b00*/  ULDC UR4, c[0x0][0x2f0] ;  /* 0x0000bc0000047ab9 */ /* 0x000fe20000000800 */
[----:B------:R-:W-:Y:S01]  /*8b10*/  IMAD.MOV.U32 R98, RZ, RZ, RZ ;  /* 0x000000ffff627224 */ /* 0x000fe200078e00ff */
[----:B--2---:R-:W-:-:S04]  /*8b20*/  MOV R17, UR4 ;  /* 0x0000000400117c02 */ /* 0x004fc80008000f00 */
[----:B------:R-:W2:Y:S01]  /*8b30*/  I2F.U32.RP R18, R17 ;  /* 0x0000001100127306 */ /* 0x000ea20000209000 */
        /* <DEDUP_REMOVED lines=19> */
.L_x_66:
[----:B------:R-:W-:Y:S05]  /*8c70*/  BSYNC B0 ;  /* 0x0000000000007941 */ /* 0x000fea0003800000 */
.L_x_64:
        /* <DEDUP_REMOVED lines=16> */
[----:B------:R-:W-:Y:S01]  /*8d80*/  MOV R100, 0x8dc0 ;  /* 0x00008dc000647802 */ /* 0x000fe20000000f00 */
[----:B------:R-:W-:Y:S01]  /*8d90*/  IMAD.U32 R102, RZ, RZ, UR4 ;  /* 0x00000004ff667e24 */ /* 0x000fe2000f8e00ff */
[----:B------:R-:W-:Y:S02]  /*8da0*/  MOV R99, UR5 ;  /* 0x0000000500637c02 */ /* 0x000fe40008000f00 */
[----:B-12--5:R-:W-:Y:S05]  /*8db0*/  CALL.REL.NOINC `($__internal_1_$__cuda_sm20_rem_u64) ;  /* 0x0000012c00f47944 */ /* 0x026fea0003c00000 */
[----:B------:R-:W-:Y:S05]  /*8dc0*/  BRA `(.L_x_69) ;  /* 0x00000000004c7947 */ /* 0x000fea0003800000 */
.L_x_68:
        /* <DEDUP_REMOVED lines=19> */
.L_x_69:
[----:B------:R-:W-:Y:S05]  /*8f00*/  BSYNC B0 ;  /* 0x0000000000007941 */ /* 0x000fea0003800000 */
.L_x_67:
[--C-:B------:R-:W-:Y:S01]  /*8f10*/  SHF.R.U64 R8, R104, 0x3, R105.reuse ;  /* 0x0000000368087819 */ /* 0x100fe20000001269 */
[----:B------:R-:W-:Y:S01]  /*8f20*/  ULDC UR8, c[0x0][0x210] ;  /* 0x0000840000087ab9 */ /* 0x000fe20000000800 */
[----:B------:R-:W-:Y:S02]  /*8f30*/  SHF.R.U32.HI R9, RZ, 0x3, R105 ;  /* 0x00000003ff097819 */ /* 0x000fe40000011669 */
[----:B------:R-:W-:Y:S02]  /*8f40*/  ISETP.LE.U32.AND P1, PT, R11, R8, PT ;  /* 0x000000080b00720c */ /* 0x000fe40003f23070 */
[----:B------:R-:W-:-:S04]  /*8f50*/  ISETP.LT.AND P0, PT, R5, UR8, !P0 ;  /* 0x0000000805007c0c */ /* 0x000fc8000c701270 */
[----:B------:R-:W-:-:S13]  /*8f60*/  ISETP.LE.U32.AND.EX P0, PT, R10, R9, P0, P1 ;  /* 0x000000090a00720c */ /* 0x000fda0000703110 */
[----:B------:R-:W-:Y:S05]  /*8f70*/  @!P0 BRA `(.L_x_70) ;  /* 0x0000000000ac8947 */ /* 0x000fea0003800000 */
[----:B------:R2:W-:Y:S01]  /*8f80*/  STG.E.64 desc[UR20][R12.64+0x100], R6 ;  /* 0x000100060c007986 */ /* 0x0005e2000c101b14 */
[----:B------:R-:W-:Y:S05]  /*8f90*/  BRA `(.L_x_70) ;  /* 0x0000000000a47947 */ /* 0x000fea0003800000 */
.L_x_45:
[----:B------:R-:W-:Y:S01]  /*8fa0*/  ULDC UR4, c[0x0][0x214] ;  /* 0x0000850000047ab9 */ /* 0x000fe20000000800 */
[C---:B------:R-:W-:Y:S01]  /*8fb0*/  VIADD R5, R94.reuse, 0x20 ;  /* 0x000000205e057836 */ /* 0x040fe20000000000 */
[----:B------:R-:W-:-:S04]  /*8fc0*/  ISETP.GE.AND P0, PT, R94, UR4, PT ;  /* 0x000000045e007c0c */ /* 0x000fc8000bf06270 */
[C---:B------:R-:W-:Y:S02]  /*8fd0*/  ISETP.LT.AND P2, PT, R96.reuse, UR8, !P0 ;  /* 0x0000000860007c0c */ /* 0x040fe4000c741270 */
[----:B------:R-:W-:Y:S01]  /*8fe0*/  ISETP.GE.AND P1, PT, R5, UR4, PT ;  /* 0x0000000405007c0c */ /* 0x000fe2000bf26270 */
[C---:B------:R-:W-:Y:S01]  /*8ff0*/  VIADD R5, R96.reuse, 0x1 ;  /* 0x0000000160057836 */ /* 0x040fe20000000000 */
[----:B------:R-:W-:Y:S02]  /*9000*/  ULDC.64 UR4, c[0x0][0x2f8] ;  /* 0x0000be0000047ab9 */ /* 0x000fe40000000a00 */
[----:B------:R-:W-:Y:S01]  /*9010*/  ISETP.LT.AND P3, PT, R96, UR8, !P1 ;  /* 0x0000000860007c0c */ /* 0x000fe2000cf61270 */
[----:B------:R-:W-:Y:S01]  /*9020*/  UIADD3 UR10, UP0, UR4, 0x100, URZ ;  /* 0x00000100040a7890 */ /* 0x000fe2000ff1e03f */
[----:B------:R-:W-:-:S03]  /*9030*/  ISETP.LT.AND P4, PT, R5, UR8, !P0 ;  /* 0x0000000805007c0c */ /* 0x000fc6000c781270 */
[----:B------:R-:W-:Y:S02]  /*9040*/  UIADD3.X UR9, URZ, UR5, URZ, UP0, !UPT ;  /* 0x000000053f097290 */ /* 0x000fe400087fe43f */
[----:B------:R-:W-:Y:S02]  /*9050*/  @P2 IMAD.MOV.U32 R102, RZ, RZ, R116 ;  /* 0x000000ffff662224 */ /* 0x000fe400078e0074 */
[----:B------:R-:W-:-:S05]  /*9060*/  @P2 IMAD.MOV.U32 R103, RZ, RZ, R117 ;  /* 0x000000ffff672224 */ /* 0x000fca00078e0075 */
[----:B------:R1:W-:Y:S01]  /*9070*/  @P2 STG.E.64 desc[UR20][R102.64], R122 ;  /* 0x0000007a66002986 */ /* 0x0003e2000c101b14 */
[----:B------:R-:W-:-:S04]  /*9080*/  IADD3 R98, P2, R116, UR4, RZ ;  /* 0x0000000474627c10 */ /* 0x000fc8000ff5e0ff */
[----:B------:R-:W-:Y:S02]  /*9090*/  IADD3.X R99, R117, UR5, RZ, P2, !PT ;  /* 0x0000000575637c10 */ /* 0x000fe400097fe4ff */
[----:B------:R-:W-:-:S04]  /*90a0*/  IADD3 R100, P2, R116, UR10, RZ ;  /* 0x0000000a74647c10 */ /* 0x000fc8000ff5e0ff */
[----:B------:R-:W-:Y:S01]  /*90b0*/  IADD3.X R101, R117, UR9, RZ, P2, !PT ;  /* 0x0000000975657c10 */ /* 0x000fe200097fe4ff */
[----:B-1----:R-:W-:Y:S02]  /*90c0*/  @P3 IMAD.MOV.U32 R102, RZ, RZ, R116 ;  /* 0x000000ffff663224 */ /* 0x002fe400078e0074 */
[----:B------:R-:W-:-:S05]  /*90d0*/  @P3 IMAD.MOV.U32 R103, RZ, RZ, R117 ;  /* 0x000000ffff673224 */ /* 0x000fca00078e0075 */
[----:B------:R1:W-:Y:S01]  /*90e0*/  @P3 STG.E.64 desc[UR20][R102.64+0x100], R18 ;  /* 0x0001001266003986 */ /* 0x0003e2000c101b14 */
[----:B------:R-:W-:Y:S01]  /*90f0*/  ISETP.LT.AND P3, PT, R5, UR8, !P1 ;  /* 0x0000000805007c0c */ /* 0x000fe2000cf61270 */
[C---:B------:R-:W-:Y:S02]  /*9100*/  VIADD R5, R96.reuse, 0x2 ;  /* 0x0000000260057836 */ /* 0x040fe40000000000 */
[----:B------:R2:W-:Y:S03]  /*9110*/  @P4 STG.E.64 desc[UR20][R98.64], R16 ;  /* 0x0000001062004986 */ /* 0x0005e6000c101b14 */
[C---:B------:R-:W-:Y:S02]  /*9120*/  ISETP.LT.AND P2, PT, R5.reuse, UR8, !P0 ;  /* 0x0000000805007c0c */ /* 0x040fe4000c741270 */
[----:B------:R-:W-:Y:S01]  /*9130*/  ISETP.LT.AND P1, PT, R5, UR8, !P1 ;  /* 0x0000000805007c0c */ /* 0x000fe2000cf21270 */
[----:B------:R-:W-:-:S04]  /*9140*/  VIADD R5, R96, 0x3 ;  /* 0x0000000360057836 */ /* 0x000fc80000000000 */
[----:B------:R3:W-:Y:S01]  /*9150*/  @P3 STG.E.64 desc[UR20][R100.64], R14 ;  /* 0x0000000e64003986 */ /* 0x0007e2000c101b14 */
[----:B------:R-:W-:Y:S02]  /*9160*/  ISETP.LT.AND P0, PT, R5, UR8, !P0 ;  /* 0x0000000805007c0c */ /* 0x000fe4000c701270 */
[C---:B-1----:R-:W-:Y:S02]  /*9170*/  IADD3 R18, P4, R98.reuse, UR4, RZ ;  /* 0x0000000462127c10 */ /* 0x042fe4000ff9e0ff */
[----:B------:R-:W-:Y:S02]  /*9180*/  IADD3 R102, P3, R98, UR10, RZ ;  /* 0x0000000a62667c10 */ /* 0x000fe4000ff7e0ff */
[C---:B------:R-:W-:Y:S02]  /*9190*/  IADD3.X R19, R99.reuse, UR5, RZ, P4, !PT ;  /* 0x0000000563137c10 */ /* 0x040fe4000a7fe4ff */
[----:B------:R-:W-:Y:S02]  /*91a0*/  IADD3.X R103, R99, UR9, RZ, P3, !PT ;  /* 0x0000000963677c10 */ /* 0x000fe40009ffe4ff */
[C---:B------:R-:W-:Y:S01]  /*91b0*/  IADD3 R104, P4, R18.reuse, UR4, RZ ;  /* 0x0000000412687c10 */ /* 0x040fe2000ff9e0ff */
[----:B------:R3:W-:Y:S01]  /*91c0*/  @P2 STG.E.64 desc[UR20][R18.64], R12 ;  /* 0x0000000c12002986 */ /* 0x0007e2000c101b14 */
[----:B--2---:R-:W-:-:S02]  /*91d0*/  IADD3 R16, P3, R18, UR10, RZ ;  /* 0x0000000a12107c10 */ /* 0x004fc4000ff7e0ff */
[C---:B------:R-:W-:Y:S01]  /*91e0*/  IADD3.X R105, R19.reuse, UR5, RZ, P4, !PT ;  /* 0x0000000513697c10 */ /* 0x040fe2000a7fe4ff */
[----:B------:R3:W-:Y:S01]  /*91f0*/  @P1 STG.E.64 desc[UR20][R102.64], R10 ;  /* 0x0000000a66001986 */ /* 0x0007e2000c101b14 */
[----:B------:R-:W-:-:S03]  /*9200*/  IADD3.X R17, R19, UR9, RZ, P3, !PT ;  /* 0x0000000913117c10 */ /* 0x000fc60009ffe4ff */
[----:B------:R3:W-:Y:S04]  /*9210*/  @P0 STG.E.64 desc[UR20][R104.64], R8 ;  /* 0x0000000868000986 */ /* 0x0007e8000c101b14 */
[----:B------:R3:W-:Y:S02]  /*9220*/  @P6 STG.E.64 desc[UR20][R16.64], R6 ;  /* 0x0000000610006986 */ /* 0x0007e4000c101b14 */
.L_x_70:
[----:B------:R-:W-:Y:S05]  /*9230*/  BSYNC B1 ;  /* 0x0000000000017941 */ /* 0x000fea0003800000 */
.L_x_44:
[----:B------:R-:W-:Y:S01]  /*9240*/  ULDC UR5, c[0x0][0x228] ;  /* 0x00008a0000057ab9 */ /* 0x000fe20000000800 */
[----:B------:R-:W-:Y:S01]  /*9250*/  UMOV UR4, 0xffffffff ;  /* 0xffffffff00047882 */ /* 0x000fe20000000000 */
[----:B---3--:R-:W-:Y:S01]  /*9260*/  IADD3 R8, P2, R72, R92, RZ ;  /* 0x0000005c48087210 */ /* 0x008fe20007f5e0ff */
[----:B------:R-:W-:Y:S01]  /*9270*/  USHF.L.U32 UR4, UR4, UR5, URZ ;  /* 0x0000000504047299 */ /* 0x000fe2000800063f */
[----:B------:R-:W-:Y:S03]  /*9280*/  BSSY B1, `(.L_x_71) ;  /* 0x00001a8000017945 */ /* 0x000fe60003800000 */
[----:B------:R-:W-:Y:S01]  /*9290*/  ULOP3.LUT UR4, UR6, UR4, URZ, 0x30, !UPT ;  /* 0x0000000406047292 */ /* 0x000fe2000f8e303f */
[----:B------:R-:W-:-:S05]  /*92a0*/  IMAD.X R9, R73, 0x1, R91, P2 ;  /* 0x0000000149097824 */ /* 0x000fca00010e065b */
[----:B------:R-:W-:Y:S01]  /*92b0*/  VIADD R10, R138, UR4 ;  /* 0x000000048a0a7c36 */ /* 0x000fe20008000000 */
[----:B------:R-:W-:Y:S02]  /*92c0*/  ULDC.64 UR4, c[0x0][0x310] ;  /* 0x0000c40000047ab9 */ /* 0x000fe40000000a00 */
[----:B--2---:R-:W-:Y:S01]  /*92d0*/  IADD3 R6, P1, R116, UR4, RZ ;  /* 0x0000000474067c10 */ /* 0x004fe2000ff3e0ff */
[----:B------:R-:W-:-:S03]  /*92e0*/  IMAD.SHL.U32 R10, R10, 0x40, RZ ;  /* 0x000000400a0a7824 */ /* 0x000fc600078e00ff */
[----:B------:R-:W-:Y:S02]  /*92f0*/  IADD3.X R7, R117, UR5, RZ, P1, !PT ;  /* 0x0000000575077c10 */ /* 0x000fe40008ffe4ff */
        /* <DEDUP_REMOVED lines=13> */
[----:B-1---5:R-:W-:Y:S05]  /*93d0*/  CALL.REL.NOINC `($__internal_0_$__cuda_sm20_div_u64) ;  /* 0x0000012400587944 */ /* 0x022fea0003c00000 */
[----:B------:R-:W-:-:S04]  /*93e0*/  IADD3 R5, P0, RZ, -R99, RZ ;  /* 0x80000063ff057210 */ /* 0x000fc80007f1e0ff */
[----:B------:R-:W-:Y:S01]  /*93f0*/  IADD3.X R11, RZ, ~R98, RZ, P0, !PT ;  /* 0x80000062ff0b7210 */ /* 0x000fe200007fe4ff */
[----:B------:R-:W-:-:S04]  /*9400*/  IMAD.WIDE.U32 R14, R90, R5, R12 ;  /* 0x000000055a0e7225 */ /* 0x000fc800078e000c */
[----:B------:R-:W-:-:S04]  /*9410*/  IMAD R10, R11, R90, RZ ;  /* 0x0000005a0b0a7224 */ /* 0x000fc800078e02ff */
[----:B------:R-:W-:Y:S01]  /*9420*/  IMAD R5, R0, R5, R10 ;  /* 0x0000000500057224 */ /* 0x000fe200078e020a */
[----:B------:R-:W-:-:S04]  /*9430*/  MOV R10, R99 ;  /* 0x00000063000a7202 */ /* 0x000fc80000000f00 */
[----:B------:R-:W-:Y:S01]  /*9440*/  IADD3 R5, R5, R15, RZ ;  /* 0x0000000f05057210 */ /* 0x000fe20007ffe0ff */
[----:B------:R-:W-:Y:S05]  /*9450*/  BRA `(.L_x_75) ;  /* 0x0000000000547947 */ /* 0x000fea0003800000 */
.L_x_74:
[----:B------:R-:W2:Y:S01]  /*9460*/  I2F.U32.RP R14, R90 ;  /* 0x0000005a000e7306 */ /* 0x000ea20000209000 */
[----:B------:R-:W-:Y:S01]  /*9470*/  IMAD.MOV.U32 R10, RZ, RZ, RZ ;  /* 0x000000ffff0a7224 */ /* 0x000fe200078e00ff */
[----:B------:R-:W-:-:S06]  /*9480*/  ISETP.NE.U32.AND P0, PT, R90, RZ, PT ;  /* 0x000000ff5a00720c */ /* 0x000fcc0003f05070 */
[----:B--2---:R-:W2:Y:S02]  /*9490*/  MUFU.RCP R11, R14 ;  /* 0x0000000e000b7308 */ /* 0x004ea40000001000 */
[----:B--2---:R-:W-:-:S06]  /*94a0*/  IADD3 R11, R11, 0xffffffe, RZ ;  /* 0x0ffffffe0b0b7810 */ /* 0x004fcc0007ffe0ff */
[----:B------:R-:W2:Y:S02]  /*94b0*/  F2I.FTZ.U32.TRUNC.NTZ R11, R11 ;  /* 0x0000000b000b7305 */ /* 0x000ea4000021f000 */
[----:B--2---:R-:W-:-:S05]  /*94c0*/  IADD3 R5, RZ, -R11, RZ ;  /* 0x8000000bff057210 */ /* 0x004fca0007ffe0ff */
        /* <DEDUP_REMOVED lines=14> */
.L_x_75:
[----:B------:R-:W-:Y:S05]  /*95b0*/  BSYNC B0 ;  /* 0x0000000000007941 */ /* 0x000fea0003800000 */
.L_x_73:
[----:B------:R-:W-:Y:S01]  /*95c0*/  ULDC.64 UR4, c[0x0][0x210] ;  /* 0x0000840000047ab9 */ /* 0x000fe20000000a00 */
[--C-:B------:R-:W-:Y:S02]  /*95d0*/  SHF.R.U64 R11, R14, 0x3, R5.reuse ;  /* 0x000000030e0b7819 */ /* 0x100fe40000001205 */
[----:B------:R-:W-:Y:S02]  /*95e0*/  ISETP.GE.AND P1, PT, R94, UR5, PT ;  /* 0x000000055e007c0c */ /* 0x000fe4000bf26270 */
[----:B------:R-:W-:Y:S02]  /*95f0*/  SHF.R.U32.HI R14, RZ, 0x3, R5 ;  /* 0x00000003ff0e7819 */ /* 0x000fe40000011605 */
[----:B------:R-:W-:Y:S02]  /*9600*/  ISETP.LE.U32.AND P0, PT, R10, R11, PT ;  /* 0x0000000b0a00720c */ /* 0x000fe40003f03070 */
[----:B------:R-:W-:Y:S02]  /*9610*/  ISETP.LT.AND P2, PT, R4, UR4, !P1 ;  /* 0x0000000404007c0c */ /* 0x000fe4000cf41270 */
[----:B------:R-:W-:-:S04]  /*9620*/  SHF.R.S32.HI R5, RZ, 0x1f, R10 ;  /* 0x0000001fff057819 */ /* 0x000fc8000001140a */
[----:B------:R-:W-:-:S13]  /*9630*/  ISETP.LE.U32.AND.EX P0, PT, R5, R14, P2, P0 ;  /* 0x0000000e0500720c */ /* 0x000fda0001703100 */
[----:B------:R2:W4:Y:S01]  /*9640*/  @P0 LDG.E.LTC128B.64 R88, desc[UR20][R8.64] ;  /* 0x0000001408580981 */ /* 0x000522000c1e1b20 */
[----:B------:R-:W-:Y:S01]  /*9650*/  IADD3 R103, P0, R12, 0x100, RZ ;  /* 0x000001000c677810 */ /* 0x000fe20007f1e0ff */
[----:B------:R-:W-:Y:S04]  /*9660*/  BSSY B0, `(.L_x_76) ;  /* 0x000001d000007945 */ /* 0x000fe80003800000 */
[----:B------:R-:W-:-:S05]  /*9670*/  IMAD.X R101, RZ, RZ, R13, P0 ;  /* 0x000000ffff657224 */ /* 0x000fca00000e060d */
[----:B------:R-:W-:-:S04]  /*9680*/  LOP3.LUT R11, R101, R0, RZ, 0xfc, !PT ;  /* 0x00000000650b7212 */ /* 0x000fc800078efcff */
[----:B------:R-:W-:-:S13]  /*9690*/  ISETP.NE.U32.AND P0, PT, R11, RZ, PT ;  /* 0x000000ff0b00720c */ /* 0x000fda0003f05070 */
[----:B--2---:R-:W-:Y:S05]  /*96a0*/  @!P0 BRA `(.L_x_77) ;  /* 0x0000000000148947 */ /* 0x004fea0003800000 */
[----:B------:R-:W-:Y:S01]  /*96b0*/  IMAD.MOV.U32 R102, RZ, RZ, R90 ;  /* 0x000000ffff667224 */ /* 0x000fe200078e005a */
[----:B------:R-:W-:Y:S02]  /*96c0*/  MOV R99, R0 ;  /* 0x0000000000637202 */ /* 0x000fe40000000f00 */
[----:B------:R-:W-:Y:S02]  /*96d0*/  MOV R100, 0x96f0 ;  /* 0x000096f000647802 */ /* 0x000fe40000000f00 */
[----:B-1--45:R-:W-:Y:S05]  /*96e0*/  CALL.REL.NOINC `($__internal_1_$__cuda_sm20_rem_u64) ;  /* 0x0000012400a87944 */ /* 0x032fea0003c00000 */
[----:B------:R-:W-:Y:S05]  /*96f0*/  BRA `(.L_x_78) ;  /* 0x00000000004c7947 */ /* 0x000fea0003800000 */
.L_x_77:
        /* <DEDUP_REMOVED lines=19> */
.L_x_78:
[----:B------:R-:W-:Y:S05]  /*9830*/  BSYNC B0 ;  /* 0x0000000000007941 */ /* 0x000fea0003800000 */
.L_x_76:
[----:B------:R-:W-:Y:S01]  /*9840*/  VIADD R11, R94, 0x20 ;  /* 0x000000205e0b7836 */ /* 0x000fe20000000000 */
[----:B------:R-:W-:Y:S01]  /*9850*/  ULDC.64 UR4, c[0x0][0x210] ;  /* 0x0000840000047ab9 */ /* 0x000fe20000000a00 */
[--C-:B------:R-:W-:Y:S02]  /*9860*/  SHF.R.U64 R13, R104, 0x3, R105.reuse ;  /* 0x00000003680d7819 */ /* 0x100fe40000001269 */
[----:B------:R-:W-:Y:S02]  /*9870*/  SHF.R.U32.HI R12, RZ, 0x3, R105 ;  /* 0x00000003ff0c7819 */ /* 0x000fe40000011669 */
[----:B------:R-:W-:Y:S02]  /*9880*/  ISETP.GE.AND P0, PT, R11, UR5, PT ;  /* 0x000000050b007c0c */ /* 0x000fe4000bf06270 */
[----:B------:R-:W-:Y:S02]  /*9890*/  ISETP.LE.U32.AND P2, PT, R10, R13, PT ;  /* 0x0000000d0a00720c */ /* 0x000fe40003f43070 */
[----:B------:R-:W-:-:S04]  /*98a0*/  ISETP.LT.AND P3, PT, R4, UR4, !P0 ;  /* 0x0000000404007c0c */ /* 0x000fc8000c761270 */
[----:B------:R-:W-:-:S13]  /*98b0*/  ISETP.LE.U32.AND.EX P2, PT, R5, R12, P3, P2 ;  /* 0x0000000c0500720c */ /* 0x000fda0001f43120 */
[----:B------:R-:W-:Y:S02]  /*98c0*/  @P2 IMAD.MOV.U32 R10, RZ, RZ, R8 ;  /* 0x000000ffff0a2224 */ /* 0x000fe400078e0008 */
[----:B------:R-:W-:-:S05]  /*98d0*/  @P2 IMAD.MOV.U32 R11, RZ, RZ, R9 ;  /* 0x000000ffff0b2224 */ /* 0x000fca00078e0009 */
[----:B------:R2:W4:Y:S01]  /*98e0*/  @P2 LDG.E.LTC128B.64 R86, desc[UR20][R10.64+0x100] ;  /* 0x000100140a562981 */ /* 0x000522000c1e1b20 */
[----:B------:R-:W-:Y:S01]  /*98f0*/  IADD3 R8, P2, R70, R8, RZ ;  /* 0x0000000846087210 */ /* 0x000fe20007f5e0ff */
[----:B------:R-:W-:Y:S04]  /*9900*/  BSSY B0, `(.L_x_79) ;  /* 0x000002b000007945 */ /* 0x000fe80003800000 */
[----:B------:R-:W-:Y:S01]  /*9910*/  IMAD.X R9, R71, 0x1, R9, P2 ;  /* 0x0000000147097824 */ /* 0x000fe200010e0609 */
[----:B------:R-:W-:-:S05]  /*9920*/  IADD3 R12, P2, -R2, R8, RZ ;  /* 0x00000008020c7210 */ /* 0x000fca0007f5e1ff */
[----:B------:R-:W-:-:S05]  /*9930*/  IMAD.X R13, R9, 0x1, ~R3, P2 ;  /* 0x00000001090d7824 */ /* 0x000fca00010e0e03 */
[----:B------:R-:W-:-:S04]  /*9940*/  LOP3.LUT R5, R13, R0, RZ, 0xfc, !PT ;  /* 0x000000000d057212 */ /* 0x000fc800078efcff */
[----:B------:R-:W-:-:S13]  /*9950*/  ISETP.NE.U32.AND P2, PT, R5, RZ, PT ;  /* 0x000000ff0500720c */ /* 0x000fda0003f45070 */
[----:B--2---:R-:W-:Y:S05]  /*9960*/  @!P2 BRA `(.L_x_80) ;  /* 0x00000000003ca947 */ /* 0x004fea0003800000 */
[----:B------:R-:W-:Y:S01]  /*9970*/  IMAD.MOV.U32 R98, RZ, RZ, R12 ;  /* 0x000000ffff627224 */ /* 0x000fe200078e000c */
[----:B------:R-:W-:Y:S01]  /*9980*/  MOV R103, R90 ;  /* 0x0000005a00677202 */ /* 0x000fe20000000f00 */
[----:B------:R-:W-:Y:S01]  /*9990*/  IMAD.MOV.U32 R97, RZ, RZ, R13 ;  /* 0x000000ffff617224 */ /* 0x000fe200078e000d */
[----:B------:R-:W-:Y:S02]  /*99a0*/  MOV R106, R0 ;  /* 0x00000000006a7202 */ /* 0x000fe40000000f00 */
[----:B------:R-:W-:Y:S02]  /*99b0*/  MOV R104, 0x99d0 ;  /* 0x000099d000687802 */ /* 0x000fe40000000f00 */
[----:B-1--45:R-:W-:Y:S05]  /*99c0*/  CALL.REL.NOINC `($__internal_0_$__cuda_sm20_div_u64) ;  /* 0x0000011c00dc7944 */ /* 0x032fea0003c00000 */
[----:B------:R-:W-:-:S04]  /*99d0*/  IADD3 R5, P2, RZ, -R99, RZ ;  /* 0x80000063ff057210 */ /* 0x000fc80007f5e0ff */
[----:B------:R-:W-:Y:S01]  /*99e0*/  IADD3.X R11, RZ, ~R98, RZ, P2, !PT ;  /* 0x80000062ff0b7210 */ /* 0x000fe200017fe4ff */
[----:B------:R-:W-:-:S04]  /*99f0*/  IMAD.WIDE.U32 R14, R90, R5, R12 ;  /* 0x000000055a0e7225 */ /* 0x000fc800078e000c */
[----:B------:R-:W-:Y:S01]  /*9a00*/  IMAD R10, R11, R90, RZ ;  /* 0x0000005a0b0a7224 */ /* 0x000fe200078e02ff */
[----:B------:R-:W-:-:S03]  /*9a10*/  MOV R11, R99 ;  /* 0x00000063000b7202 */ /* 0x000fc60000000f00 */
[----:B------:R-:W-:Y:S01]  /*9a20*/  IMAD R5, R0, R5, R10 ;  /* 0x0000000500057224 */ /* 0x000fe200078e020a */
[----:B------:R-:W-:-:S04]  /*9a30*/  MOV R10, R14 ;  /* 0x0000000e000a7202 */ /* 0x000fc80000000f00 */
[----:B------:R-:W-:Y:S01]  /*9a40*/  IADD3 R5, R5, R15, RZ ;  /* 0x0000000f05057210 */ /* 0x000fe20007ffe0ff */
[----:B------:R-:W-:Y:S05]  /*9a50*/  BRA `(.L_x_81) ;  /* 0x0000000000547947 */ /* 0x000fea0003800000 */
.L_x_80:
[----:B------:R-:W2:Y:S01]  /*9a60*/  I2F.U32.RP R14, R90 ;  /* 0x0000005a000e7306 */ /* 0x000ea20000209000 */
[----:B------:R-:W-:-:S07]  /*9a70*/  ISETP.NE.U32.AND P2, PT, R90, RZ, PT ;  /* 0x000000ff5a00720c */ /* 0x000fce0003f45070 */
[----:B--2---:R-:W2:Y:S02]  /*9a80*/  MUFU.RCP R10, R14 ;  /* 0x0000000e000a7308 */ /* 0x004ea40000001000 */
[----:B--2---:R-:W-:-:S06]  /*9a90*/  IADD3 R10, R10, 0xffffffe, RZ ;  /* 0x0ffffffe0a0a7810 */ /* 0x004fcc0007ffe0ff */
[----:B------:R-:W2:Y:S02]  /*9aa0*/  F2I.FTZ.U32.TRUNC.NTZ R11, R10 ;  /* 0x0000000a000b7305 */ /* 0x000ea4000021f000 */
[----:B--2---:R-:W-:Y:S01]  /*9ab0*/  IADD3 R5, RZ, -R11, RZ ;  /* 0x8000000bff057210 */ /* 0x004fe20007ffe0ff */
        /* <DEDUP_REMOVED lines=15> */
.L_x_81:
[----:B------:R-:W-:Y:S05]  /*9bb0*/  BSYNC B0 ;  /* 0x0000000000007941 */ /* 0x000fea0003800000 */
.L_x_79:
[--C-:B------:R-:W-:Y:S01]  /*9bc0*/  SHF.R.U64 R14, R10, 0x3, R5.reuse ;  /* 0x000000030a0e7819 */ /* 0x100fe20000001205 */
[----:B------:R-:W-:Y:S01]  /*9bd0*/  VIADD R10, R96, 0x9 ;  /* 0x00000009600a7836 */ /* 0x000fe20000000000 */
[----:B------:R-:W-:Y:S02]  /*9be0*/  ULDC UR4, c[0x0][0x210] ;  /* 0x0000840000047ab9 */ /* 0x000fe40000000800 */
        /* <DEDUP_REMOVED lines=17> */
.L_x_83:
        /* <DEDUP_REMOVED lines=19> */
.L_x_84:
[----:B------:R-:W-:Y:S05]  /*9e30*/  BSYNC B0 ;  /* 0x0000000000007941 */ /* 0x000fea0003800000 */
.L_x_82:
[--C-:B------:R-:W-:Y:S01]  /*9e40*/  SHF.R.U64 R14, R104, 0x3, R105.reuse ;  /* 0x00000003680e7819 */ /* 0x100fe20000001269 */
[----:B------:R-:W-:Y:S01]  /*9e50*/  ULDC UR4, c[0x0][0x210] ;  /* 0x0000840000047ab9 */ /* 0x000fe20000000800 */
[----:B------:R-:W-:Y:S02]  /*9e60*/  SHF.R.U32.HI R12, RZ, 0x3, R105 ;  /* 0x00000003ff0c7819 */ /* 0x000fe40000011669 */
        /* <DEDUP_REMOVED lines=29> */
.L_x_86:
        /* <DEDUP_REMOVED lines=21> */
.L_x_87:
[----:B------:R-:W-:Y:S05]  /*a190*/  BSYNC B0 ;  /* 0x0000000000007941 */ /* 0x000fea0003800000 */
.L_x_85:
        /* <DEDUP_REMOVED lines=20> */
.L_x_89:
        /* <DEDUP_REMOVED lines=19> */
.L_x_90:
[----:B------:R-:W-:Y:S05]  /*a410*/  BSYNC B0 ;  /* 0x0000000000007941 */ /* 0x000fea0003800000 */
.L_x_88:
        /* <DEDUP_REMOVED lines=32> */
.L_x_92:
        /* <DEDUP_REMOVED lines=21> */
.L_x_93:
[----:B------:R-:W-:Y:S05]  /*a770*/  BSYNC B0 ;  /* 0x0000000000007941 */ /* 0x000fea0003800000 */
.L_x_91:
        /* <DEDUP_REMOVED lines=20> */
.L_x_95:
        /* <DEDUP_REMOVED lines=19> */
.L_x_96:
[----:B------:R-:W-:Y:S05]  /*a9f0*/  BSYNC B0 ;  /* 0x0000000000007941 */ /* 0x000fea0003800000 */
.L_x_94:
[--C-:B------:R-:W-:Y:S01]  /*aa00*/  SHF.R.U64 R14, R104, 0x3, R105.reuse ;  /* 0x00000003680e7819 */ /* 0x100fe20000001269 */
[----:B------:R-:W-:Y:S01]  /*aa10*/  ULDC UR8, c[0x0][0x210] ;  /* 0x0000840000087ab9 */ /* 0x000fe20000000800 */
[----:B------:R-:W-:Y:S02]  /*aa20*/  SHF.R.U32.HI R12, RZ, 0x3, R105 ;  /* 0x00000003ff0c7819 */ /* 0x000fe40000011669 */
[----:B------:R-:W-:Y:S02]  /*aa30*/  ISETP.LE.U32.AND P1, PT, R11, R14, PT ;  /* 0x0000000e0b00720c */ /* 0x000fe40003f23070 */
[----:B------:R-:W-:-:S04]  /*aa40*/  ISETP.LT.AND P6, PT, R10, UR8, !P0 ;  /* 0x000000080a007c0c */ /* 0x000fc8000c7c1270 */
[----:B------:R-:W-:-:S13]  /*aa50*/  ISETP.LE.U32.AND.EX P1, PT, R5, R12, P6, P1 ;  /* 0x0000000c0500720c */ /* 0x000fda0003723110 */
[----:B------:R-:W-:Y:S05]  /*aa60*/  @!P1 BRA `(.L_x_97) ;  /* 0x0000000000a49947 */ /* 0x000fea0003800000 */
[----:B------:R3:W4:Y:S01]  /*aa70*/  LDG.E.LTC128B.64 R74, desc[UR20][R8.64+0x100] ;  /* 0x00010014084a7981 */ /* 0x000722000c1e1b20 */
[----:B------:R-:W-:Y:S05]  /*aa80*/  BRA `(.L_x_97) ;  /* 0x00000000009c7947 */ /* 0x000fea0003800000 */
.L_x_72:
[C---:B------:R-:W-:Y:S01]  /*aa90*/  VIADD R5, R94.reuse, 0x20 ;  /* 0x000000205e057836 */ /* 0x040fe20000000000 */
[----:B------:R-:W-:Y:S02]  /*aaa0*/  ULDC UR4, c[0x0][0x214] ;  /* 0x0000850000047ab9 */ /* 0x000fe40000000800 */
[----:B------:R-:W-:Y:S02]  /*aab0*/  ISETP.GE.AND P4, PT, R94, UR4, PT ;  /* 0x000000045e007c0c */ /* 0x000fe4000bf86270 */
[----:B------:R-:W-:Y:S01]  /*aac0*/  ISETP.GE.AND P6, PT, R5, UR4, PT ;  /* 0x0000000405007c0c */ /* 0x000fe2000bfc6270 */
[----:B------:R-:W-:Y:S01]  /*aad0*/  VIADD R5, R96, 0x9 ;  /* 0x0000000960057836 */ /* 0x000fe20000000000 */
[C---:B------:R-:W-:Y:S02]  /*aae0*/  ISETP.LT.AND P0, PT, R4.reuse, UR8, !P4 ;  /* 0x0000000804007c0c */ /* 0x040fe4000e701270 */
[----:B------:R-:W-:Y:S02]  /*aaf0*/  ISETP.LT.AND P2, PT, R4, UR8, !P6 ;  /* 0x0000000804007c0c */ /* 0x000fe4000f741270 */
[----:B------:R-:W-:-:S02]  /*ab00*/  IADD3 R11, P1, R70, 0x100, RZ ;  /* 0x00000100460b7810 */ /* 0x000fc40007f3e0ff */
[----:B------:R-:W-:-:S07]  /*ab10*/  ISETP.LT.AND P3, PT, R5, UR8, !P4 ;  /* 0x0000000805007c0c */ /* 0x000fce000e761270 */
[----:B------:R2:W4:Y:S01]  /*ab20*/  @P0 LDG.E.LTC128B.64 R88, desc[UR20][R8.64] ;  /* 0x0000001408580981 */ /* 0x000522000c1e1b20 */
[----:B------:R-:W-:Y:S01]  /*ab30*/  ISETP.LT.AND P0, PT, R5, UR8, !P6 ;  /* 0x0000000805007c0c */ /* 0x000fe2000f701270 */
[----:B------:R-:W-:Y:S02]  /*ab40*/  @P2 IMAD.MOV.U32 R14, RZ, RZ, R8 ;  /* 0x000000ffff0e2224 */ /* 0x000fe400078e0008 */
[----:B------:R-:W-:Y:S02]  /*ab50*/  @P2 IMAD.MOV.U32 R15, RZ, RZ, R9 ;  /* 0x000000ffff0f2224 */ /* 0x000fe400078e0009 */
[----:B------:R-:W-:-:S03]  /*ab60*/  IMAD.X R5, RZ, RZ, R71, P1 ;  /* 0x000000ffff057224 */ /* 0x000fc600008e0647 */
[----:B------:R3:W4:Y:S01]  /*ab70*/  @P2 LDG.E.LTC128B.64 R86, desc[UR20][R14.64+0x100] ;  /* 0x000100140e562981 */ /* 0x000722000c1e1b20 */
[-C--:B------:R-:W-:Y:S02]  /*ab80*/  IADD3 R16, P2, R11, R8.reuse, RZ ;  /* 0x000000080b107210 */ /* 0x080fe40007f5e0ff */
[----:B------:R-:W-:-:S03]  /*ab90*/  IADD3 R12, P1, R70, R8, RZ ;  /* 0x00000008460c7210 */ /* 0x000fc60007f3e0ff */
[--C-:B------:R-:W-:Y:S02]  /*aba0*/  IMAD.X R17, R5, 0x1, R9.reuse, P2 ;  /* 0x0000000105117824 */ /* 0x100fe400010e0609 */
[----:B------:R-:W-:-:S03]  /*abb0*/  IMAD.X R13, R71, 0x1, R9, P1 ;  /* 0x00000001470d7824 */ /* 0x000fc600008e0609 */
[----:B------:R1:W4:Y:S04]  /*abc0*/  @P0 LDG.E.LTC128B.64 R82, desc[UR20][R16.64] ;  /* 0x0000001410520981 */ /* 0x000328000c1e1b20 */
[----:B------:R1:W4:Y:S01]  /*abd0*/  @P3 LDG.E.LTC128B.64 R84, desc[UR20][R12.64] ;  /* 0x000000140c543981 */ /* 0x000322000c1e1b20 */
[----:B--2---:R-:W-:-:S05]  /*abe0*/  VIADD R8, R96, 0xa ;  /* 0x0000000a60087836 */ /* 0x004fca0000000000 */
[C---:B------:R-:W-:Y:S02]  /*abf0*/  ISETP.LT.AND P2, PT, R8.reuse, UR8, !P4 ;  /* 0x0000000808007c0c */ /* 0x040fe4000e741270 */
[----:B------:R-:W-:Y:S02]  /*ac00*/  ISETP.LT.AND P1, PT, R8, UR8, !P6 ;  /* 0x0000000808007c0c */ /* 0x000fe4000f721270 */
[----:B---3--:R-:W-:Y:S01]  /*ac10*/  IADD3 R14, P0, R70, R12, RZ ;  /* 0x0000000c460e7210 */ /* 0x008fe20007f1e0ff */
[----:B------:R-:W-:-:S04]  /*ac20*/  VIADD R8, R96, 0xb ;  /* 0x0000000b60087836 */ /* 0x000fc80000000000 */
[--C-:B------:R-:W-:Y:S01]  /*ac30*/  IMAD.X R15, R71, 0x1, R13.reuse, P0 ;  /* 0x00000001470f7824 */ /* 0x100fe200000e060d */
[C---:B------:R-:W-:Y:S02]  /*ac40*/  ISETP.LT.AND P0, PT, R8.reuse, UR8, !P4 ;  /* 0x0000000808007c0c */ /* 0x040fe4000e701270 */
[----:B------:R-:W-:Y:S02]  /*ac50*/  ISETP.LT.AND P6, PT, R8, UR8, !P6 ;  /* 0x0000000808007c0c */ /* 0x000fe4000f7c1270 */
[----:B------:R2:W4:Y:S01]  /*ac60*/  @P2 LDG.E.LTC128B.64 R80, desc[UR20][R14.64] ;  /* 0x000000140e502981 */ /* 0x000522000c1e1b20 */
[----:B------:R-:W-:Y:S02]  /*ac70*/  IADD3 R8, P4, R11, R12, RZ ;  /* 0x0000000c0b087210 */ /* 0x000fe40007f9e0ff */
[----:B------:R-:W-:Y:S02]  /*ac80*/  IADD3 R10, P2, R14, R11, RZ ;  /* 0x0000000b0e0a7210 */ /* 0x000fe40007f5e0ff */
[----:B-1----:R-:W-:Y:S01]  /*ac90*/  IADD3 R16, P3, R70, R14, RZ ;  /* 0x0000000e46107210 */ /* 0x002fe20007f7e0ff */
[----:B------:R-:W-:-:S02]  /*aca0*/  IMAD.X R9, R5, 0x1, R13, P4 ;  /* 0x0000000105097824 */ /* 0x000fc400020e060d */
[----:B------:R-:W-:Y:S02]  /*acb0*/  IMAD.X R11, R15, 0x1, R5, P2 ;  /* 0x000000010f0b7824 */ /* 0x000fe400010e0605 */
[----:B------:R-:W-:Y:S01]  /*acc0*/  IMAD.X R17, R71, 0x1, R15, P3 ;  /* 0x0000000147117824 */ /* 0x000fe200018e060f */
[----:B------:R2:W4:Y:S04]  /*acd0*/  @P1 LDG.E.LTC128B.64 R78, desc[UR20][R8.64] ;  /* 0x00000014084e1981 */ /* 0x000528000c1e1b20 */
[----:B------:R2:W4:Y:S04]  /*ace0*/  @P0 LDG.E.LTC128B.64 R76, desc[UR20][R16.64] ;  /* 0x00000014104c0981 */ /* 0x000528000c1e1b20 */
[----:B------:R2:W4:Y:S02]  /*acf0*/  @P6 LDG.E.LTC128B.64 R74, desc[UR20][R10.64] ;  /* 0x000000140a4a6981 */ /* 0x000524000c1e1b20 */
.L_x_97:
[----:B------:R-:W-:Y:S05]  /*ad00*/  BSYNC B1 ;  /* 0x0000000000017941 */ /* 0x000fea0003800000 */
.L_x_71:
[----:B------:R-:W-:Y:S01]  /*ad10*/  BAR.SYNC.DEFER_BLOCKING 0x0 ;  /* 0x0000000000007b1d */ /* 0x000fe20000010000 */
[----:B------:R-:W-:-:S05]  /*ad20*/  VIADD R5, R96, 0x10 ;  /* 0x0000001060057836 */ /* 0x000fca0000000000 */
[----:B------:R-:W-:Y:S01]  /*ad30*/  ULDC UR5, c[0x0][0x228] ;  /* 0x00008a0000057ab9 */ /* 0x000fe20000000800 */
[----:B------:R-:W-:Y:S01]  /*ad40*/  UMOV UR4, 0xffffffff ;  /* 0xffffffff00047882 */ /* 0x000fe20000000000 */
[----:B------:R-:W-:Y:S01]  /*ad50*/  BSSY B1, `(.L_x_98) ;  /* 0x00001e3000017945 */ /* 0x000fe20003800000 */
[----:B------:R-:W-:-:S04]  /*ad60*/  USHF.L.U32 UR4, UR4, UR5, URZ ;  /* 0x0000000504047299 */ /* 0x000fc8000800063f */
[----:B------:R-:W-:Y:S01]  /*ad70*/  ULOP3.LUT UR4, UR6, UR4, URZ, 0x30, !UPT ;  /* 0x0000000406047292 */ /* 0x000fe2000f8e303f */
[----:B------:R-:W-:-:S04]  /*ad80*/  DEPBAR.LE SB5, 0x2 ;  /* 0x0000d0800000791a */ /* 0x000fc80000000000 */
[----:B------:R-:W-:Y:S04]  /*ad90*/  STS.128 [R95], R32 ;  /* 0x000000205f007388 */ /* 0x000fe80000000c00 */
[----:B------:R-:W-:Y:S04]  /*ada0*/  STS.128 [R95+0x40], R28 ;  /* 0x0000401c5f007388 */ /* 0x000fe80000000c00 */
[----:B------:R-:W-:Y:S04]  /*adb0*/  STS.128 [R95+0x80], R24 ;  /* 0x000080185f007388 */ /* 0x000fe80000000c00 */
[----:B------:R-:W-:Y:S01]  /*adc0*/  STS.128 [R95+0xc0], R20 ;  /* 0x0000c0145f007388 */ /* 0x000fe20000000c00 */
[----:B------:R-:W-:Y:S06]  /*add0*/  BAR.SYNC.DEFER_BLOCKING 0x0 ;  /* 0x0000000000007b1d */ /* 0x000fec0000010000 */
[----:B--23--:R-:W2:Y:S04]  /*ade0*/  LDS.64 R8, [R93+UR7+0x100] ;  /* 0x000100075d087984 */ /* 0x00cea80008000a00 */
[----:B------:R-:W3:Y:S04]  /*adf0*/  LDS.64 R98, [R93+UR7] ;  /* 0x000000075d627984 */ /* 0x000ee80008000a00 */
[----:B------:R-:W1:Y:S04]  /*ae00*/  LDS.64 R18, [R93+UR7+0x220] ;  /* 0x000220075d127984 */ /* 0x000e680008000a00 */
[----:B------:R-:W1:Y:S04]  /*ae10*/  LDS.64 R16, [R93+UR7+0x320] ;  /* 0x000320075d107984 */ /* 0x000e680008000a00 */
[----:B------:R-:W1:Y:S04]  /*ae20*/  LDS.64 R14, [R93+UR7+0x440] ;  /* 0x000440075d0e7984 */ /* 0x000e680008000a00 */
[----:B------:R-:W1:Y:S04]  /*ae30*/  LDS.64 R12, [R93+UR7+0x540] ;  /* 0x000540075d0c7984 */ /* 0x000e680008000a00 */
[----:B------:R-:W1:Y:S04]  /*ae40*/  LDS.64 R10, [R93+UR7+0x660] ;  /* 0x000660075d0a7984 */ /* 0x000e680008000a00 */
[----:B------:R-:W1:Y:S01]  /*ae50*/  LDS.64 R28, [R93+UR7+0x760] ;  /* 0x000760075d1c7984 */ /* 0x000e620008000a00 */
[-C--:B--2---:R-:W-:Y:S01]  /*ae60*/  DMUL R20, R8, R114.reuse ;  /* 0x0000007208147228 */ /* 0x084fe20000000000 */
[----:B------:R-:W-:Y:S01]  /*ae70*/  VIADD R8, R138, UR4 ;  /* 0x000000048a087c36 */ /* 0x000fe20008000000 */
[----:B---3--:R-:W-:-:S04]  /*ae80*/  DMUL R24, R98, R114 ;  /* 0x0000007262187228 */ /* 0x008fc80000000000 */
[----:B------:R-:W-:Y:S01]  /*ae90*/  SHF.L.U32 R8, R8, 0x6, RZ ;  /* 0x0000000608087819 */ /* 0x000fe200000006ff */
[----:B-1----:R-:W-:Y:S02]  /*aea0*/  DMUL R18, R18, R114 ;  /* 0x0000007212127228 */ /* 0x002fe40000000000 */
[----:B----4-:R-:W-:Y:S01]  /*aeb0*/  DFMA R20, R86, R112, R20 ;  /* 0x000000705614722b */ /* 0x010fe20000000014 */
[----:B------:R-:W-:Y:S01]  /*aec0*/  ISETP.GT.AND P0, PT, R137, R8, PT ;  /* 0x000000088900720c */ /* 0x000fe20003f04270 */
[----:B------:R-:W-:Y:S02]  /*aed0*/  DMUL R16, R16, R114 ;  /* 0x0000007210107228 */ /* 0x000fe40000000000 */
[----:B------:R-:W-:Y:S02]  /*aee0*/  DFMA R24, R88, R112, R24 ;  /* 0x000000705818722b */ /* 0x000fe40000000018 */
[----:B------:R-:W-:Y:S02]  /*aef0*/  DMUL R14, R14, R114 ;  /* 0x000000720e0e7228 */ /* 0x000fe40000000000 */
[----:B------:R-:W-:-:S02]  /*af00*/  DFMA R18, R84, R112, R18 ;  /* 0x000000705412722b */ /* 0x000fc40000000012 */
[----:B------:R-:W-:Y:S02]  /*af10*/  DMUL R12, R12, R114 ;  /* 0x000000720c0c7228 */ /* 0x000fe40000000000 */
[----:B------:R-:W-:Y:S02]  /*af20*/  DFMA R16, R82, R112, R16 ;  /* 0x000000705210722b */ /* 0x000fe40000000010 */
[----:B------:R-:W-:Y:S02]  /*af30*/  DMUL R10, R10, R114 ;  /* 0x000000720a0a7228 */ /* 0x000fe40000000000 */
[----:B------:R-:W-:Y:S02]  /*af40*/  DFMA R14, R80, R112, R14 ;  /* 0x00000070500e722b */ /* 0x000fe4000000000e */
[----:B------:R-:W-:Y:S02]  /*af50*/  DMUL R8, R28, R114 ;  /* 0x000000721c087228 */ /* 0x000fe40000000000 */
[----:B------:R-:W-:-:S02]  /*af60*/  DFMA R12, R78, R112, R12 ;  /* 0x000000704e0c722b */ /* 0x000fc4000000000c */
[----:B------:R-:W-:-:S04]  /*af70*/  DFMA R10, R76, R112, R10 ;  /* 0x000000704c0a722b */ /* 0x000fc8000000000a */
[----:B------:R-:W-:Y:S01]  /*af80*/  DFMA R8, R74, R112, R8 ;  /* 0x000000704a08722b */ /* 0x000fe20000000008 */
[----:B------:R-:W-:Y:S10]  /*af90*/  @!P0 BRA `(.L_x_99) ;  /* 0x0000001800648947 */ /* 0x000ff40003800000 */
[----:B------:R-:W-:Y:S01]  /*afa0*/  IADD3 R26, P0, -R68, R6, RZ ;  /* 0x00000006441a7210 */ /* 0x000fe20007f1e1ff */
[----:B------:R-:W-:Y:S01]  /*afb0*/  ULDC UR4, c[0x0][0x2f4] ;  /* 0x0000bd0000047ab9 */ /* 0x000fe20000000800 */
[----:B------:R-:W-:Y:S01]  /*afc0*/  BSSY B0, `(.L_x_100) ;  /* 0x0000030000007945 */ /* 0x000fe20003800000 */
[----:B------:R-:W-:Y:S02]  /*afd0*/  IMAD.U32 R31, RZ, RZ, UR4 ;  /* 0x00000004ff1f7e24 */ /* 0x000fe4000f8e00ff */
[----:B------:R-:W-:-:S05]  /*afe0*/  IMAD.X R27, R7, 0x1, ~R69, P0 ;  /* 0x00000001071b7824 */ /* 0x000fca00000e0e45 */
        /* <DEDUP_REMOVED lines=11> */
[----:B------:R-:W-:Y:S02]  /*b0a0*/  ULDC.64 UR4, c[0x0][0x2f0] ;  /* 0x0000bc0000047ab9 */ /* 0x000fe40000000a00 */
[----:B------:R-:W-:Y:S02]  /*b0b0*/  MOV R29, UR4 ;  /* 0x00000004001d7c02 */ /* 0x000fe40008000f00 */
[----:B------:R-:W-:Y:S02]  /*b0c0*/  IADD3.X R98, RZ, ~R98, RZ, P0, !PT ;  /* 0x80000062ff627210 */ /* 0x000fe400007fe4ff */
[----:B------:R-:W-:Y:S01]  /*b0d0*/  MOV R31, UR5 ;  /* 0x00000005001f7c02 */ /* 0x000fe20008000f00 */
[----:B------:R-:W-:-:S04]  /*b0e0*/  IMAD.WIDE.U32 R32, R22, R29, R26 ;  /* 0x0000001d16207225 */ /* 0x000fc800078e001a */
[----:B------:R-:W-:Y:S01]  /*b0f0*/  IMAD R23, R98, R29, RZ ;  /* 0x0000001d62177224 */ /* 0x000fe200078e02ff */
[----:B------:R-:W-:-:S03]  /*b100*/  MOV R28, R32 ;  /* 0x00000020001c7202 */ /* 0x000fc60000000f00 */
[----:B------:R-:W-:Y:S02]  /*b110*/  IMAD R22, R22, R31, R23 ;  /* 0x0000001f16167224 */ /* 0x000fe400078e0217 */
[----:B------:R-:W-:Y:S02]  /*b120*/  IMAD.MOV.U32 R23, RZ, RZ, R99 ;  /* 0x000000ffff177224 */ /* 0x000fe400078e0063 */
[----:B------:R-:W-:Y:S01]  /*b130*/  IMAD.IADD R33, R22, 0x1, R33 ;  /* 0x0000000116217824 */ /* 0x000fe200078e0221 */
[----:B------:R-:W-:Y:S05]  /*b140*/  BRA `(.L_x_102) ;  /* 0x00000000005c7947 */ /* 0x000fea0003800000 */
.L_x_101:
        /* <DEDUP_REMOVED lines=10> */
[----:B------:R-:W-:Y:S01]  /*b1f0*/  IMAD.HI.U32 R23, R33, R23, R32 ;  /* 0x0000001721177227 */ /* 0x000fe200078e0020 */
[----:B------:R-:W-:-:S05]  /*b200*/  MOV R33, RZ ;  /* 0x000000ff00217202 */ /* 0x000fca0000000f00 */
        /* <DEDUP_REMOVED lines=11> */
.L_x_102:
[----:B------:R-:W-:Y:S05]  /*b2c0*/  BSYNC B0 ;  /* 0x0000000000007941 */ /* 0x000fea0003800000 */
.L_x_100:
        /* <DEDUP_REMOVED lines=19> */
[----:B-1---5:R-:W-:Y:S05]  /*b400*/  CALL.REL.NOINC `($__internal_1_$__cuda_sm20_rem_u64) ;  /* 0x0000010800607944 */ /* 0x022fea0003c00000 */
[----:B------:R-:W-:Y:S05]  /*b410*/  BRA `(.L_x_105) ;  /* 0x00000000004c7947 */ /* 0x000fea0003800000 */
.L_x_104:
        /* <DEDUP_REMOVED lines=19> */
.L_x_105:
[----:B------:R-:W-:Y:S05]  /*b550*/  BSYNC B0 ;  /* 0x0000000000007941 */ /* 0x000fea0003800000 */
.L_x_103:
        /* <DEDUP_REMOVED lines=39> */
.L_x_107:
        /* <DEDUP_REMOVED lines=8> */
[----:B-1----:R-:W-:Y:S01]  /*b850*/  IMAD R21, R31, R27, RZ ;  /* 0x0000001b1f157224 */ /* 0x002fe200078e02ff */
[----:B------:R-:W-:-:S04]  /*b860*/  MOV R20, RZ ;  /* 0x000000ff00147202 */ /* 0x000fc80000000f00 */
        /* <DEDUP_REMOVED lines=13> */
.L_x_108:
[----:B------:R-:W-:Y:S05]  /*b940*/  BSYNC B0 ;  /* 0x0000000000007941 */ /* 0x000fea0003800000 */
.L_x_106:
        /* <DEDUP_REMOVED lines=21> */
.L_x_110:
        /* <DEDUP_REMOVED lines=19> */
.L_x_111:
[----:B------:R-:W-:Y:S05]  /*bbd0*/  BSYNC B0 ;  /* 0x0000000000007941 */ /* 0x000fea0003800000 */
.L_x_109:
        /* <DEDUP_REMOVED lines=37> */
.L_x_113:
[----:B------:R-:W-:Y:S01]  /*be30*/  ULDC UR4, c[0x0][0x2f0] ;  /* 0x0000bc0000047ab9 */ /* 0x000fe20000000800 */
[----:B------:R-:W-:Y:S01]  /*be40*/  IMAD.MOV.U32 R26, RZ, RZ, RZ ;  /* 0x000000ffff1a7224 */ /* 0x000fe200078e00ff */
[----:B-1----:R-:W-:-:S04]  /*be50*/  MOV R23, UR4 ;  /* 0x0000000400177c02 */ /* 0x002fc80008000f00 */
        /* <DEDUP_REMOVED lines=20> */
.L_x_114:
[----:B------:R-:W-:Y:S05]  /*bfa0*/  BSYNC B0 ;  /* 0x0000000000007941 */ /* 0x000fea0003800000 */
.L_x_112:
        /* <DEDUP_REMOVED lines=21> */
.L_x_116:
        /* <DEDUP_REMOVED lines=19> */
.L_x_117:
[----:B------:R-:W-:Y:S05]  /*c230*/  BSYNC B0 ;  /* 0x0000000000007941 */ /* 0x000fea0003800000 */
.L_x_115:
        /* <DEDUP_REMOVED lines=37> */
.L_x_119:
        /* <DEDUP_REMOVED lines=23> */
.L_x_120:
[----:B------:R-:W-:Y:S05]  /*c600*/  BSYNC B0 ;  /* 0x0000000000007941 */ /* 0x000fea0003800000 */
.L_x_118:
        /* <DEDUP_REMOVED lines=21> */
.L_x_122:
        /* <DEDUP_REMOVED lines=19> */
.L_x_123:
[----:B------:R-:W-:Y:S05]  /*c890*/  BSYNC B0 ;  /* 0x0000000000007941 */ /* 0x000fea0003800000 */
.L_x_121:
        /* <DEDUP_REMOVED lines=9> */
.L_x_99:
[C---:B------:R-:W-:Y:S01]  /*c930*/  VIADD R22, R94.reuse, 0x20 ;  /* 0x000000205e167836 */ /* 0x040fe20000000000 */
[----:B------:R-:W-:Y:S02]  /*c940*/  ULDC UR4, c[0x0][0x214] ;  /* 0x0000850000047ab9 */ /* 0x000fe40000000800 */
[----:B------:R-:W-:Y:S02]  /*c950*/  ISETP.GE.AND P0, PT, R94, UR4, PT ;  /* 0x000000045e007c0c */ /* 0x000fe4000bf06270 */
[----:B------:R-:W-:Y:S01]  /*c960*/  ISETP.GE.AND P1, PT, R22, UR4, PT ;  /* 0x0000000416007c0c */ /* 0x000fe2000bf26270 */
[----:B------:R-:W-:Y:S01]  /*c970*/  ULDC.64 UR4, c[0x0][0x2f8] ;  /* 0x0000be0000047ab9 */ /* 0x000fe20000000a00 */
[C---:B------:R-:W-:Y:S01]  /*c980*/  ISETP.LT.AND P2, PT, R4.reuse, UR8, !P0 ;  /* 0x0000000804007c0c */ /* 0x040fe2000c741270 */
[----:B------:R-:W-:Y:S01]  /*c990*/  UIADD3 UR10, UP0, UR4, 0x100, URZ ;  /* 0x00000100040a7890 */ /* 0x000fe2000ff1e03f */
[----:B------:R-:W-:Y:S01]  /*c9a0*/  ISETP.LT.AND P3, PT, R4, UR8, !P1 ;  /* 0x0000000804007c0c */ /* 0x000fe2000cf61270 */
[----:B------:R-:W-:-:S02]  /*c9b0*/  VIADD R4, R96, 0x9 ;  /* 0x0000000960047836 */ /* 0x000fc40000000000 */
[----:B------:R-:W-:-:S03]  /*c9c0*/  UIADD3.X UR9, URZ, UR5, URZ, UP0, !UPT ;  /* 0x000000053f097290 */ /* 0x000fc600087fe43f */
[----:B------:R-:W-:-:S05]  /*c9d0*/  ISETP.LT.AND P4, PT, R4, UR8, !P0 ;  /* 0x0000000804007c0c */ /* 0x000fca000c781270 */
[----:B------:R1:W-:Y:S01]  /*c9e0*/  @P2 STG.E.64 desc[UR20][R6.64], R24 ;  /* 0x0000001806002986 */ /* 0x0003e2000c101b14 */
[----:B------:R-:W-:-:S03]  /*c9f0*/  IADD3 R22, P2, R6, UR4, RZ ;  /* 0x0000000406167c10 */ /* 0x000fc6000ff5e0ff */
[----:B------:R2:W-:Y:S01]  /*ca00*/  @P3 STG.E.64 desc[UR20][R6.64+0x100], R20 ;  /* 0x0001001406003986 */ /* 0x0005e2000c101b14 */
[----:B------:R-:W-:Y:S01]  /*ca10*/  ISETP.LT.AND P3, PT, R4, UR8, !P1 ;  /* 0x0000000804007c0c */ /* 0x000fe2000cf61270 */
[----:B------:R-:W-:Y:S01]  /*ca20*/  VIADD R4, R96, 0xa ;  /* 0x0000000a60047836 */ /* 0x000fe20000000000 */
[C---:B------:R-:W-:Y:S02]  /*ca30*/  IADD3.X R23, R7.reuse, UR5, RZ, P2, !PT ;  /* 0x0000000507177c10 */ /* 0x040fe400097fe4ff */
[----:B------:R-:W-:Y:S02]  /*ca40*/  IADD3 R26, P2, R6, UR10, RZ ;  /* 0x0000000a061a7c10 */ /* 0x000fe4000ff5e0ff */
[C---:B------:R-:W-:Y:S01]  /*ca50*/  ISETP.LT.AND P1, PT, R4.reuse, UR8, !P1 ;  /* 0x0000000804007c0c */ /* 0x040fe2000cf21270 */
[----:B------:R3:W-:Y:S01]  /*ca60*/  @P4 STG.E.64 desc[UR20][R22.64], R18 ;  /* 0x0000001216004986 */ /* 0x0007e2000c101b14 */
[----:B------:R-:W-:Y:S02]  /*ca70*/  IADD3.X R27, R7, UR9, RZ, P2, !PT ;  /* 0x00000009071b7c10 */ /* 0x000fe400097fe4ff */
[----:B------:R-:W-:Y:S01]  /*ca80*/  ISETP.LT.AND P2, PT, R4, UR8, !P0 ;  /* 0x0000000804007c0c */ /* 0x000fe2000c741270 */
[----:B------:R-:W-:-:S02]  /*ca90*/  VIADD R4, R96, 0xb ;  /* 0x0000000b60047836 */ /* 0x000fc40000000000 */
[----:B------:R3:W-:Y:S03]  /*caa0*/  @P3 STG.E.64 desc[UR20][R26.64], R16 ;  /* 0x000000101a003986 */ /* 0x0007e6000c101b14 */
[----:B------:R-:W-:Y:S02]  /*cab0*/  ISETP.LT.AND P0, PT, R4, UR8, !P0 ;  /* 0x0000000804007c0c */ /* 0x000fe4000c701270 */
[C---:B-1----:R-:W-:Y:S02]  /*cac0*/  IADD3 R24, P3, R22.reuse, UR10, RZ ;  /* 0x0000000a16187c10 */ /* 0x042fe4000ff7e0ff */
[----:B--2---:R-:W-:Y:S02]  /*cad0*/  IADD3 R20, P4, R22, UR4, RZ ;  /* 0x0000000416147c10 */ /* 0x004fe4000ff9e0ff */
[C---:B------:R-:W-:Y:S02]  /*cae0*/  IADD3.X R25, R23.reuse, UR9, RZ, P3, !PT ;  /* 0x0000000917197c10 */ /* 0x040fe40009ffe4ff */
[----:B------:R-:W-:-:S02]  /*caf0*/  IADD3.X R21, R23, UR5, RZ, P4, !PT ;  /* 0x0000000517157c10 */ /* 0x000fc4000a7fe4ff */
[C---:B------:R-:W-:Y:S02]  /*cb00*/  IADD3 R28, P4, R20.reuse, UR4, RZ ;  /* 0x00000004141c7c10 */ /* 0x040fe4000ff9e0ff */
[----:B---3--:R-:W-:Y:S01]  /*cb10*/  IADD3 R18, P3, R20, UR10, RZ ;  /* 0x0000000a14127c10 */ /* 0x008fe2000ff7e0ff */
[----:B------:R1:W-:Y:S01]  /*cb20*/  @P2 STG.E.64 desc[UR20][R20.64], R14 ;  /* 0x0000000e14002986 */ /* 0x0003e2000c101b14 */
[C---:B------:R-:W-:Y:S02]  /*cb30*/  IADD3.X R29, R21.reuse, UR5, RZ, P4, !PT ;  /* 0x00000005151d7c10 */ /* 0x040fe4000a7fe4ff */
[----:B------:R-:W-:Y:S01]  /*cb40*/  IADD3.X R19, R21, UR9, RZ, P3, !PT ;  /* 0x0000000915137c10 */ /* 0x000fe20009ffe4ff */
[----:B------:R1:W-:Y:S04]  /*cb50*/  @P1 STG.E.64 desc[UR20][R24.64], R12 ;  /* 0x0000000c18001986 */ /* 0x0003e8000c101b14 */
[----:B------:R1:W-:Y:S04]  /*cb60*/  @P0 STG.E.64 desc[UR20][R28.64], R10 ;  /* 0x0000000a1c000986 */ /* 0x0003e8000c101b14 */
[----:B------:R1:W-:Y:S02]  /*cb70*/  @P6 STG.E.64 desc[UR20][R18.64], R8 ;  /* 0x0000000812006986 */ /* 0x0003e4000c101b14 */
.L_x_124:
[----:B------:R-:W-:Y:S05]  /*cb80*/  BSYNC B1 ;  /* 0x0000000000017941 */ /* 0x000fea0003800000 */
.L_x_98:
[----:B------:R-:W-:Y:S01]  /*cb90*/  ULDC UR5, c[0x0][0x228] ;  /* 0x00008a0000057ab9 */ /* 0x000fe20000000800 */
[----:B------:R-:W-:Y:S01]  /*cba0*/  UMOV UR4, 0xffffffff ;  /* 0xffffffff00047882 */ /* 0x000fe20000000000 */
[C---:B-12---:R-:W-:Y:S01]  /*cbb0*/  LEA R8, P2, R72.reuse, R92, 0x1 ;  /* 0x0000005c48087211 */ /* 0x046fe200078408ff */
[----:B------:R-:W-:Y:S01]  /*cbc0*/  USHF.L.U32 UR4, UR4, UR5, URZ ;  /* 0x0000000504047299 */ /* 0x000fe2000800063f */
[----:B------:R-:W-:Y:S02]  /*cbd0*/  BSSY B1, `(.L_x_125) ;  /* 0x00001aa000017945 */ /* 0x000fe40003800000 */
[----:B------:R-:W-:Y:S01]  /*cbe0*/  LEA.HI.X R9, R72, R91, R73, 0x1, P2 ;  /* 0x0000005b48097211 */ /* 0x000fe200010f0c49 */
[----:B------:R-:W-:-:S06]  /*cbf0*/  ULOP3.LUT UR4, UR6, UR4, URZ, 0x30, !UPT ;  /* 0x0000000406047292 */ /* 0x000fcc000f8e303f */
[----:B------:R-:W-:Y:S01]  /*cc00*/  VIADD R4, R138, UR4 ;  /* 0x000000048a047c36 */ /* 0x000fe20008000000 */
[----:B------:R-:W-:Y:S02]  /*cc10*/  ULDC.64 UR4, c[0x0][0x310] ;  /* 0x0000c40000047ab9 */ /* 0x000fe40000000a00 */
[----:B------:R-:W-:Y:S01]  /*cc20*/  IADD3 R6, P1, R6, UR4, RZ ;  /* 0x0000000406067c10 */ /* 0x000fe2000ff3e0ff */
        /* <DEDUP_REMOVED lines=15> */
[----:B-----5:R-:W-:Y:S05]  /*cd20*/  CALL.REL.NOINC `($__internal_0_$__cuda_sm20_div_u64) ;  /* 0x000000ec00047944 */ /* 0x020fea0003c00000 */
[-C--:B------:R-:W-:Y:S02]  /*cd30*/  IADD3 R11, P0, RZ, -R99.reuse, RZ ;  /* 0x80000063ff0b7210 */ /* 0x080fe40007f1e0ff */
[----:B------:R-:W-:Y:S02]  /*cd40*/  MOV R10, R99 ;  /* 0x00000063000a7202 */ /* 0x000fe40000000f00 */
[----:B------:R-:W-:-:S05]  /*cd50*/  IADD3.X R15, RZ, ~R98, RZ, P0, !PT ;  /* 0x80000062ff0f7210 */ /* 0x000fca00007fe4ff */
[----:B------:R-:W-:Y:S02]  /*cd60*/  IMAD R4, R15, R90, RZ ;  /* 0x0000005a0f047224 */ /* 0x000fe400078e02ff */
[----:B------:R-:W-:-:S04]  /*cd70*/  IMAD.WIDE.U32 R14, R90, R11, R12 ;  /* 0x0000000b5a0e7225 */ /* 0x000fc800078e000c */
[----:B------:R-:W-:-:S05]  /*cd80*/  IMAD R4, R0, R11, R4 ;  /* 0x0000000b00047224 */ /* 0x000fca00078e0204 */
[----:B------:R-:W-:Y:S01]  /*cd90*/  IADD3 R11, R4, R15, RZ ;  /* 0x0000000f040b7210 */ /* 0x000fe20007ffe0ff */
[----:B------:R-:W-:Y:S05]  /*cda0*/  BRA `(.L_x_129) ;  /* 0x0000000000547947 */ /* 0x000fea0003800000 */
.L_x_128:
        /* <DEDUP_REMOVED lines=21> */
.L_x_129:
[----:B------:R-:W-:Y:S05]  /*cf00*/  BSYNC B0 ;  /* 0x0000000000007941 */ /* 0x000fea0003800000 */
.L_x_127:
        /* <DEDUP_REMOVED lines=18> */
[----:B----45:R-:W-:Y:S05]  /*d030*/  CALL.REL.NOINC `($__internal_1_$__cuda_sm20_rem_u64) ;  /* 0x000000ec00547944 */ /* 0x030fea0003c00000 */
[----:B------:R-:W-:Y:S05]  /*d040*/  BRA `(.L_x_132) ;  /* 0x00000000004c7947 */ /* 0x000fea0003800000 */
.L_x_131:
        /* <DEDUP_REMOVED lines=19> */
.L_x_132:
[----:B------:R-:W-:Y:S05]  /*d180*/  BSYNC B0 ;  /* 0x0000000000007941 */ /* 0x000fea0003800000 */
.L_x_130:
[----:B------:R-:W-:Y:S01]  /*d190*/  VIADD R11, R94, 0x20 ;  /* 0x000000205e0b7836 */ /* 0x000fe20000000000 */
[----:B------:R-:W-:Y:S01]  /*d1a0*/  ULDC.64 UR4, c[0x0][0x210] ;  /* 0x0000840000047ab9 */ /* 0x000fe20000000a00 */
[----:B------:R-:W-:-:S03]  /*d1b0*/  SHF.R.U64 R13, R104, 0x3, R105 ;  /* 0x00000003680d7819 */ /* 0x000fc60000001269 */
[----:B------:R-:W-:Y:S02]  /*d1c0*/  ISETP.GE.AND P0, PT, R11, UR5, PT ;  /* 0x000000050b007c0c */ /* 0x000fe4000bf06270 */
        /* <DEDUP_REMOVED lines=20> */
[----:B----45:R-:W-:Y:S05]  /*d310*/  CALL.REL.NOINC `($__internal_0_$__cuda_sm20_div_u64) ;  /* 0x000000e400887944 */ /* 0x030fea0003c00000 */
[----:B------:R-:W-:-:S04]  /*d320*/  IADD3 R11, P2, RZ, -R99, RZ ;  /* 0x80000063ff0b7210 */ /* 0x000fc80007f5e0ff */
[----:B------:R-:W-:-:S05]  /*d330*/  IADD3.X R15, RZ, ~R98, RZ, P2, !PT ;  /* 0x80000062ff0f7210 */ /* 0x000fca00017fe4ff */
[----:B------:R-:W-:Y:S02]  /*d340*/  IMAD R4, R15, R90, RZ ;  /* 0x0000005a0f047224 */ /* 0x000fe400078e02ff */
[----:B------:R-:W-:-:S04]  /*d350*/  IMAD.WIDE.U32 R14, R90, R11, R12 ;  /* 0x0000000b5a0e7225 */ /* 0x000fc800078e000c */
[----:B------:R-:W-:Y:S01]  /*d360*/  IMAD R4, R0, R11, R4 ;  /* 0x0000000b00047224 */ /* 0x000fe200078e0204 */
[----:B------:R-:W-:Y:S02]  /*d370*/  MOV R11, R99 ;  /* 0x00000063000b7202 */ /* 0x000fe40000000f00 */
[----:B------:R-:W-:Y:S02]  /*d380*/  MOV R10, R14 ;  /* 0x0000000e000a7202 */ /* 0x000fe40000000f00 */
[----:B------:R-:W-:Y:S01]  /*d390*/  IADD3 R4, R4, R15, RZ ;  /* 0x0000000f04047210 */ /* 0x000fe20007ffe0ff */
[----:B------:R-:W-:Y:S05]  /*d3a0*/  BRA `(.L_x_135) ;  /* 0x0000000000547947 */ /* 0x000fea0003800000 */
.L_x_134:
[----:B------:R-:W1:Y:S01]  /*d3b0*/  I2F.U32.RP R14, R90 ;  /* 0x0000005a000e7306 */ /* 0x000e620000209000 */
[----:B------:R-:W-:-:S07]  /*d3c0*/  ISETP.NE.U32.AND P2, PT, R90, RZ, PT ;  /* 0x000000ff5a00720c */ /* 0x000fce0003f45070 */
[----:B-1----:R-:W1:Y:S02]  /*d3d0*/  MUFU.RCP R10, R14 ;  /* 0x0000000e000a7308 */ /* 0x002e640000001000 */
[----:B-1----:R-:W-:-:S06]  /*d3e0*/  IADD3 R10, R10, 0xffffffe, RZ ;  /* 0x0ffffffe0a0a7810 */ /* 0x002fcc0007ffe0ff */
[----:B------:R-:W1:Y:S02]  /*d3f0*/  F2I.FTZ.U32.TRUNC.NTZ R11, R10 ;  /* 0x0000000a000b7305 */ /* 0x000e64000021f000 */
[----:B-1----:R-:W-:Y:S01]  /*d400*/  IADD3 R4, RZ, -R11, RZ ;  /* 0x8000000bff047210 */ /* 0x002fe20007ffe0ff */
[----:B------:R-:W-:-:S04]  /*d410*/  IMAD.MOV.U32 R10, RZ, RZ, RZ ;  /* 0x000000ffff0a7224 */ /* 0x000fc800078e00ff */
        /* <DEDUP_REMOVED lines=14> */
.L_x_135:
[----:B------:R-:W-:Y:S05]  /*d500*/  BSYNC B0 ;  /* 0x0000000000007941 */ /* 0x000fea0003800000 */
.L_x_133:
[--C-:B------:R-:W-:Y:S01]  /*d510*/  SHF.R.U64 R14, R10, 0x3, R4.reuse ;  /* 0x000000030a0e7819 */ /* 0x100fe20000001204 */
[----:B------:R-:W-:Y:S01]  /*d520*/  VIADD R10, R96, 0x11 ;  /* 0x00000011600a7836 */ /* 0x000fe20000000000 */
[----:B------:R-:W-:Y:S01]  /*d530*/  ULDC UR4, c[0x0][0x210] ;  /* 0x0000840000047ab9 */ /* 0x000fe20000000800 */
[----:B------:R-:W-:Y:S02]  /*d540*/  SHF.R.U32.HI R15, RZ, 0x3, R4 ;  /* 0x00000003ff0f7819 */ /* 0x000fe40000011604 */
[----:B------:R-:W-:Y:S02]  /*d550*/  ISETP.LE.U32.AND P2, PT, R11, R14, PT ;  /* 0x0000000e0b00720c */ /* 0x000fe40003f43070 */
        /* <DEDUP_REMOVED lines=15> */
.L_x_137:
        /* <DEDUP_REMOVED lines=19> */
.L_x_138:
[----:B------:R-:W-:Y:S05]  /*d780*/  BSYNC B0 ;  /* 0x0000000000007941 */ /* 0x000fea0003800000 */
.L_x_136:
        /* <DEDUP_REMOVED lines=32> */
.L_x_140:
        /* <DEDUP_REMOVED lines=21> */
.L_x_141:
[----:B------:R-:W-:Y:S05]  /*dae0*/  BSYNC B0 ;  /* 0x0000000000007941 */ /* 0x000fea0003800000 */
.L_x_139:
        /* <DEDUP_REMOVED lines=20> */
.L_x_143:
        /* <DEDUP_REMOVED lines=19> */
.L_x_144:
[----:B------:R-:W-:Y:S05]  /*dd60*/  BSYNC B0 ;  /* 0x0000000000007941 */ /* 0x000fea0003800000 */
.L_x_142:
        /* <DEDUP_REMOVED lines=32> */
.L_x_146:
        /* <DEDUP_REMOVED lines=21> */
.L_x_147:
[----:B------:R-:W-:Y:S05]  /*e0c0*/  BSYNC B0 ;  /* 0x0000000000007941 */ /* 0x000fea0003800000 */
.L_x_145:
        /* <DEDUP_REMOVED lines=20> */
.L_x_149:
        /* <DEDUP_REMOVED lines=19> */
.L_x_150:
[----:B------:R-:W-:Y:S05]  /*e340*/  BSYNC B0 ;  /* 0x0000000000007941 */ /* 0x000fea0003800000 */
.L_x_148:
        /* <DEDUP_REMOVED lines=9> */
.L_x_126:
[----:B------:R-:W-:Y:S01]  /*e3e0*/  ULDC UR4, c[0x0][0x214] ;  /* 0x0000850000047ab9 */ /* 0x000fe20000000800 */
[C---:B------:R-:W-:Y:S01]  /*e3f0*/  VIADD R4, R94.reuse, 0x20 ;  /* 0x000000205e047836 */ /* 0x040fe20000000000 */
[----:B------:R-:W-:-:S04]  /*e400*/  ISETP.GE.AND P4, PT, R94, UR4, PT ;  /* 0x000000045e007c0c */ /* 0x000fc8000bf86270 */
[----:B------:R-:W-:Y:S02]  /*e410*/  ISETP.LT.AND P0, PT, R5, UR8, !P4 ;  /* 0x0000000805007c0c */ /* 0x000fe4000e701270 */
[----:B------:R-:W-:Y:S01]  /*e420*/  ISETP.GE.AND P6, PT, R4, UR4, PT ;  /* 0x0000000404007c0c */ /* 0x000fe2000bfc6270 */
[----:B------:R-:W-:-:S03]  /*e430*/  VIADD R4, R96, 0x11 ;  /* 0x0000001160047836 */ /* 0x000fc60000000000 */
[----:B------:R-:W-:-:S07]  /*e440*/  ISETP.LT.AND P2, PT, R5, UR8, !P6 ;  /* 0x0000000805007c0c */ /* 0x000fce000f741270 */
[----:B------:R-:W-:Y:S02]  /*e450*/  @P0 IMAD.MOV.U32 R14, RZ, RZ, R8 ;  /* 0x000000ffff0e0224 */ /* 0x000fe400078e0008 */
[----:B------:R-:W-:Y:S01]  /*e460*/  @P0 IMAD.MOV.U32 R15, RZ, RZ, R9 ;  /* 0x000000ffff0f0224 */ /* 0x000fe200078e0009 */
[----:B------:R-:W-:-:S04]  /*e470*/  IADD3 R13, P1, R70, 0x100, RZ ;  /* 0x00000100460d7810 */ /* 0x000fc80007f3e0ff */
[----:B------:R1:W4:Y:S01]  /*e480*/  @P0 LDG.E.LTC128B.64 R88, desc[UR20][R14.64] ;  /* 0x000000140e580981 */ /* 0x000322000c1e1b20 */
[C---:B------:R-:W-:Y:S01]  /*e490*/  ISETP.LT.AND P0, PT, R4.reuse, UR8, !P6 ;  /* 0x0000000804007c0c */ /* 0x040fe2000f701270 */
[----:B------:R-:W-:Y:S01]  /*e4a0*/  IMAD.X R11, RZ, RZ, R71, P1 ;  /* 0x000000ffff0b7224 */ /* 0x000fe200008e0647 */
[----:B------:R-:W-:Y:S01]  /*e4b0*/  ISETP.LT.AND P3, PT, R4, UR8, !P4 ;  /* 0x0000000804007c0c */ /* 0x000fe2000e761270 */
[----:B------:R-:W-:Y:S02]  /*e4c0*/  VIADD R4, R96, 0x12 ;  /* 0x0000001260047836 */ /* 0x000fe40000000000 */
[----:B-1----:R-:W-:Y:S02]  /*e4d0*/  @P2 IMAD.MOV.U32 R14, RZ, RZ, R8 ;  /* 0x000000ffff0e2224 */ /* 0x002fe400078e0008 */
[----:B------:R-:W-:-:S05]  /*e4e0*/  @P2 IMAD.MOV.U32 R15, RZ, RZ, R9 ;  /* 0x000000ffff0f2224 */ /* 0x000fca00078e0009 */
[----:B------:R1:W4:Y:S01]  /*e4f0*/  @P2 LDG.E.LTC128B.64 R86, desc[UR20][R14.64+0x100] ;  /* 0x000100140e562981 */ /* 0x000322000c1e1b20 */
[-C--:B------:R-:W-:Y:S02]  /*e500*/  IADD3 R16, P2, R13, R8.reuse, RZ ;  /* 0x000000080d107210 */ /* 0x080fe40007f5e0ff */
[----:B------:R-:W-:-:S03]  /*e510*/  IADD3 R8, P1, R70, R8, RZ ;  /* 0x0000000846087210 */ /* 0x000fc60007f3e0ff */
[--C-:B------:R-:W-:Y:S01]  /*e520*/  IMAD.X R17, R11, 0x1, R9.reuse, P2 ;  /* 0x000000010b117824 */ /* 0x100fe200010e0609 */
[C---:B------:R-:W-:Y:S01]  /*e530*/  ISETP.LT.AND P2, PT, R4.reuse, UR8, !P4 ;  /* 0x0000000804007c0c */ /* 0x040fe2000e741270 */
[----:B------:R-:W-:Y:S01]  /*e540*/  IMAD.X R9, R71, 0x1, R9, P1 ;  /* 0x0000000147097824 */ /* 0x000fe200008e0609 */
[----:B------:R-:W-:Y:S02]  /*e550*/  ISETP.LT.AND P1, PT, R4, UR8, !P6 ;  /* 0x0000000804007c0c */ /* 0x000fe4000f721270 */
[----:B------:R2:W4:Y:S01]  /*e560*/  @P0 LDG.E.LTC128B.64 R82, desc[UR20][R16.64] ;  /* 0x0000001410520981 */ /* 0x000522000c1e1b20 */
[----:B------:R-:W-:-:S03]  /*e570*/  VIADD R4, R96, 0x13 ;  /* 0x0000001360047836 */ /* 0x000fc60000000000 */
[----:B------:R3:W4:Y:S02]  /*e580*/  @P3 LDG.E.LTC128B.64 R84, desc[UR20][R8.64] ;  /* 0x0000001408543981 */ /* 0x000724000c1e1b20 */
[----:B------:R-:W-:Y:S02]  /*e590*/  ISETP.LT.AND P6, PT, R4, UR8, !P6 ;  /* 0x0000000804007c0c */ /* 0x000fe4000f7c1270 */
[----:B-1----:R-:W-:-:S05]  /*e5a0*/  IADD3 R14, P0, R70, R8, RZ ;  /* 0x00000008460e7210 */ /* 0x002fca0007f1e0ff */
[--C-:B------:R-:W-:Y:S01]  /*e5b0*/  IMAD.X R15, R71, 0x1, R9.reuse, P0 ;  /* 0x00000001470f7824 */ /* 0x100fe200000e0609 */
[----:B------:R-:W-:Y:S02]  /*e5c0*/  ISETP.LT.AND P0, PT, R4, UR8, !P4 ;  /* 0x0000000804007c0c */ /* 0x000fe4000e701270 */
[----:B------:R-:W-:Y:S02]  /*e5d0*/  IADD3 R12, P4, R13, R8, RZ ;  /* 0x000000080d0c7210 */ /* 0x000fe40007f9e0ff */
[----:B------:R3:W4:Y:S01]  /*e5e0*/  @P2 LDG.E.LTC128B.64 R80, desc[UR20][R14.64] ;  /* 0x000000140e502981 */ /* 0x000722000c1e1b20 */
[----:B------:R-:W-:Y:S02]  /*e5f0*/  IADD3 R10, P2, R14, R13, RZ ;  /* 0x0000000d0e0a7210 */ /* 0x000fe40007f5e0ff */
[----:B--2---:R-:W-:Y:S01]  /*e600*/  IADD3 R16, P3, R70, R14, RZ ;  /* 0x0000000e46107210 */ /* 0x004fe20007f7e0ff */
[----:B------:R-:W-:Y:S02]  /*e610*/  IMAD.X R13, R11, 0x1, R9, P4 ;  /* 0x000000010b0d7824 */ /* 0x000fe400020e0609 */
[----:B------:R-:W-:-:S02]  /*e620*/  IMAD.X R11, R15, 0x1, R11, P2 ;  /* 0x000000010f0b7824 */ /* 0x000fc400010e060b */
[----:B------:R-:W-:Y:S01]  /*e630*/  IMAD.X R17, R71, 0x1, R15, P3 ;  /* 0x0000000147117824 */ /* 0x000fe200018e060f */
[----:B------:R3:W4:Y:S04]  /*e640*/  @P1 LDG.E.LTC128B.64 R78, desc[UR20][R12.64] ;  /* 0x000000140c4e1981 */ /* 0x000728000c1e1b20 */
[----:B------:R3:W4:Y:S04]  /*e650*/  @P0 LDG.E.LTC128B.64 R76, desc[UR20][R16.64] ;  /* 0x00000014104c0981 */ /* 0x000728000c1e1b20 */
[----:B------:R3:W4:Y:S02]  /*e660*/  @P6 LDG.E.LTC128B.64 R74, desc[UR20][R10.64] ;  /* 0x000000140a4a6981 */ /* 0x000724000c1e1b20 */
.L_x_151:
[----:B------:R-:W-:Y:S05]  /*e670*/  BSYNC B1 ;  /* 0x0000000000017941 */ /* 0x000fea0003800000 */
.L_x_125:
[----:B------:R-:W-:Y:S01]  /*e680*/  BAR.SYNC.DEFER_BLOCKING 0x0 ;  /* 0x0000000000007b1d */ /* 0x000fe20000010000 */
[----:B------:R-:W-:Y:S02]  /*e690*/  MOV R20, R92 ;  /* 0x0000005c00147202 */ /* 0x000fe40000000f00 */
[----:B------:R-:W-:-:S03]  /*e6a0*/  MOV R21, R91 ;  /* 0x0000005b00157202 */ /* 0x000fc60000000f00 */
[----:B------:R-:W-:Y:S01]  /*e6b0*/  ULDC UR5, c[0x0][0x228] ;  /* 0x00008a0000057ab9 */ /* 0x000fe20000000800 */
[----:B------:R-:W-:Y:S01]  /*e6c0*/  UMOV UR4, 0xffffffff ;  /* 0xffffffff00047882 */ /* 0x000fe20000000000 */
[----:B------:R-:W-:Y:S01]  /*e6d0*/  BSSY B1, `(.L_x_152) ;  /* 0x00001e6000017945 */ /* 0x000fe20003800000 */
[----:B------:R-:W-:-:S04]  /*e6e0*/  USHF.L.U32 UR4, UR4, UR5, URZ ;  /* 0x0000000504047299 */ /* 0x000fc8000800063f */
[----:B------:R-:W-:-:S06]  /*e6f0*/  ULOP3.LUT UR4, UR6, UR4, URZ, 0x30, !UPT ;  /* 0x0000000406047292 */ /* 0x000fcc000f8e303f */
[----:B------:R-:W-:Y:S01]  /*e700*/  IADD3 R4, R138, UR4, RZ ;  /* 0x000000048a047c10 */ /* 0x000fe2000fffe0ff */
[----:B------:R-:W-:Y:S04]  /*e710*/  STS.128 [R95], R36 ;  /* 0x000000245f007388 */ /* 0x000fe80000000c00 */
[----:B------:R-:W-:Y:S01]  /*e720*/  IMAD.SHL.U32 R4, R4, 0x40, RZ ;  /* 0x0000004004047824 */ /* 0x000fe200078e00ff */
[----:B------:R-:W-:Y:S04]  /*e730*/  STS.128 [R95+0x40], R40 ;  /* 0x000040285f007388 */ /* 0x000fe80000000c00 */
[----:B------:R-:W-:Y:S01]  /*e740*/  ISETP.GT.AND P0, PT, R137, R4, PT ;  /* 0x000000048900720c */ /* 0x000fe20003f04270 */
[----:B------:R-:W-:Y:S01]  /*e750*/  STS.128 [R95+0x80], R44 ;  /* 0x0000802c5f007388 */ /* 0x000fe20000000c00 */
[----:B------:R-:W-:-:S03]  /*e760*/  IADD3 R4, R96, 0x18, RZ ;  /* 0x0000001860047810 */ /* 0x000fc60007ffe0ff */
[----:B------:R-:W-:Y:S01]  /*e770*/  STS.128 [R95+0xc0], R48 ;  /* 0x0000c0305f007388 */ /* 0x000fe20000000c00 */
[----:B------:R-:W-:Y:S06]  /*e780*/  BAR.SYNC.DEFER_BLOCKING 0x0 ;  /* 0x0000000000007b1d */ /* 0x000fec0000010000 */
[----:B-1-3--:R-:W1:Y:S04]  /*e790*/  LDS.64 R8, [R93+UR7+0x540] ;  /* 0x000540075d087984 */ /* 0x00ae680008000a00 */
[----:B------:R-:W2:Y:S04]  /*e7a0*/  LDS.64 R28, [R93+UR7] ;  /* 0x000000075d1c7984 */ /* 0x000ea80008000a00 */
[----:B------:R-:W3:Y:S04]  /*e7b0*/  LDS.64 R16, [R93+UR7+0x100] ;  /* 0x000100075d107984 */ /* 0x000ee80008000a00 */
[----:B------:R-:W3:Y:S04]  /*e7c0*/  LDS.64 R14, [R93+UR7+0x220] ;  /* 0x000220075d0e7984 */ /* 0x000ee80008000a00 */
[----:B------:R-:W3:Y:S04]  /*e7d0*/  LDS.64 R12, [R93+UR7+0x320] ;  /* 0x000320075d0c7984 */ /* 0x000ee80008000a00 */
[----:B------:R-:W3:Y:S04]  /*e7e0*/  LDS.64 R22, [R93+UR7+0x440] ;  /* 0x000440075d167984 */ /* 0x000ee80008000a00 */
[----:B------:R-:W3:Y:S04]  /*e7f0*/  LDS.64 R18, [R93+UR7+0x660] ;  /* 0x000660075d127984 */ /* 0x000ee80008000a00 */
[----:B------:R-:W3:Y:S01]  /*e800*/  LDS.64 R10, [R93+UR7+0x760] ;  /* 0x000760075d0a7984 */ /* 0x000ee20008000a00 */
[-C--:B-1----:R-:W-:Y:S01]  /*e810*/  DMUL R24, R8, R114.reuse ;  /* 0x0000007208187228 */ /* 0x082fe20000000000 */
[----:B------:R-:W-:Y:S01]  /*e820*/  IMAD.WIDE.U32 R8, R72, 0x3, R20 ;  /* 0x0000000348087825 */ /* 0x000fe200078e0014 */
[----:B--2---:R-:W-:-:S02]  /*e830*/  DMUL R28, R28, R114 ;  /* 0x000000721c1c7228 */ /* 0x004fc40000000000 */
[----:B---3--:R-:W-:-:S04]  /*e840*/  DMUL R16, R16, R114 ;  /* 0x0000007210107228 */ /* 0x008fc80000000000 */
[----:B----4-:R-:W-:Y:S02]  /*e850*/  DFMA R20, R78, R112, R24 ;  /* 0x000000704e14722b */ /* 0x010fe40000000018 */
[----:B------:R-:W-:Y:S02]  /*e860*/  DMUL R14, R14, R114 ;  /* 0x000000720e0e7228 */ /* 0x000fe40000000000 */
[----:B------:R-:W-:Y:S02]  /*e870*/  DFMA R28, R88, R112, R28 ;  /* 0x00000070581c722b */ /* 0x000fe4000000001c */
[----:B------:R-:W-:Y:S02]  /*e880*/  DMUL R12, R12, R114 ;  /* 0x000000720c0c7228 */ /* 0x000fe40000000000 */
[----:B------:R-:W-:Y:S02]  /*e890*/  DFMA R16, R86, R112, R16 ;  /* 0x000000705610722b */ /* 0x000fe40000000010 */
[----:B------:R-:W-:-:S02]  /*e8a0*/  DMUL R22, R22, R114 ;  /* 0x0000007216167228 */ /* 0x000fc40000000000 */
[----:B------:R-:W-:Y:S02]  /*e8b0*/  DFMA R14, R84, R112, R14 ;  /* 0x00000070540e722b */ /* 0x000fe4000000000e */
[----:B------:R-:W-:Y:S02]  /*e8c0*/  DMUL R18, R18, R114 ;  /* 0x0000007212127228 */ /* 0x000fe40000000000 */
[----:B------:R-:W-:Y:S02]  /*e8d0*/  DFMA R12, R82, R112, R12 ;  /* 0x00000070520c722b */ /* 0x000fe4000000000c */
[----:B------:R-:W-:Y:S01]  /*e8e0*/  DMUL R26, R10, R114 ;  /* 0x000000720a1a7228 */ /* 0x000fe20000000000 */
[----:B------:R-:W-:Y:S01]  /*e8f0*/  IMAD R11, R73, 0x3, RZ ;  /* 0x00000003490b7824 */ /* 0x000fe200078e02ff */
[-C--:B------:R-:W-:Y:S02]  /*e900*/  DFMA R22, R80, R112.reuse, R22 ;  /* 0x000000705016722b */ /* 0x080fe40000000016 */
[----:B------:R-:W-:Y:S01]  /*e910*/  DFMA R18, R76, R112, R18 ;  /* 0x000000704c12722b */ /* 0x000fe20000000012 */
[----:B------:R-:W-:-:S03]  /*e920*/  IMAD.IADD R11, R9, 0x1, R11 ;  /* 0x00000001090b7824 */ /* 0x000fc600078e020b */
        /* <DEDUP_REMOVED lines=29> */
.L_x_155:
        /* <DEDUP_REMOVED lines=23> */
.L_x_156:
[----:B------:R-:W-:Y:S05]  /*ec70*/  BSYNC B0 ;  /* 0x0000000000007941 */ /* 0x000fea0003800000 */
.L_x_154:
        /* <DEDUP_REMOVED lines=21> */
.L_x_158:
        /* <DEDUP_REMOVED lines=19> */
.L_x_159:
[----:B------:R-:W-:Y:S05]  /*ef00*/  BSYNC B0 ;  /* 0x0000000000007941 */ /* 0x000fea0003800000 */
.L_x_157:
        /* <DEDUP_REMOVED lines=39> */
.L_x_161:
[----:B------:R-:W-:Y:S01]  /*f180*/  ULDC UR4, c[0x0][0x2f0] ;  /* 0x0000bc0000047ab9 */ /* 0x000fe20000000800 */
[----:B------:R-:W-:Y:S01]  /*f190*/  IMAD.MOV.U32 R34, RZ, RZ, RZ ;  /* 0x000000ffff227224 */ /* 0x000fe200078e00ff */
[----:B------:R-:W-:-:S04]  /*f1a0*/  MOV R31, UR4 ;  /* 0x00000004001f7c02 */ /* 0x000fc80008000f00 */
[----:B------:R-:W2:Y:S01]  /*f1b0*/  I2F.U32.RP R32, R31 ;  /* 0x0000001f00207306 */ /* 0x000ea20000209000 */
[----:B------:R-:W-:-:S07]  /*f1c0*/  ISETP.NE.U32.AND P2, PT, R31, RZ, PT ;  /* 0x000000ff1f00720c */ /* 0x000fce0003f45070 */
[----:B--2---:R-:W2:Y:S02]  /*f1d0*/  MUFU.RCP R30, R32 ;  /* 0x00000020001e7308 */ /* 0x004ea40000001000 */
[----:B--2---:R-:W-:-:S06]  /*f1e0*/  VIADD R30, R30, 0xffffffe ;  /* 0x0ffffffe1e1e7836 */ /* 0x004fcc0000000000 */
[----:B------:R-:W1:Y:S02]  /*f1f0*/  F2I.FTZ.U32.TRUNC.NTZ R35, R30 ;  /* 0x0000001e00237305 */ /* 0x000e64000021f000 */
[----:B-1----:R-:W-:-:S05]  /*f200*/  IMAD R17, R35, R31, RZ ;  /* 0x0000001f23117224 */ /* 0x002fca00078e02ff */
        /* <DEDUP_REMOVED lines=14> */
.L_x_162:
[----:B------:R-:W-:Y:S05]  /*f2f0*/  BSYNC B0 ;  /* 0x0000000000007941 */ /* 0x000fea0003800000 */
.L_x_160:
        /* <DEDUP_REMOVED lines=21> */
.L_x_164:
        /* <DEDUP_REMOVED lines=19> */
.L_x_165:
[----:B------:R-:W-:Y:S05]  /*f580*/  BSYNC B0 ;  /* 0x0000000000007941 */ /* 0x000fea0003800000 */
.L_x_163:
        /* <DEDUP_REMOVED lines=37> */
.L_x_167:
        /* <DEDUP_REMOVED lines=23> */
.L_x_168:
[----:B------:R-:W-:Y:S05]  /*f950*/  BSYNC B0 ;  /* 0x0000000000007941 */ /* 0x000fea0003800000 */
.L_x_166:
        /* <DEDUP_REMOVED lines=21> */
.L_x_170:
[----:B-1----:R-:W1:Y:S01]  /*fab0*/  I2F.U32.RP R22, R27 ;  /* 0x0000001b00167306 */ /* 0x002e620000209000 */
        /* <DEDUP_REMOVED lines=18> */
.L_x_171:
[----:B------:R-:W-:Y:S05]  /*fbe0*/  BSYNC B0 ;  /* 0x0000000000007941 */ /* 0x000fea0003800000 */
.L_x_169:
        /* <DEDUP_REMOVED lines=37> */
.L_x_173:
        /* <DEDUP_REMOVED lines=23> */
.L_x_174:
[----:B------:R-:W-:Y:S05]  /*ffb0*/  BSYNC B0 ;  /* 0x0000000000007941 */ /* 0x000fea0003800000 */
.L_x_172:
        /* <DEDUP_REMOVED lines=21> */
.L_x_176:
        /* <DEDUP_REMOVED lines=19> */
.L_x_177:
[----:B------:R-:W-:Y:S05]  /*10240*/  BSYNC B0 ;  /* 0x0000000000007941 */ /* 0x000fea0003800000 */
.L_x_175:
        /* <DEDUP_REMOVED lines=9> */
.L_x_153:
        /* <DEDUP_REMOVED lines=16> */
[----:B------:R-:W-:Y:S02]  /*103e0*/  IADD3.X R27, R7, UR5, RZ, P2, !PT ;  /* 0x00000005071b7c10 */ /* 0x000fe400097fe4ff */
[----:B------:R-:W-:Y:S02]  /*103f0*/  IADD3 R30, P2, R6, UR10, RZ ;  /* 0x0000000a061e7c10 */ /* 0x000fe4000ff5e0ff */
[----:B------:R-:W-:Y:S01]  /*10400*/  ISETP.LT.AND P1, PT, R5, UR8, !P1 ;  /* 0x0000000805007c0c */ /* 0x000fe2000cf21270 */
        /* <DEDUP_REMOVED lines=18> */
.L_x_178:
[----:B------:R-:W-:Y:S05]  /*10530*/  BSYNC B1 ;  /* 0x0000000000017941 */ /* 0x000fea0003800000 */
.L_x_152:
[----:B------:R-:W-:Y:S01]  /*10540*/  ULDC UR5, c[0x0][0x228] ;  /* 0x00008a0000057ab9 */ /* 0x000fe20000000800 */
[----:B------:R-:W-:Y:S01]  /*10550*/  UMOV UR4, 0xffffffff ;  /* 0xffffffff00047882 */ /* 0x000fe20000000000 */
[----:B------:R-:W-:Y:S01]  /*10560*/  BSSY B1, `(.L_x_179) ;  /* 0x00001a9000017945 */ /* 0x000fe20003800000 */
[----:B------:R-:W-:-:S04]  /*10570*/  USHF.L.U32 UR4, UR4, UR5, URZ ;  /* 0x0000000504047299 */ /* 0x000fc8000800063f */
[----:B------:R-:W-:-:S06]  /*10580*/  ULOP3.LUT UR4, UR6, UR4, URZ, 0x30, !UPT ;  /* 0x0000000406047292 */ /* 0x000fcc000f8e303f */
[----:B--2---:R-:W-:Y:S01]  /*10590*/  VIADD R12, R138, UR4 ;  /* 0x000000048a0c7c36 */ /* 0x004fe20008000000 */
[----:B------:R-:W-:Y:S02]  /*105a0*/  ULDC.64 UR4, c[0x0][0x310] ;  /* 0x0000c40000047ab9 */ /* 0x000fe40000000a00 */
[----:B------:R-:W-:Y:S01]  /*105b0*/  IADD3 R6, P1, R6, UR4, RZ ;  /* 0x0000000406067c10 */ /* 0x000fe2000ff3e0ff */
[----:B------:R-:W-:-:S03]  /*105c0*/  IMAD.SHL.U32 R12, R12, 0x40, RZ ;  /* 0x000000400c0c7824 */ /* 0x000fc600078e00ff */
[----:B------:R-:W-:Y:S02]  /*105d0*/  IADD3.X R7, R7, UR5, RZ, P1, !PT ;  /* 0x0000000507077c10 */ /* 0x000fe40008ffe4ff */
[----:B------:R-:W-:-:S13]  /*105e0*/  ISETP.GT.AND P0, PT, R137, R12, PT ;  /* 0x0000000c8900720c */ /* 0x000fda0003f04270 */
[----:B------:R-:W-:Y:S05]  /*105f0*/  @!P0 BRA `(.L_x_180) ;  /* 0x0000001400dc8947 */ /* 0x000fea0003800000 */
[----:B-1----:R-:W-:Y:S01]  /*10600*/  IADD3 R14, P0, -R2, R8, RZ ;  /* 0x00000008020e7210 */ /* 0x002fe20007f1e1ff */
        /* <DEDUP_REMOVED lines=19> */
.L_x_182:
        /* <DEDUP_REMOVED lines=21> */
.L_x_183:
[----:B------:R-:W-:Y:S05]  /*10890*/  BSYNC B0 ;  /* 0x0000000000007941 */ /* 0x000fea0003800000 */
.L_x_181:
        /* <DEDUP_REMOVED lines=21> */
.L_x_185:
        /* <DEDUP_REMOVED lines=19> */
.L_x_186:
[----:B------:R-:W-:Y:S05]  /*10b20*/  BSYNC B0 ;  /* 0x0000000000007941 */ /* 0x000fea0003800000 */
.L_x_184:
        /* <DEDUP_REMOVED lines=33> */
.L_x_188:
        /* <DEDUP_REMOVED lines=21> */
.L_x_189:
[----:B------:R-:W-:Y:S05]  /*10e90*/  BSYNC B0 ;  /* 0x0000000000007941 */ /* 0x000fea0003800000 */
.L_x_187:
        /* <DEDUP_REMOVED lines=20> */
.L_x_191:
        /* <DEDUP_REMOVED lines=19> */
.L_x_192:
[----:B------:R-:W-:Y:S05]  /*11110*/  BSYNC B0 ;  /* 0x0000000000007941 */ /* 0x000fea0003800000 */
.L_x_190:
        /* <DEDUP_REMOVED lines=32> */
.L_x_194:
        /* <DEDUP_REMOVED lines=21> */
.L_x_195:
[----:B------:R-:W-:Y:S05]  /*11470*/  BSYNC B0 ;  /* 0x0000000000007941 */ /* 0x000fea0003800000 */
.L_x_193:
        /* <DEDUP_REMOVED lines=20> */
.L_x_197:
        /* <DEDUP_REMOVED lines=19> */
.L_x_198:
[----:B------:R-:W-:Y:S05]  /*116f0*/  BSYNC B0 ;  /* 0x0000000000007941 */ /* 0x000fea0003800000 */
.L_x_196:
        /* <DEDUP_REMOVED lines=32> */
.L_x_200:
        /* <DEDUP_REMOVED lines=21> */
.L_x_201:
[----:B------:R-:W-:Y:S05]  /*11a50*/  BSYNC B0 ;  /* 0x0000000000007941 */ /* 0x000fea0003800000 */
.L_x_199:
        /* <DEDUP_REMOVED lines=20> */
.L_x_203:
        /* <DEDUP_REMOVED lines=19> */
.L_x_204:
[----:B------:R-:W-:Y:S05]  /*11cd0*/  BSYNC B0 ;  /* 0x0000000000007941 */ /* 0x000fea0003800000 */
.L_x_202:
        /* <DEDUP_REMOVED lines=9> */
.L_x_180:
[C---:B------:R-:W-:Y:S01]  /*11d70*/  VIADD R0, R94.reuse, 0x20 ;  /* 0x000000205e007836 */ /* 0x040fe20000000000 */
[----:B------:R-:W-:Y:S02]  /*11d80*/  ULDC UR4, c[0x0][0x214] ;  /* 0x0000850000047ab9 */ /* 0x000fe40000000800 */
[----:B------:R-:W-:Y:S02]  /*11d90*/  ISETP.GE.AND P0, PT, R94, UR4, PT ;  /* 0x000000045e007c0c */ /* 0x000fe4000bf06270 */
[----:B------:R-:W-:Y:S01]  /*11da0*/  ISETP.GE.AND P6, PT, R0, UR4, PT ;  /* 0x0000000400007c0c */ /* 0x000fe2000bfc6270 */
[----:B------:R-:W-:Y:S01]  /*11db0*/  VIADD R0, R96, 0x19 ;  /* 0x0000001960007836 */ /* 0x000fe20000000000 */
[C---:B------:R-:W-:Y:S02]  /*11dc0*/  ISETP.LT.AND P2, PT, R4.reuse, UR8, !P0 ;  /* 0x0000000804007c0c */ /* 0x040fe4000c741270 */
[----:B------:R-:W-:Y:S02]  /*11dd0*/  ISETP.LT.AND P3, PT, R4, UR8, !P6 ;  /* 0x0000000804007c0c */ /* 0x000fe4000f761270 */
[----:B------:R-:W-:-:S11]  /*11de0*/  ISETP.LT.AND P1, PT, R0, UR8, !P0 ;  /* 0x0000000800007c0c */ /* 0x000fd6000c721270 */
[----:B------:R-:W-:Y:S02]  /*11df0*/  @P3 IMAD.MOV.U32 R2, RZ, RZ, R8 ;  /* 0x000000ffff023224 */ /* 0x000fe400078e0008 */
[----:B------:R-:W-:-:S05]  /*11e00*/  @P3 IMAD.MOV.U32 R3, RZ, RZ, R11 ;  /* 0x000000ffff033224 */ /* 0x000fca00078e000b */
[----:B------:R2:W4:Y:S01]  /*11e10*/  @P3 LDG.E.LTC128B.64 R86, desc[UR20][R2.64+0x100] ;  /* 0x0001001402563981 */ /* 0x000522000c1e1b20 */
[----:B------:R-:W-:Y:S01]  /*11e20*/  IADD3 R12, P3, R70, R8, RZ ;  /* 0x00000008460c7210 */ /* 0x000fe20007f7e0ff */
[----:B------:R-:W-:-:S04]  /*11e30*/  @P2 IMAD.MOV.U32 R10, RZ, RZ, R8 ;  /* 0x000000ffff0a2224 */ /* 0x000fc800078e0008 */
[----:B------:R-:W-:Y:S01]  /*11e40*/  IMAD.X R13, R71, 0x1, R11, P3 ;  /* 0x00000001470d7824 */ /* 0x000fe200018e060b */
[----:B------:R-:W-:Y:S01]  /*11e50*/  ISETP.LT.AND P3, PT, R0, UR8, !P6 ;  /* 0x0000000800007c0c */ /* 0x000fe2000f761270 */
[----:B------:R3:W4:Y:S01]  /*11e60*/  @P2 LDG.E.LTC128B.64 R88, desc[UR20][R10.64] ;  /* 0x000000140a582981 */ /* 0x000722000c1e1b20 */
[----:B------:R-:W-:-:S03]  /*11e70*/  IADD3 R8, P2, R70, R12, RZ ;  /* 0x0000000c46087210 */ /* 0x000fc60007f5e0ff */
[----:B------:R3:W4:Y:S01]  /*11e80*/  @P1 LDG.E.LTC128B.64 R84, desc[UR20][R12.64] ;  /* 0x000000140c541981 */ /* 0x000722000c1e1b20 */
[C---:B------:R-:W-:Y:S01]  /*11e90*/  IADD3 R0, P1, R70.reuse, 0x100, RZ ;  /* 0x0000010046007810 */ /* 0x040fe20007f3e0ff */
[----:B------:R-:W-:Y:S01]  /*11ea0*/  IMAD.X R9, R71, 0x1, R13, P2 ;  /* 0x0000000147097824 */ /* 0x000fe200010e060d */
[----:B------:R-:W-:-:S05]  /*11eb0*/  IADD3 R70, P4, R70, R8, RZ ;  /* 0x0000000846467210 */ /* 0x000fca0007f9e0ff */
[----:B-1----:R-:W-:Y:S02]  /*11ec0*/  @P3 IMAD.MOV.U32 R14, RZ, RZ, R12 ;  /* 0x000000ffff0e3224 */ /* 0x002fe400078e000c */
[----:B------:R-:W-:Y:S02]  /*11ed0*/  @P3 IMAD.MOV.U32 R15, RZ, RZ, R13 ;  /* 0x000000ffff0f3224 */ /* 0x000fe400078e000d */
[C---:B--2---:R-:W-:Y:S02]  /*11ee0*/  VIADD R3, R96.reuse, 0x1a ;  /* 0x0000001a60037836 */ /* 0x044fe40000000000 */
[----:B------:R-:W-:Y:S01]  /*11ef0*/  IMAD.X R2, RZ, RZ, R71, P1 ;  /* 0x000000ffff027224 */ /* 0x000fe200008e0647 */
[----:B------:R2:W4:Y:S01]  /*11f00*/  @P3 LDG.E.LTC128B.64 R82, desc[UR20][R14.64+0x100] ;  /* 0x000100140e523981 */ /* 0x000522000c1e1b20 */
[----:B------:R-:W-:Y:S01]  /*11f10*/  IMAD.X R71, R71, 0x1, R9, P4 ;  /* 0x0000000147477824 */ /* 0x000fe200020e0609 */
[C---:B------:R-:W-:Y:S02]  /*11f20*/  ISETP.LT.AND P2, PT, R3.reuse, UR8, !P0 ;  /* 0x0000000803007c0c */ /* 0x040fe4000c741270 */
[----:B------:R-:W-:Y:S01]  /*11f30*/  ISETP.LT.AND P1, PT, R3, UR8, !P6 ;  /* 0x0000000803007c0c */ /* 0x000fe2000f721270 */
[----:B------:R-:W-:Y:S01]  /*11f40*/  VIADD R3, R96, 0x1b ;  /* 0x0000001b60037836 */ /* 0x000fe20000000000 */
[----:B---3--:R-:W-:-:S04]  /*11f50*/  IADD3 R10, P4, R0, R12, RZ ;  /* 0x0000000c000a7210 */ /* 0x008fc80007f9e0ff */
[C---:B------:R-:W-:Y:S02]  /*11f60*/  ISETP.LT.AND P0, PT, R3.reuse, UR8, !P0 ;  /* 0x0000000803007c0c */ /* 0x040fe4000c701270 */
[----:B------:R-:W-:Y:S02]  /*11f70*/  ISETP.LT.AND P6, PT, R3, UR8, !P6 ;  /* 0x0000000803007c0c */ /* 0x000fe4000f7c1270 */
[----:B------:R-:W-:Y:S01]  /*11f80*/  IADD3 R12, P3, R8, R0, RZ ;  /* 0x00000000080c7210 */ /* 0x000fe20007f7e0ff */
[----:B------:R-:W-:Y:S01]  /*11f90*/  IMAD.X R11, R2, 0x1, R13, P4 ;  /* 0x00000001020b7824 */ /* 0x000fe200020e060d */
[----:B------:R2:W4:Y:S03]  /*11fa0*/  @P2 LDG.E.LTC128B.64 R80, desc[UR20][R8.64] ;  /* 0x0000001408502981 */ /* 0x000526000c1e1b20 */
[----:B------:R-:W-:Y:S01]  /*11fb0*/  IMAD.X R13, R9, 0x1, R2, P3 ;  /* 0x00000001090d7824 */ /* 0x000fe200018e0602 */
[----:B------:R2:W4:Y:S04]  /*11fc0*/  @P1 LDG.E.LTC128B.64 R78, desc[UR20][R10.64] ;  /* 0x000000140a4e1981 */ /* 0x000528000c1e1b20 */
[----:B------:R2:W4:Y:S04]  /*11fd0*/  @P0 LDG.E.LTC128B.64 R76, desc[UR20][R70.64] ;  /* 0x00000014464c0981 */ /* 0x000528000c1e1b20 */
[----:B------:R2:W4:Y:S02]  /*11fe0*/  @P6 LDG.E.LTC128B.64 R74, desc[UR20][R12.64] ;  /* 0x000000140c4a6981 */ /* 0x000524000c1e1b20 */
.L_x_205:
[----:B------:R-:W-:Y:S05]  /*11ff0*/  BSYNC B1 ;  /* 0x0000000000017941 */ /* 0x000fea0003800000 */
.L_x_179:
[----:B------:R-:W-:Y:S06]  /*12000*/  BAR.SYNC.DEFER_BLOCKING 0x0 ;  /* 0x0000000000007b1d */ /* 0x000fec0000010000 */
[----:B------:R-:W-:Y:S01]  /*12010*/  ULDC UR5, c[0x0][0x228] ;  /* 0x00008a0000057ab9 */ /* 0x000fe20000000800 */
[----:B------:R-:W-:Y:S02]  /*12020*/  UMOV UR4, 0xffffffff ;  /* 0xffffffff00047882 */ /* 0x000fe40000000000 */
[----:B------:R-:W-:-:S04]  /*12030*/  USHF.L.U32 UR4, UR4, UR5, URZ ;  /* 0x0000000504047299 */ /* 0x000fc8000800063f */
[----:B------:R-:W-:-:S06]  /*12040*/  ULOP3.LUT UR4, UR6, UR4, URZ, 0x30, !UPT ;  /* 0x0000000406047292 */ /* 0x000fcc000f8e303f */
[----:B------:R-:W-:Y:S01]  /*12050*/  VIADD R138, R138, UR4 ;  /* 0x000000048a8a7c36 */ /* 0x000fe20008000000 */
[----:B-----5:R-:W-:Y:S04]  /*12060*/  STS.128 [R95], R64 ;  /* 0x000000405f007388 */ /* 0x020fe80000000c00 */
[----:B------:R-:W-:Y:S01]  /*12070*/  SHF.L.U32 R138, R138, 0x6, RZ ;  /* 0x000000068a8a7819 */ /* 0x000fe200000006ff */
[----:B------:R-:W-:Y:S03]  /*12080*/  STS.128 [R95+0x40], R60 ;  /* 0x0000403c5f007388 */ /* 0x000fe60000000c00 */
[----:B------:R-:W-:Y:S01]  /*12090*/  ISETP.GT.AND P0, PT, R137, R138, PT ;  /* 0x0000008a8900720c */ /* 0x000fe20003f04270 */
[----:B------:R-:W-:Y:S04]  /*120a0*/  STS.128 [R95+0x80], R56 ;  /* 0x000080385f007388 */ /* 0x000fe80000000c00 */
[----:B------:R-:W-:Y:S01]  /*120b0*/  STS.128 [R95+0xc0], R52 ;  /* 0x0000c0345f007388 */ /* 0x000fe20000000c00 */
[----:B------:R-:W-:Y:S06]  /*120c0*/  BAR.SYNC.DEFER_BLOCKING 0x0 ;  /* 0x0000000000007b1d */ /* 0x000fec0000010000 */
[----:B------:R-:W3:Y:S04]  /*120d0*/  LDS.64 R18, [R93+UR7] ;  /* 0x000000075d127984 */ /* 0x000ee80008000a00 */
[----:B------:R-:W1:Y:S04]  /*120e0*/  LDS.64 R2, [R93+UR7+0x100] ;  /* 0x000100075d027984 */ /* 0x000e680008000a00 */
[----:B--2---:R-:W2:Y:S04]  /*120f0*/  LDS.64 R8, [R93+UR7+0x220] ;  /* 0x000220075d087984 */ /* 0x004ea80008000a00 */
[----:B------:R-:W2:Y:S04]  /*12100*/  LDS.64 R10, [R93+UR7+0x320] ;  /* 0x000320075d0a7984 */ /* 0x000ea80008000a00 */
[----:B------:R-:W2:Y:S04]  /*12110*/  LDS.64 R20, [R93+UR7+0x440] ;  /* 0x000440075d147984 */ /* 0x000ea80008000a00 */
[----:B------:R-:W2:Y:S04]  /*12120*/  LDS.64 R14, [R93+UR7+0x540] ;  /* 0x000540075d0e7984 */ /* 0x000ea80008000a00 */
[----:B------:R-:W2:Y:S04]  /*12130*/  LDS.64 R12, [R93+UR7+0x660] ;  /* 0x000660075d0c7984 */ /* 0x000ea80008000a00 */
[----:B------:R-:W2:Y:S01]  /*12140*/  LDS.64 R16, [R93+UR7+0x760] ;  /* 0x000760075d107984 */ /* 0x000ea20008000a00 */
[----:B---3--:R-:W-:-:S02]  /*12150*/  DMUL R18, R18, R114 ;  /* 0x0000007212127228 */ /* 0x008fc40000000000 */
[-C--:B-1----:R-:W-:Y:S02]  /*12160*/  DMUL R2, R2, R114.reuse ;  /* 0x0000007202027228 */ /* 0x082fe40000000000 */
[----:B--2---:R-:W-:-:S04]  /*12170*/  DMUL R8, R8, R114 ;  /* 0x0000007208087228 */ /* 0x004fc80000000000 */
        /* <DEDUP_REMOVED lines=9> */
[----:B------:R-:W-:Y:S02]  /*12210*/  DMUL R114, R16, R114 ;  /* 0x0000007210727228 */ /* 0x000fe40000000000 */
[-C--:B------:R-:W-:Y:S02]  /*12220*/  DFMA R14, R78, R112.reuse, R14 ;  /* 0x000000704e0e722b */ /* 0x080fe4000000000e */
        /* <DEDUP_REMOVED lines=17> */
[----:B------:R-:W-:Y:S05]  /*12340*/  CALL.REL.NOINC `($__internal_0_$__cuda_sm20_div_u64) ;  /* 0x00000094007c7944 */ /* 0x000fea0003c00000 */
        /* <DEDUP_REMOVED lines=12> */
.L_x_208:
        /* <DEDUP_REMOVED lines=23> */
.L_x_209:
[----:B------:R-:W-:Y:S05]  /*12580*/  BSYNC B0 ;  /* 0x0000000000007941 */ /* 0x000fea0003800000 */
.L_x_207:
        /* <DEDUP_REMOVED lines=19> */
[----:B-1----:R-:W-:Y:S05]  /*126c0*/  CALL.REL.NOINC `($__internal_1_$__cuda_sm20_rem_u64) ;  /* 0x0000009400b07944 */ /* 0x002fea0003c00000 */
[----:B------:R-:W-:Y:S05]  /*126d0*/  BRA `(.L_x_212) ;  /* 0x00000000004c7947 */ /* 0x000fea0003800000 */
.L_x_211:
        /* <DEDUP_REMOVED lines=19> */
.L_x_212:
[----:B------:R-:W-:Y:S05]  /*12810*/  BSYNC B0 ;  /* 0x0000000000007941 */ /* 0x000fea0003800000 */
.L_x_210:
        /* <DEDUP_REMOVED lines=26> */
[----:B-1----:R-:W-:Y:S05]  /*129c0*/  CALL.REL.NOINC `($__internal_0_$__cuda_sm20_div_u64) ;  /* 0x0000008c00dc7944 */ /* 0x002fea0003c00000 */
        /* <DEDUP_REMOVED lines=12> */
.L_x_214:
        /* <DEDUP_REMOVED lines=23> */
.L_x_215:
[----:B------:R-:W-:Y:S05]  /*12c00*/  BSYNC B0 ;  /* 0x0000000000007941 */ /* 0x000fea0003800000 */
.L_x_213:
        /* <DEDUP_REMOVED lines=21> */
.L_x_217:
        /* <DEDUP_REMOVED lines=19> */
.L_x_218:
[----:B------:R-:W-:Y:S05]  /*12e90*/  BSYNC B0 ;  /* 0x0000000000007941 */ /* 0x000fea0003800000 */
.L_x_216:
        /* <DEDUP_REMOVED lines=37> */
.L_x_220:
[----:B------:R-:W-:Y:S01]  /*130f0*/  ULDC UR4, c[0x0][0x2f0] ;  /* 0x0000bc0000047ab9 */ /* 0x000fe20000000800 */
[----:B-1----:R-:W-:Y:S01]  /*13100*/  IMAD.MOV.U32 R10, RZ, RZ, RZ ;  /* 0x000000ffff0a7224 */ /* 0x002fe200078e00ff */
        /* <DEDUP_REMOVED lines=21> */
.L_x_221:
[----:B------:R-:W-:Y:S05]  /*13260*/  BSYNC B0 ;  /* 0x0000000000007941 */ /* 0x000fea0003800000 */
.L_x_219:
        /* <DEDUP_REMOVED lines=21> */
.L_x_223:
        /* <DEDUP_REMOVED lines=19> */
.L_x_224:
[----:B------:R-:W-:Y:S05]  /*134f0*/  BSYNC B0 ;  /* 0x0000000000007941 */ /* 0x000fea0003800000 */
.L_x_222:
        /* <DEDUP_REMOVED lines=9> */
[----:B------:R-:W-:-:S03]  /*13590*/  ULDC UR4, c[0x0][0x2f4] ;  /* 0x0000bd0000047ab9 */ /* 0x000fc60000000800 */
[----:B------:R-:W-:Y:S02]  /*135a0*/  IADD3.X R5, R3, UR5, RZ, P2, !PT ;  /* 0x0000000503057c10 */ /* 0x000fe400097fe4ff */
[----:B------:R-:W-:-:S05]  /*135b0*/  IADD3 R68, P2, -R68, R4, RZ ;  /* 0x0000000444447210 */ /* 0x000fca0007f5e1ff */
[----:B------:R-:W-:Y:S02]  /*135c0*/  @P3 IMAD.MOV.U32 R6, RZ, RZ, R2 ;  /* 0x000000ffff063224 */ /* 0x000fe400078e0002 */
[----:B------:R-:W-:Y:S02]  /*135d0*/  @P3 IMAD.MOV.U32 R7, RZ, RZ, R3 ;  /* 0x000000ffff073224 */ /* 0x000fe400078e0003 */
[----:B-1----:R-:W-:Y:S02]  /*135e0*/  IMAD.U32 R3, RZ, RZ, UR4 ;  /* 0x00000004ff037e24 */ /* 0x002fe4000f8e00ff */
        /* <DEDUP_REMOVED lines=24> */
.L_x_226:
        /* <DEDUP_REMOVED lines=11> */
[----:B------:R-:W-:Y:S01]  /*13820*/  IMAD.HI.U32 R0, R9, R68, RZ ;  /* 0x0000004409007227 */ /* 0x000fe200078e00ff */
[----:B------:R-:W-:-:S04]  /*13830*/  MOV R9, RZ ;  /* 0x000000ff00097202 */ /* 0x000fc80000000f00 */
        /* <DEDUP_REMOVED lines=10> */
.L_x_227:
[----:B------:R-:W-:Y:S05]  /*138e0*/  BSYNC B0 ;  /* 0x0000000000007941 */ /* 0x000fea0003800000 */
.L_x_225:
[----:B------:R-:W-:Y:S01]  /*138f0*/  VIADD R96, R96, 0x1b ;  /* 0x0000001b60607836 */ /* 0x000fe20000000000 */
[--C-:B------:R-:W-:Y:S01]  /*13900*/  SHF.R.U64 R11, R6, 0x3, R9.reuse ;  /* 0x00000003060b7819 */ /* 0x100fe20000001209 */
[----:B------:R-:W-:Y:S01]  /*13910*/  ULDC UR4, c[0x0][0x210] ;  /* 0x0000840000047ab9 */ /* 0x000fe20000000800 */
[----:B------:R-:W-:Y:S01]  /*13920*/  SHF.R.U32.HI R9, RZ, 0x3, R9 ;  /* 0x00000003ff097819 */ /* 0x000fe20000011609 */
[----:B------:R-:W-:Y:S01]  /*13930*/  BSSY B0, `(.L_x_228) ;  /* 0x0000025000007945 */ /* 0x000fe20003800000 */
[----:B------:R-:W-:Y:S02]  /*13940*/  ISETP.LE.U32.AND P2, PT, R0, R11, PT ;  /* 0x0000000b0000720c */ /* 0x000fe40003f43070 */
[----:B------:R-:W-:Y:S02]  /*13950*/  SHF.R.S32.HI R2, RZ, 0x1f, R0 ;  /* 0x0000001fff027819 */ /* 0x000fe40000011400 */
[C---:B------:R-:W-:Y:S02]  /*13960*/  ISETP.LT.AND P1, PT, R96.reuse, UR4, !P1 ;  /* 0x0000000460007c0c */ /* 0x040fe4000cf21270 */
[----:B------:R-:W-:-:S02]  /*13970*/  ISETP.LT.AND P0, PT, R96, UR4, !P0 ;  /* 0x0000000460007c0c */ /* 0x000fc4000c701270 */
        /* <DEDUP_REMOVED lines=13> */
.L_x_229:
        /* <DEDUP_REMOVED lines=19> */
.L_x_230:
[----:B------:R-:W-:Y:S05]  /*13b80*/  BSYNC B0 ;  /* 0x0000000000007941 */ /* 0x000fea0003800000 */
.L_x_228:
[--C-:B------:R-:W-:Y:S02]  /*13b90*/  SHF.R.U64 R7, R104, 0x3, R105.reuse ;  /* 0x0000000368077819 */ /* 0x100fe40000001269 */
[----:B------:R-:W-:Y:S02]  /*13ba0*/  SHF.R.U32.HI R3, RZ, 0x3, R105 ;  /* 0x00000003ff037819 */ /* 0x000fe40000011669 */
[----:B------:R-:W-:-:S04]  /*13bb0*/  ISETP.LE.U32.AND P1, PT, R0, R7, PT ;  /* 0x000000070000720c */ /* 0x000fc80003f23070 */
[----:B------:R-:W-:-:S13]  /*13bc0*/  ISETP.LE.U32.AND.EX P0, PT, R2, R3, P0, P1 ;  /* 0x000000030200720c */ /* 0x000fda0000703110 */
[----:B------:R-:W-:Y:S05]  /*13bd0*/  @!P0 BRA `(.L_x_231) ;  /* 0x0000007c000c8947 */ /* 0x000fea0003800000 */
[----:B------:R2:W-:Y:S01]  /*13be0*/  STG.E.64 desc[UR20][R4.64+0x100], R112 ;  /* 0x0001007004007986 */ /* 0x0005e2000c101b14 */
[----:B------:R-:W-:Y:S05]  /*13bf0*/  BRA `(.L_x_231) ;  /* 0x0000007c00047947 */ /* 0x000fea0003800000 */
.L_x_206:
[----:B------:R-:W-:Y:S01]  /*13c00*/  ULDC UR4, c[0x0][0x214] ;  /* 0x0000850000047ab9 */ /* 0x000fe20000000800 */
[----:B------:R-:W-:Y:S01]  /*13c10*/  VIADD R0, R96, 0x19 ;  /* 0x0000001960007836 */ /* 0x000fe20000000000 */
[C---:B------:R-:W-:Y:S01]  /*13c20*/  ISETP.GE.AND P0, PT, R94.reuse, UR4, PT ;  /* 0x000000045e007c0c */ /* 0x040fe2000bf06270 */
[----:B------:R-:W-:-:S03]  /*13c30*/  VIADD R94, R94, 0x20 ;  /* 0x000000205e5e7836 */ /* 0x000fc60000000000 */
[----:B------:R-:W-:Y:S02]  /*13c40*/  ISETP.LT.AND P3, PT, R4, UR8, !P0 ;  /* 0x0000000804007c0c */ /* 0x000fe4000c761270 */
[----:B------:R-:W-:Y:S01]  /*13c50*/  ISETP.GE.AND P1, PT, R94, UR4, PT ;  /* 0x000000045e007c0c */ /* 0x000fe2000bf26270 */
[----:B------:R-:W-:Y:S01]  /*13c60*/  ULDC.64 UR4, c[0x0][0x2f8] ;  /* 0x0000be0000047ab9 */ /* 0x000fe20000000a00 */
[----:B------:R-:W-:Y:S01]  /*13c70*/  ISETP.LT.AND P2, PT, R0, UR8, !P0 ;  /* 0x0000000800007c0c */ /* 0x000fe2000c741270 */
[----:B------:R-:W-:Y:S01]  /*13c80*/  UIADD3 UR7, UP0, UR4, 0x100, URZ ;  /* 0x0000010004077890 */ /* 0x000fe2000ff1e03f */
[----:B------:R-:W-:-:S03]  /*13c90*/  ISETP.LT.AND P4, PT, R4, UR8, !P1 ;  /* 0x0000000804007c0c */ /* 0x000fc6000cf81270 */
[----:B------:R-:W-:-:S04]  /*13ca0*/  UIADD3.X UR6, URZ, UR5, URZ, UP0, !UPT ;  /* 0x000000053f067290 */ /* 0x000fc800087fe43f */
[----:B------:R1:W-:Y:S01]  /*13cb0*/  @P3 STG.E.64 desc[UR20][R6.64], R18 ;  /* 0x0000001206003986 */ /* 0x0003e2000c101b14 */
[----:B------:R-:W-:-:S04]  /*13cc0*/  IADD3 R4, P3, R6, UR4, RZ ;  /* 0x0000000406047c10 */ /* 0x000fc8000ff7e0ff */
[C---:B------:R-:W-:Y:S01]  /*13cd0*/  IADD3.X R5, R7.reuse, UR5, RZ, P3, !PT ;  /* 0x0000000507057c10 */ /* 0x040fe20009ffe4ff */
[----:B------:R2:W-:Y:S01]  /*13ce0*/  @P4 STG.E.64 desc[UR20][R6.64+0x100], R2 ;  /* 0x0001000206004986 */ /* 0x0005e2000c101b14 */
[----:B------:R-:W-:Y:S01]  /*13cf0*/  ISETP.LT.AND P3, PT, R0, UR8, !P1 ;  /* 0x0000000800007c0c */ /* 0x000fe2000cf61270 */
[----:B------:R-:W-:Y:S02]  /*13d00*/  VIADD R0, R96, 0x1a ;  /* 0x0000001a60007836 */ /* 0x000fe40000000000 */
[----:B------:R3:W-:Y:S01]  /*13d10*/  @P2 STG.E.64 desc[UR20][R4.64], R8 ;  /* 0x0000000804002986 */ /* 0x0007e2000c101b14 */
[----:B------:R-:W-:Y:S01]  /*13d20*/  IADD3 R20, P2, R6, UR7, RZ ;  /* 0x0000000706147c10 */ /* 0x000fe2000ff5e0ff */
[----:B------:R-:W-:Y:S01]  /*13d30*/  VIADD R96, R96, 0x1b ;  /* 0x0000001b60607836 */ /* 0x000fe20000000000 */
[----:B------:R-:W-:Y:S02]  /*13d40*/  ISETP.LT.AND P1, PT, R0, UR8, !P1 ;  /* 0x0000000800007c0c */ /* 0x000fe4000cf21270 */
[----:B------:R-:W-:-:S02]  /*13d50*/  IADD3.X R21, R7, UR6, RZ, P2, !PT ;  /* 0x0000000607157c10 */ /* 0x000fc400097fe4ff */
[----:B------:R-:W-:Y:S02]  /*13d60*/  ISETP.LT.AND P2, PT, R0, UR8, !P0 ;  /* 0x0000000800007c0c */ /* 0x000fe4000c741270 */
[----:B------:R-:W-:Y:S01]  /*13d70*/  ISETP.LT.AND P0, PT, R96, UR8, !P0 ;  /* 0x0000000860007c0c */ /* 0x000fe2000c701270 */
[----:B------:R3:W-:Y:S01]  /*13d80*/  @P3 STG.E.64 desc[UR20][R20.64], R10 ;  /* 0x0000000a14003986 */ /* 0x0007e2000c101b14 */
[----:B-1----:R-:W-:-:S04]  /*13d90*/  IADD3 R18, P4, R4, UR4, RZ ;  /* 0x0000000404127c10 */ /* 0x002fc8000ff9e0ff */
[----:B------:R-:W-:Y:S02]  /*13da0*/  IADD3.X R19, R5, UR5, RZ, P4, !PT ;  /* 0x0000000505137c10 */ /* 0x000fe4000a7fe4ff */
[----:B--2---:R-:W-:-:S03]  /*13db0*/  IADD3 R2, P4, R4, UR7, RZ ;  /* 0x0000000704027c10 */ /* 0x004fc6000ff9e0ff */
[----:B------:R1:W-:Y:S01]  /*13dc0*/  @P2 STG.E.64 desc[UR20][R18.64], R12 ;  /* 0x0000000c12002986 */ /* 0x0003e2000c101b14 */
[----:B------:R-:W-:Y:S02]  /*13dd0*/  IADD3.X R3, R5, UR6, RZ, P4, !PT ;  /* 0x0000000605037c10 */ /* 0x000fe4000a7fe4ff */
[----:B---3--:R-:W-:-:S03]  /*13de0*/  IADD3 R4, P4, R18, UR4, RZ ;  /* 0x0000000412047c10 */ /* 0x008fc6000ff9e0ff */
[----:B------:R1:W-:Y:S01]  /*13df0*/  @P1 STG.E.64 desc[UR20][R2.64], R14 ;  /* 0x0000000e02001986 */ /* 0x0003e2000c101b14 */
[----:B------:R-:W-:-:S05]  /*13e00*/  IADD3.X R5, R19, UR5, RZ, P4, !PT ;  /* 0x0000000513057c10 */ /* 0x000fca000a7fe4ff */
[----:B------:R1:W-:Y:S01]  /*13e10*/  @P0 STG.E.64 desc[UR20][R4.64], R16 ;  /* 0x0000001004000986 */ /* 0x0003e2000c101b14 */
[----:B------:R-:W-:-:S04]  /*13e20*/  IADD3 R6, P0, R18, UR7, RZ ;  /* 0x0000000712067c10 */ /* 0x000fc8000ff1e0ff */
[----:B------:R-:W-:Y:S01]  /*13e30*/  IADD3.X R7, R19, UR6, RZ, P0, !PT ;  /* 0x0000000613077c10 */ /* 0x000fe200087fe4ff */
[----:B------:R-:W-:Y:S08]  /*13e40*/  @!P6 BRA `(.L_x_231) ;  /* 0x000000780070e947 */ /* 0x000ff00003800000 */
[----:B------:R2:W-:Y:S01]  /*13e50*/  STG.E.64 desc[UR20][R6.64], R112 ;  /* 0x0000007006007986 */ /* 0x0005e2000c101b14 */
[----:B------:R-:W-:Y:S05]  /*13e60*/  BRA `(.L_x_231) ;  /* 0x0000007800687947 */ /* 0x000fea0003800000 */
.L_x_16:
[----:B------:R-:W-:Y:S01]  /*13e70*/  BAR.SYNC.DEFER_BLOCKING 0x0 ;  /* 0x0000000000007b1d */ /* 0x000fe20000010000 */
[----:B------:R-:W-:-:S05]  /*13e80*/  IADD3 R137, R137, 0x40, RZ ;  /* 0x0000004089897810 */ /* 0x000fca0007ffe0ff */
[----:B------:R-:W-:Y:S01]  /*13e90*/  ULDC UR5, c[0x0][0x228] ;  /* 0x00008a0000057ab9 */ /* 0x000fe20000000800 */
[----:B------:R-:W-:Y:S01]  /*13ea0*/  UMOV UR4, 0xffffffff ;  /* 0xffffffff00047882 */ /* 0x000fe20000000000 */
[----:B------:R-:W-:Y:S01]  /*13eb0*/  BSSY B1, `(.L_x_232) ;  /* 0x00001e5000017945 */ /* 0x000fe20003800000 */
[----:B------:R-:W-:-:S04]  /*13ec0*/  USHF.L.U32 UR4, UR4, UR5, URZ ;  /* 0x0000000504047299 */ /* 0x000fc8000800063f */
[----:B------:R-:W-:-:S06]  /*13ed0*/  ULOP3.LUT UR4, UR6, UR4, URZ, 0x30, !UPT ;  /* 0x0000000406047292 */ /* 0x000fcc000f8e303f */
[----:B------:R-:W-:-:S04]  /*13ee0*/  VIADD R0, R138, UR4 ;  /* 0x000000048a007c36 */ /* 0x000fc80008000000 */
[----:B------:R-:W-:Y:S01]  /*13ef0*/  IMAD.SHL.U32 R0, R0, 0x40, RZ ;  /* 0x0000004000007824 */ /* 0x000fe200078e00ff */
[----:B------:R-:W-:-:S04]  /*13f00*/  DEPBAR.LE SB5, 0xe ;  /* 0x0000d3800000791a */ /* 0x000fc80000000000 */
[----:B------:R-:W-:Y:S04]  /*13f10*/  STS.128 [R95], R4 ;  /* 0x000000045f007388 */ /* 0x000fe80000000c00 */
[----:B------:R-:W-:Y:S01]  /*13f20*/  STS.128 [R95+0x40], R8 ;  /* 0x000040085f007388 */ /* 0x000fe20000000c00 */
[----:B------:R-:W-:Y:S01]  /*13f30*/  ISETP.GT.AND P0, PT, R137, R0, PT ;  /* 0x000000008900720c */ /* 0x000fe20003f04270 */
[----:B------:R-:W-:-:S04]  /*13f40*/  DEPBAR.LE SB5, 0xc ;  /* 0x0000d3000000791a */ /* 0x000fc80000000000 */
[----:B------:R-:W-:Y:S04]  /*13f50*/  STS.128 [R95+0x80], R12 ;  /* 0x0000800c5f007388 */ /* 0x000fe80000000c00 */
[----:B------:R-:W-:Y:S01]  /*13f60*/  STS.128 [R95+0xc0], R16 ;  /* 0x0000c0105f007388 */ /* 0x000fe20000000c00 */
[----:B------:R-:W-:Y:S06]  /*13f70*/  BAR.SYNC.DEFER_BLOCKING 0x0 ;  /* 0x0000000000007b1d */ /* 0x000fec0000010000 */
[----:B------:R-:W4:Y:S04]  /*13f80*/  LDS.64 R78, [R93+UR7] ;  /* 0x000000075d4e7984 */ /* 0x000f280008000a00 */
[----:B------:R-:W1:Y:S04]  /*13f90*/  LDS.64 R2, [R93+UR7+0x100] ;  /* 0x000100075d027984 */ /* 0x000e680008000a00 */
[----:B------:R-:W1:Y:S04]  /*13fa0*/  LDS.64 R76, [R93+UR7+0x220] ;  /* 0x000220075d4c7984 */ /* 0x000e680008000a00 */
[----:B------:R-:W1:Y:S04]  /*13fb0*/  LDS.64 R74, [R93+UR7+0x320] ;  /* 0x000320075d4a7984 */ /* 0x000e680008000a00 */
[----:B---3--:R-:W3:Y:S04]  /*13fc0*/  LDS.64 R72, [R93+UR7+0x440] ;  /* 0x000440075d487984 */ /* 0x008ee80008000a00 */
[----:B--2---:R-:W2:Y:S04]  /*13fd0*/  LDS.64 R70, [R93+UR7+0x540] ;  /* 0x000540075d467984 */ /* 0x004ea80008000a00 */
[----:B------:R-:W2:Y:S04]  /*13fe0*/  LDS.64 R6, [R93+UR7+0x660] ;  /* 0x000660075d067984 */ /* 0x000ea80008000a00 */
[----:B------:R-:W2:Y:S01]  /*13ff0*/  LDS.64 R4, [R93+UR7+0x760] ;  /* 0x000760075d047984 */ /* 0x000ea20008000a00 */
[----:B----4-:R-:W-:-:S02]  /*14000*/  DMUL R18, R78, R114 ;  /* 0x000000724e127228 */ /* 0x010fc40000000000 */
[-C--:B-1----:R-:W-:Y:S02]  /*14010*/  DMUL R2, R2, R114.reuse ;  /* 0x0000007202027228 */ /* 0x082fe40000000000 */
[-C--:B------:R-:W-:Y:S02]  /*14020*/  DMUL R14, R76, R114.reuse ;  /* 0x000000724c0e7228 */ /* 0x080fe40000000000 */
[-C--:B------:R-:W-:Y:S02]  /*14030*/  DMUL R12, R74, R114.reuse ;  /* 0x000000724a0c7228 */ /* 0x080fe40000000000 */
[-C--:B---3--:R-:W-:Y:S02]  /*14040*/  DMUL R10, R72, R114.reuse ;  /* 0x00000072480a7228 */ /* 0x088fe40000000000 */
[-C--:B--2---:R-:W-:Y:S02]  /*14050*/  DMUL R8, R70, R114.reuse ;  /* 0x0000007246087228 */ /* 0x084fe40000000000 */
[----:B------:R-:W-:-:S02]  /*14060*/  DMUL R6, R6, R114 ;  /* 0x0000007206067228 */ /* 0x000fc40000000000 */
[----:B------:R-:W-:Y:S01]  /*14070*/  DMUL R4, R4, R114 ;  /* 0x0000007204047228 */ /* 0x000fe20000000000 */
        /* <DEDUP_REMOVED lines=20> */
[----:B------:R-:W-:-:S03]  /*141c0*/  MOV R71, UR5 ;  /* 0x0000000500477c02 */ /* 0x000fc60008000f00 */
[-C--:B------:R-:W-:Y:S02]  /*141d0*/  IMAD R16, R16, R17.reuse, RZ ;  /* 0x0000001110107224 */ /* 0x080fe400078e02ff */
[----:B------:R-:W-:-:S04]  /*141e0*/  IMAD.WIDE.U32 R72, R0, R17, R72 ;  /* 0x0000001100487225 */ /* 0x000fc800078e0048 */
[----:B------:R-:W-:Y:S01]  /*141f0*/  IMAD R0, R0, R71, R16 ;  /* 0x0000004700007224 */ /* 0x000fe200078e0210 */
[----:B------:R-:W-:Y:S01]  /*14200*/  MOV R70, R72 ;  /* 0x0000004800467202 */ /* 0x000fe20000000f00 */
[----:B------:R-:W-:-:S03]  /*14210*/  IMAD.MOV.U32 R16, RZ, RZ, R99 ;  /* 0x000000ffff107224 */ /* 0x000fc600078e0063 */
[----:B------:R-:W-:Y:S01]  /*14220*/  IADD3 R73, R73, R0, RZ ;  /* 0x0000000049497210 */ /* 0x000fe20007ffe0ff */
[----:B------:R-:W-:Y:S05]  /*14230*/  BRA `(.L_x_236) ;  /* 0x00000000005c7947 */ /* 0x000fea0003800000 */
.L_x_235:
        /* <DEDUP_REMOVED lines=23> */
.L_x_236:
[----:B------:R-:W-:Y:S05]  /*143b0*/  BSYNC B0 ;  /* 0x0000000000007941 */ /* 0x000fea0003800000 */
.L_x_234:
        /* <DEDUP_REMOVED lines=12> */
[----:B------:R-:W-:Y:S02]  /*14480*/  @P2 IMAD.MOV.U32 R72, RZ, RZ, R116 ;  /* 0x000000ffff482224 */ /* 0x000fe400078e0074 */
[----:B------:R-:W-:Y:S01]  /*14490*/  @P2 IMAD.MOV.U32 R73, RZ, RZ, R117 ;  /* 0x000000ffff492224 */ /* 0x000fe200078e0075 */
[----:B------:R-:W-:-:S04]  /*144a0*/  ISETP.NE.U32.AND P0, PT, R71, RZ, PT ;  /* 0x000000ff4700720c */ /* 0x000fc80003f05070 */
[----:B------:R1:W-:Y:S09]  /*144b0*/  @P2 STG.E.64 desc[UR20][R72.64], R18 ;  /* 0x0000001248002986 */ /* 0x0003f2000c101b14 */
[----:B------:R-:W-:Y:S05]  /*144c0*/  @!P0 BRA `(.L_x_238) ;  /* 0x0000000000188947 */ /* 0x000fea0003800000 */
[----:B------:R-:W-:Y:S01]  /*144d0*/  ULDC.64 UR4, c[0x0][0x2f0] ;  /* 0x0000bc0000047ab9 */ /* 0x000fe20000000a00 */
[----:B------:R-:W-:Y:S01]  /*144e0*/  MOV R100, 0x14520 ;  /* 0x0001452000647802 */ /* 0x000fe20000000f00 */
[----:B------:R-:W-:Y:S01]  /*144f0*/  IMAD.U32 R102, RZ, RZ, UR4 ;  /* 0x00000004ff667e24 */ /* 0x000fe2000f8e00ff */
[----:B------:R-:W-:Y:S02]  /*14500*/  MOV R99, UR5 ;  /* 0x0000000500637c02 */ /* 0x000fe40008000f00 */
[----:B-1---5:R-:W-:Y:S05]  /*14510*/  CALL.REL.NOINC `($__internal_1_$__cuda_sm20_rem_u64) ;  /* 0x00000078001c7944 */ /* 0x022fea0003c00000 */
[----:B------:R-:W-:Y:S05]  /*14520*/  BRA `(.L_x_239) ;  /* 0x00000000004c7947 */ /* 0x000fea0003800000 */
.L_x_238:
[----:B------:R-:W2:Y:S01]  /*14530*/  I2F.U32.RP R70, R17 ;  /* 0x0000001100467306 */ /* 0x000ea20000209000 */
[----:B-1----:R-:W-:Y:S02]  /*14540*/  MOV R72, RZ ;  /* 0x000000ff00487202 */ /* 0x002fe40000000f00 */
[----:B------:R-:W-:-:S05]  /*14550*/  MOV R105, RZ ;  /* 0x000000ff00697202 */ /* 0x000fca0000000f00 */
[----:B--2---:R-:W1:Y:S02]  /*14560*/  MUFU.RCP R19, R70 ;  /* 0x0000004600137308 */ /* 0x004e640000001000 */
        /* <DEDUP_REMOVED lines=15> */
.L_x_239:
[----:B------:R-:W-:Y:S05]  /*14660*/  BSYNC B0 ;  /* 0x0000000000007941 */ /* 0x000fea0003800000 */
.L_x_237:
[----:B------:R-:W-:Y:S01]  /*14670*/  VIADD R17, R94, 0x20 ;  /* 0x000000205e117836 */ /* 0x000fe20000000000 */
[----:B------:R-:W-:Y:S01]  /*14680*/  ULDC.64 UR4, c[0x0][0x210] ;  /* 0x0000840000047ab9 */ /* 0x000fe20000000a00 */
[--C-:B------:R-:W-:Y:S01]  /*14690*/  SHF.R.U64 R19, R104, 0x3, R105.reuse ;  /* 0x0000000368137819 */ /* 0x100fe20000001269 */
[----:B------:R-:W-:Y:S02]  /*146a0*/  BSSY B0, `(.L_x_240) ;  /* 0x000003d000007945 */ /* 0x000fe40003800000 */
[----:B------:R-:W-:Y:S02]  /*146b0*/  ISETP.GE.AND P0, PT, R17, UR5, PT ;  /* 0x0000000511007c0c */ /* 0x000fe4000bf06270 */
[----:B------:R-:W-:Y:S02]  /*146c0*/  SHF.R.U32.HI R17, RZ, 0x3, R105 ;  /* 0x00000003ff117819 */ /* 0x000fe40000011669 */
        /* <DEDUP_REMOVED lines=35> */
.L_x_241:
        /* <DEDUP_REMOVED lines=23> */
.L_x_242:
[----:B------:R-:W-:Y:S05]  /*14a70*/  BSYNC B0 ;  /* 0x0000000000007941 */ /* 0x000fea0003800000 */
.L_x_240:
        /* <DEDUP_REMOVED lines=21> */
.L_x_244:
        /* <DEDUP_REMOVED lines=19> */
.L_x_245:
[----:B------:R-:W-:Y:S05]  /*14d00*/  BSYNC B0 ;  /* 0x0000000000007941 */ /* 0x000fea0003800000 */
.L_x_243:
        /* <DEDUP_REMOVED lines=37> */
.L_x_247:
        /* <DEDUP_REMOVED lines=23> */
.L_x_248:
[----:B------:R-:W-:Y:S05]  /*150d0*/  BSYNC B0 ;  /* 0x0000000000007941 */ /* 0x000fea0003800000 */
.L_x_246:
        /* <DEDUP_REMOVED lines=21> */
.L_x_250:
        /* <DEDUP_REMOVED lines=19> */
.L_x_251:
[----:B------:R-:W-:Y:S05]  /*15360*/  BSYNC B0 ;  /* 0x0000000000007941 */ /* 0x000fea0003800000 */
.L_x_249:
        /* <DEDUP_REMOVED lines=37> */
.L_x_253:
        /* <DEDUP_REMOVED lines=23> */
.L_x_254:
[----:B------:R-:W-:Y:S05]  /*15730*/  BSYNC B0 ;  /* 0x0000000000007941 */ /* 0x000fea0003800000 */
.L_x_252:
        /* <DEDUP_REMOVED lines=21> */
.L_x_256:
        /* <DEDUP_REMOVED lines=19> */
.L_x_257:
[----:B------:R-:W-:Y:S05]  /*159c0*/  BSYNC B0 ;  /* 0x0000000000007941 */ /* 0x000fea0003800000 */
.L_x_255:
        /* <DEDUP_REMOVED lines=9> */
.L_x_233:
[----:B------:R-:W-:Y:S01]  /*15a60*/  ULDC.64 UR8, c[0x0][0x210] ;  /* 0x0000840000087ab9 */ /* 0x000fe20000000a00 */
[C---:B------:R-:W-:Y:S01]  /*15a70*/  VIADD R0, R94.reuse, 0x20 ;  /* 0x000000205e007836 */ /* 0x040fe20000000000 */
[----:B------:R-:W-:Y:S01]  /*15a80*/  ISETP.GE.AND P1, PT, R94, UR9, PT ;  /* 0x000000095e007c0c */ /* 0x000fe2000bf26270 */
[----:B------:R-:W-:Y:S02]  /*15a90*/  ULDC.64 UR4, c[0x0][0x2f8] ;  /* 0x0000be0000047ab9 */ /* 0x000fe40000000a00 */
[----:B------:R-:W-:Y:S01]  /*15aa0*/  UIADD3 UR10, UP0, UR4, 0x100, URZ ;  /* 0x00000100040a7890 */ /* 0x000fe2000ff1e03f */
[----:B------:R-:W-:Y:S02]  /*15ab0*/  ISETP.LT.AND P2, PT, R96, UR8, !P1 ;  /* 0x0000000860007c0c */ /* 0x000fe4000cf41270 */
[----:B------:R-:W-:Y:S01]  /*15ac0*/  ISETP.GE.AND P0, PT, R0, UR9, PT ;  /* 0x0000000900007c0c */ /* 0x000fe2000bf06270 */
[----:B------:R-:W-:Y:S01]  /*15ad0*/  VIADD R0, R96, 0x1 ;  /* 0x0000000160007836 */ /* 0x000fe20000000000 */
[----:B------:R-:W-:-:S02]  /*15ae0*/  UIADD3.X UR9, URZ, UR5, URZ, UP0, !UPT ;  /* 0x000000053f097290 */ /* 0x000fc400087fe43f */
[----:B------:R-:W-:Y:S02]  /*15af0*/  ISETP.LT.AND P6, PT, R96, UR8, !P0 ;  /* 0x0000000860007c0c */ /* 0x000fe4000c7c1270 */
[C---:B------:R-:W-:Y:S02]  /*15b00*/  ISETP.LT.AND P3, PT, R0.reuse, UR8, !P1 ;  /* 0x0000000800007c0c */ /* 0x040fe4000cf61270 */
[----:B------:R-:W-:Y:S01]  /*15b10*/  ISETP.LT.AND P4, PT, R0, UR8, !P0 ;  /* 0x0000000800007c0c */ /* 0x000fe2000c781270 */
[----:B------:R-:W-:Y:S02]  /*15b20*/  VIADD R0, R96, 0x2 ;  /* 0x0000000260007836 */ /* 0x000fe40000000000 */
[----:B------:R-:W-:Y:S02]  /*15b30*/  @P2 IMAD.MOV.U32 R72, RZ, RZ, R116 ;  /* 0x000000ffff482224 */ /* 0x000fe400078e0074 */
[----:B------:R-:W-:-:S05]  /*15b40*/  @P2 IMAD.MOV.U32 R73, RZ, RZ, R117 ;  /* 0x000000ffff492224 */ /* 0x000fca00078e0075 */
[----:B------:R1:W-:Y:S01]  /*15b50*/  @P2 STG.E.64 desc[UR20][R72.64], R18 ;  /* 0x0000001248002986 */ /* 0x0003e2000c101b14 */
[----:B------:R-:W-:-:S04]  /*15b60*/  IADD3 R16, P2, R116, UR4, RZ ;  /* 0x0000000474107c10 */ /* 0x000fc8000ff5e0ff */
[----:B------:R-:W-:Y:S02]  /*15b70*/  IADD3.X R17, R117, UR5, RZ, P2, !PT ;  /* 0x0000000575117c10 */ /* 0x000fe400097fe4ff */
[----:B------:R-:W-:-:S04]  /*15b80*/  IADD3 R70, P2, R116, UR10, RZ ;  /* 0x0000000a74467c10 */ /* 0x000fc8000ff5e0ff */
[----:B------:R-:W-:Y:S02]  /*15b90*/  IADD3.X R71, R117, UR9, RZ, P2, !PT ;  /* 0x0000000975477c10 */ /* 0x000fe400097fe4ff */
[----:B------:R-:W-:Y:S01]  /*15ba0*/  ISETP.LT.AND P2, PT, R0, UR8, !P0 ;  /* 0x0000000800007c0c */ /* 0x000fe2000c741270 */
[----:B-1----:R-:W-:Y:S02]  /*15bb0*/  @P6 IMAD.MOV.U32 R18, RZ, RZ, R116 ;  /* 0x000000ffff126224 */ /* 0x002fe400078e0074 */
[----:B------:R-:W-:-:S05]  /*15bc0*/  @P6 IMAD.MOV.U32 R19, RZ, RZ, R117 ;  /* 0x000000ffff136224 */ /* 0x000fca00078e0075 */
[----:B------:R1:W-:Y:S04]  /*15bd0*/  @P6 STG.E.64 desc[UR20][R18.64+0x100], R2 ;  /* 0x0001000212006986 */ /* 0x0003e8000c101b14 */
[----:B------:R2:W-:Y:S01]  /*15be0*/  @P3 STG.E.64 desc[UR20][R16.64], R14 ;  /* 0x0000000e10003986 */ /* 0x0005e2000c101b14 */
[----:B------:R-:W-:Y:S01]  /*15bf0*/  ISETP.LT.AND P3, PT, R0, UR8, !P1 ;  /* 0x0000000800007c0c */ /* 0x000fe2000cf61270 */
[----:B------:R-:W-:Y:S02]  /*15c00*/  VIADD R0, R96, 0x3 ;  /* 0x0000000360007836 */ /* 0x000fe40000000000 */
[----:B------:R3:W-:Y:S03]  /*15c10*/  @P4 STG.E.64 desc[UR20][R70.64], R12 ;  /* 0x0000000c46004986 */ /* 0x0007e6000c101b14 */
[----:B------:R-:W-:-:S02]  /*15c20*/  ISETP.LT.AND P1, PT, R0, UR8, !P1 ;  /* 0x0000000800007c0c */ /* 0x000fc4000cf21270 */
[----:B------:R-:W-:Y:S02]  /*15c30*/  ISETP.LT.AND P0, PT, R0, UR8, !P0 ;  /* 0x0000000800007c0c */ /* 0x000fe4000c701270 */
[C---:B-1----:R-:W-:Y:S02]  /*15c40*/  IADD3 R2, P6, R16.reuse, UR4, RZ ;  /* 0x0000000410027c10 */ /* 0x042fe4000ffde0ff */
[----:B------:R-:W-:Y:S02]  /*15c50*/  IADD3 R18, P4, R16, UR10, RZ ;  /* 0x0000000a10127c10 */ /* 0x000fe4000ff9e0ff */
[C---:B------:R-:W-:Y:S02]  /*15c60*/  IADD3.X R3, R17.reuse, UR5, RZ, P6, !PT ;  /* 0x0000000511037c10 */ /* 0x040fe4000b7fe4ff */
[----:B------:R-:W-:Y:S02]  /*15c70*/  IADD3.X R19, R17, UR9, RZ, P4, !PT ;  /* 0x0000000911137c10 */ /* 0x000fe4000a7fe4ff */
[C---:B--2---:R-:W-:Y:S01]  /*15c80*/  IADD3 R16, P6, R2.reuse, UR4, RZ ;  /* 0x0000000402107c10 */ /* 0x044fe2000ffde0ff */
[----:B------:R3:W-:Y:S01]  /*15c90*/  @P3 STG.E.64 desc[UR20][R2.64], R10 ;  /* 0x0000000a02003986 */ /* 0x0007e2000c101b14 */
[----:B------:R-:W-:-:S02]  /*15ca0*/  IADD3 R14, P4, R2, UR10, RZ ;  /* 0x0000000a020e7c10 */ /* 0x000fc4000ff9e0ff */
[C---:B------:R-:W-:Y:S01]  /*15cb0*/  IADD3.X R17, R3.reuse, UR5, RZ, P6, !PT ;  /* 0x0000000503117c10 */ /* 0x040fe2000b7fe4ff */
[----:B------:R3:W-:Y:S01]  /*15cc0*/  @P2 STG.E.64 desc[UR20][R18.64], R8 ;  /* 0x0000000812002986 */ /* 0x0007e2000c101b14 */
[----:B------:R-:W-:-:S03]  /*15cd0*/  IADD3.X R15, R3, UR9, RZ, P4, !PT ;  /* 0x00000009030f7c10 */ /* 0x000fc6000a7fe4ff */
[----:B------:R3:W-:Y:S04]  /*15ce0*/  @P1 STG.E.64 desc[UR20][R16.64], R6 ;  /* 0x0000000610001986 */ /* 0x0007e8000c101b14 */
[----:B------:R3:W-:Y:S02]  /*15cf0*/  @P0 STG.E.64 desc[UR20][R14.64], R4 ;  /* 0x000000040e000986 */ /* 0x0007e4000c101b14 */
.L_x_258:
[----:B------:R-:W-:Y:S05]  /*15d00*/  BSYNC B1 ;  /* 0x0000000000017941 */ /* 0x000fea0003800000 */
.L_x_232:
[----:B------:R-:W-:Y:S06]  /*15d10*/  BAR.SYNC.DEFER_BLOCKING 0x0 ;  /* 0x0000000000007b1d */ /* 0x000fec0000010000 */
[----:B------:R-:W-:Y:S01]  /*15d20*/  ULDC UR5, c[0x0][0x228] ;  /* 0x00008a0000057ab9 */ /* 0x000fe20000000800 */
[----:B------:R-:W-:Y:S01]  /*15d30*/  UMOV UR4, 0xffffffff ;  /* 0xffffffff00047882 */ /* 0x000fe20000000000 */
[----:B------:R-:W-:Y:S01]  /*15d40*/  BSSY B1, `(.L_x_259) ;  /* 0x00001e1000017945 */ /* 0x000fe20003800000 */
[----:B------:R-:W-:-:S04]  /*15d50*/  USHF.L.U32 UR4, UR4, UR5, URZ ;  /* 0x0000000504047299 */ /* 0x000fc8000800063f */
[----:B------:R-:W-:-:S06]  /*15d60*/  ULOP3.LUT UR4, UR6, UR4, URZ, 0x30, !UPT ;  /* 0x0000000406047292 */ /* 0x000fcc000f8e303f */
[----:B------:R-:W-:Y:S01]  /*15d70*/  VIADD R0, R138, UR4 ;  /* 0x000000048a007c36 */ /* 0x000fe20008000000 */
[----:B------:R-:W-:-:S03]  /*15d80*/  ULDC.64 UR4, c[0x0][0x310] ;  /* 0x0000c40000047ab9 */ /* 0x000fc60000000a00 */
[----:B------:R-:W-:Y:S01]  /*15d90*/  IMAD.SHL.U32 R0, R0, 0x40, RZ ;  /* 0x0000004000007824 */ /* 0x000fe200078e00ff */
[----:B------:R-:W-:-:S04]  /*15da0*/  DEPBAR.LE SB5, 0x5 ;  /* 0x0000d1400000791a */ /* 0x000fc80000000000 */
[----:B------:R-:W-:Y:S04]  /*15db0*/  STS.128 [R95], R32 ;  /* 0x000000205f007388 */ /* 0x000fe80000000c00 */
[----:B------:R-:W-:Y:S01]  /*15dc0*/  STS.128 [R95+0x40], R28 ;  /* 0x0000401c5f007388 */ /* 0x000fe20000000c00 */
[----:B------:R-:W-:Y:S01]  /*15dd0*/  ISETP.GT.AND P1, PT, R137, R0, PT ;  /* 0x000000008900720c */ /* 0x000fe20003f24270 */
[----:B------:R-:W-:Y:S01]  /*15de0*/  VIADD R0, R96, 0x8 ;  /* 0x0000000860007836 */ /* 0x000fe20000000000 */
[----:B------:R-:W-:-:S04]  /*15df0*/  DEPBAR.LE SB5, 0x2 ;  /* 0x0000d0800000791a */ /* 0x000fc80000000000 */
[----:B------:R-:W-:Y:S04]  /*15e00*/  STS.128 [R95+0x80], R24 ;  /* 0x000080185f007388 */ /* 0x000fe80000000c00 */
[----:B------:R-:W-:Y:S01]  /*15e10*/  STS.128 [R95+0xc0], R20 ;  /* 0x0000c0145f007388 */ /* 0x000fe20000000c00 */
[----:B------:R-:W-:Y:S06]  /*15e20*/  BAR.SYNC.DEFER_BLOCKING 0x0 ;  /* 0x0000000000007b1d */ /* 0x000fec0000010000 */
[----:B---3--:R-:W2:Y:S04]  /*15e30*/  LDS.64 R16, [R93+UR7] ;  /* 0x000000075d107984 */ /* 0x008ea80008000a00 */
[----:B------:R-:W3:Y:S04]  /*15e40*/  LDS.64 R14, [R93+UR7+0x100] ;  /* 0x000100075d0e7984 */ /* 0x000ee80008000a00 */
[----:B------:R-:W4:Y:S04]  /*15e50*/  LDS.64 R12, [R93+UR7+0x220] ;  /* 0x000220075d0c7984 */ /* 0x000f280008000a00 */
[----:B-1----:R-:W1:Y:S04]  /*15e60*/  LDS.64 R10, [R93+UR7+0x320] ;  /* 0x000320075d0a7984 */ /* 0x002e680008000a00 */
[----:B------:R-:W1:Y:S04]  /*15e70*/  LDS.64 R8, [R93+UR7+0x440] ;  /* 0x000440075d087984 */ /* 0x000e680008000a00 */
[----:B------:R-:W1:Y:S04]  /*15e80*/  LDS.64 R6, [R93+UR7+0x540] ;  /* 0x000540075d067984 */ /* 0x000e680008000a00 */
[----:B------:R-:W1:Y:S04]  /*15e90*/  LDS.64 R4, [R93+UR7+0x660] ;  /* 0x000660075d047984 */ /* 0x000e680008000a00 */
[----:B------:R-:W1:Y:S01]  /*15ea0*/  LDS.64 R2, [R93+UR7+0x760] ;  /* 0x000760075d027984 */ /* 0x000e620008000a00 */
[-C--:B--2---:R-:W-:Y:S01]  /*15eb0*/  DMUL R20, R16, R114.reuse ;  /* 0x0000007210147228 */ /* 0x084fe20000000000 */
[----:B------:R-:W-:Y:S01]  /*15ec0*/  IADD3 R16, P0, R116, UR4, RZ ;  /* 0x0000000474107c10 */ /* 0x000fe2000ff1e0ff */
[----:B---3--:R-:W-:-:S03]  /*15ed0*/  DMUL R14, R14, R114 ;  /* 0x000000720e0e7228 */ /* 0x008fc60000000000 */
[----:B------:R-:W-:Y:S01]  /*15ee0*/  IADD3.X R17, R117, UR5, RZ, P0, !PT ;  /* 0x0000000575117c10 */ /* 0x000fe200087fe4ff */
[-C--:B----4-:R-:W-:Y:S02]  /*15ef0*/  DMUL R12, R12, R114.reuse ;  /* 0x000000720c0c7228 */ /* 0x090fe40000000000 */
[-C--:B-1----:R-:W-:Y:S02]  /*15f00*/  DMUL R10, R10, R114.reuse ;  /* 0x000000720a0a7228 */ /* 0x082fe40000000000 */
[-C--:B------:R-:W-:Y:S02]  /*15f10*/  DMUL R8, R8, R114.reuse ;  /* 0x0000007208087228 */ /* 0x080fe40000000000 */
[-C--:B------:R-:W-:Y:S02]  /*15f20*/  DMUL R6, R6, R114.reuse ;  /* 0x0000007206067228 */ /* 0x080fe40000000000 */
[-C--:B------:R-:W-:Y:S02]  /*15f30*/  DMUL R4, R4, R114.reuse ;  /* 0x0000007204047228 */ /* 0x080fe40000000000 */
[----:B------:R-:W-:Y:S01]  /*15f40*/  DMUL R2, R2, R114 ;  /* 0x0000007202027228 */ /* 0x000fe20000000000 */
        /* <DEDUP_REMOVED lines=28> */
.L_x_262:
        /* <DEDUP_REMOVED lines=23> */
.L_x_263:
[----:B------:R-:W-:Y:S05]  /*16280*/  BSYNC B0 ;  /* 0x0000000000007941 */ /* 0x000fea0003800000 */
.L_x_261:
        /* <DEDUP_REMOVED lines=21> */
.L_x_265:
        /* <DEDUP_REMOVED lines=19> */
.L_x_266:
[----:B------:R-:W-:Y:S05]  /*16510*/  BSYNC B0 ;  /* 0x0000000000007941 */ /* 0x000fea0003800000 */
.L_x_264:
        /* <DEDUP_REMOVED lines=39> */
.L_x_268:
        /* <DEDUP_REMOVED lines=23> */
.L_x_269:
[----:B------:R-:W-:Y:S05]  /*16900*/  BSYNC B0 ;  /* 0x0000000000007941 */ /* 0x000fea0003800000 */
.L_x_267:
        /* <DEDUP_REMOVED lines=21> */
.L_x_271:
        /* <DEDUP_REMOVED lines=19> */
.L_x_272:
[----:B------:R-:W-:Y:S05]  /*16b90*/  BSYNC B0 ;  /* 0x0000000000007941 */ /* 0x000fea0003800000 */
.L_x_270:
        /* <DEDUP_REMOVED lines=37> */
.L_x_274:
        /* <DEDUP_REMOVED lines=23> */
.L_x_275:
[----:B------:R-:W-:Y:S05]  /*16f60*/  BSYNC B0 ;  /* 0x0000000000007941 */ /* 0x000fea0003800000 */
.L_x_273:
        /* <DEDUP_REMOVED lines=21> */
.L_x_277:
        /* <DEDUP_REMOVED lines=19> */
.L_x_278:
[----:B------:R-:W-:Y:S05]  /*171f0*/  BSYNC B0 ;  /* 0x0000000000007941 */ /* 0x000fea0003800000 */
.L_x_276:
        /* <DEDUP_REMOVED lines=37> */
.L_x_280:
        /* <DEDUP_REMOVED lines=23> */
.L_x_281:
[----:B------:R-:W-:Y:S05]  /*175c0*/  BSYNC B0 ;  /* 0x0000000000007941 */ /* 0x000fea0003800000 */
.L_x_279:
        /* <DEDUP_REMOVED lines=21> */
.L_x_283:
        /* <DEDUP_REMOVED lines=19> */
.L_x_284:
[----:B------:R-:W-:Y:S05]  /*17850*/  BSYNC B0 ;  /* 0x0000000000007941 */ /* 0x000fea0003800000 */
.L_x_282:
        /* <DEDUP_REMOVED lines=9> */
.L_x_260:
[----:B------:R-:W-:Y:S01]  /*178f0*/  ULDC UR4, c[0x0][0x214] ;  /* 0x0000850000047ab9 */ /* 0x000fe20000000800 */
[C---:B------:R-:W-:Y:S01]  /*17900*/  VIADD R18, R94.reuse, 0x20 ;  /* 0x000000205e127836 */ /* 0x040fe20000000000 */
[----:B------:R-:W-:-:S04]  /*17910*/  ISETP.GE.AND P1, PT, R94, UR4, PT ;  /* 0x000000045e007c0c */ /* 0x000fc8000bf26270 */
[----:B------:R-:W-:Y:S01]  /*17920*/  ISETP.GE.AND P0, PT, R18, UR4, PT ;  /* 0x0000000412007c0c */ /* 0x000fe2000bf06270 */
[----:B------:R-:W-:Y:S01]  /*17930*/  ULDC.64 UR4, c[0x0][0x2f8] ;  /* 0x0000be0000047ab9 */ /* 0x000fe20000000a00 */
[C---:B------:R-:W-:Y:S01]  /*17940*/  ISETP.LT.AND P2, PT, R0.reuse, UR8, !P1 ;  /* 0x0000000800007c0c */ /* 0x040fe2000cf41270 */
[----:B------:R-:W-:Y:S01]  /*17950*/  UIADD3 UR10, UP0, UR4, 0x100, URZ ;  /* 0x00000100040a7890 */ /* 0x000fe2000ff1e03f */
[----:B------:R-:W-:Y:S01]  /*17960*/  ISETP.LT.AND P6, PT, R0, UR8, !P0 ;  /* 0x0000000800007c0c */ /* 0x000fe2000c7c1270 */
[----:B------:R-:W-:Y:S02]  /*17970*/  VIADD R0, R96, 0x9 ;  /* 0x0000000960007836 */ /* 0x000fe40000000000 */
[----:B------:R-:W-:-:S03]  /*17980*/  UIADD3.X UR9, URZ, UR5, URZ, UP0, !UPT ;  /* 0x000000053f097290 */ /* 0x000fc600087fe43f */
[C---:B------:R-:W-:Y:S02]  /*17990*/  ISETP.LT.AND P3, PT, R0.reuse, UR8, !P1 ;  /* 0x0000000800007c0c */ /* 0x040fe4000cf61270 */
[----:B------:R-:W-:Y:S01]  /*179a0*/  ISETP.LT.AND P4, PT, R0, UR8, !P0 ;  /* 0x0000000800007c0c */ /* 0x000fe2000c781270 */
[----:B------:R-:W-:Y:S02]  /*179b0*/  VIADD R0, R96, 0xa ;  /* 0x0000000a60007836 */ /* 0x000fe40000000000 */
[----:B------:R1:W-:Y:S01]  /*179c0*/  @P2 STG.E.64 desc[UR20][R16.64], R20 ;  /* 0x0000001410002986 */ /* 0x0003e2000c101b14 */
[----:B------:R-:W-:-:S03]  /*179d0*/  IADD3 R18, P2, R16, UR4, RZ ;  /* 0x0000000410127c10 */ /* 0x000fc6000ff5e0ff */
[----:B------:R2:W-:Y:S01]  /*179e0*/  @P6 STG.E.64 desc[UR20][R16.64+0x100], R14 ;  /* 0x0001000e10006986 */ /* 0x0005e2000c101b14 */
[----:B------:R-:W-:Y:S02]  /*179f0*/  IADD3.X R19, R17, UR5, RZ, P2, !PT ;  /* 0x0000000511137c10 */ /* 0x000fe400097fe4ff */
[----:B------:R-:W-:-:S03]  /*17a00*/  IADD3 R22, P2, R16, UR10, RZ ;  /* 0x0000000a10167c10 */ /* 0x000fc6000ff5e0ff */
[----:B------:R3:W-:Y:S01]  /*17a10*/  @P3 STG.E.64 desc[UR20][R18.64], R12 ;  /* 0x0000000c12003986 */ /* 0x0007e2000c101b14 */
[----:B------:R-:W-:Y:S02]  /*17a20*/  IADD3.X R23, R17, UR9, RZ, P2, !PT ;  /* 0x0000000911177c10 */ /* 0x000fe400097fe4ff */
[C---:B------:R-:W-:Y:S02]  /*17a30*/  ISETP.LT.AND P3, PT, R0.reuse, UR8, !P1 ;  /* 0x0000000800007c0c */ /* 0x040fe4000cf61270 */
[----:B------:R-:W-:Y:S01]  /*17a40*/  ISETP.LT.AND P2, PT, R0, UR8, !P0 ;  /* 0x0000000800007c0c */ /* 0x000fe2000c741270 */
[----:B------:R-:W-:Y:S01]  /*17a50*/  VIADD R0, R96, 0xb ;  /* 0x0000000b60007836 */ /* 0x000fe20000000000 */
[----:B------:R3:W-:Y:S04]  /*17a60*/  @P4 STG.E.64 desc[UR20][R22.64], R10 ;  /* 0x0000000a16004986 */ /* 0x0007e8000c101b14 */
[----:B------:R-:W-:-:S02]  /*17a70*/  ISETP.LT.AND P1, PT, R0, UR8, !P1 ;  /* 0x0000000800007c0c */ /* 0x000fc4000cf21270 */
[----:B------:R-:W-:Y:S02]  /*17a80*/  ISETP.LT.AND P0, PT, R0, UR8, !P0 ;  /* 0x0000000800007c0c */ /* 0x000fe4000c701270 */
[C---:B-1----:R-:W-:Y:S02]  /*17a90*/  IADD3 R20, P4, R18.reuse, UR10, RZ ;  /* 0x0000000a12147c10 */ /* 0x042fe4000ff9e0ff */
[----:B--2---:R-:W-:Y:S02]  /*17aa0*/  IADD3 R14, P6, R18, UR4, RZ ;  /* 0x00000004120e7c10 */ /* 0x004fe4000ffde0ff */
[C---:B------:R-:W-:Y:S02]  /*17ab0*/  IADD3.X R21, R19.reuse, UR9, RZ, P4, !PT ;  /* 0x0000000913157c10 */ /* 0x040fe4000a7fe4ff */
[----:B------:R-:W-:Y:S02]  /*17ac0*/  IADD3.X R15, R19, UR5, RZ, P6, !PT ;  /* 0x00000005130f7c10 */ /* 0x000fe4000b7fe4ff */
[----:B---3--:R-:W-:-:S02]  /*17ad0*/  IADD3 R18, P6, R14, UR4, RZ ;  /* 0x000000040e127c10 */ /* 0x008fc4000ffde0ff */
[----:B------:R-:W-:Y:S01]  /*17ae0*/  IADD3 R12, P4, R14, UR10, RZ ;  /* 0x0000000a0e0c7c10 */ /* 0x000fe2000ff9e0ff */
[----:B------:R1:W-:Y:S01]  /*17af0*/  @P3 STG.E.64 desc[UR20][R14.64], R8 ;  /* 0x000000080e003986 */ /* 0x0003e2000c101b14 */
[C---:B------:R-:W-:Y:S02]  /*17b00*/  IADD3.X R19, R15.reuse, UR5, RZ, P6, !PT ;  /* 0x000000050f137c10 */ /* 0x040fe4000b7fe4ff */
[----:B------:R-:W-:Y:S01]  /*17b10*/  IADD3.X R13, R15, UR9, RZ, P4, !PT ;  /* 0x000000090f0d7c10 */ /* 0x000fe2000a7fe4ff */
[----:B------:R1:W-:Y:S04]  /*17b20*/  @P2 STG.E.64 desc[UR20][R20.64], R6 ;  /* 0x0000000614002986 */ /* 0x0003e8000c101b14 */
[----:B------:R1:W-:Y:S04]  /*17b30*/  @P1 STG.E.64 desc[UR20][R18.64], R4 ;  /* 0x0000000412001986 */ /* 0x0003e8000c101b14 */
[----:B------:R1:W-:Y:S02]  /*17b40*/  @P0 STG.E.64 desc[UR20][R12.64], R2 ;  /* 0x000000020c000986 */ /* 0x0003e4000c101b14 */
.L_x_285:
[----:B------:R-:W-:Y:S05]  /*17b50*/  BSYNC B1 ;  /* 0x0000000000017941 */ /* 0x000fea0003800000 */
.L_x_259:
[----:B------:R-:W-:Y:S06]  /*17b60*/  BAR.SYNC.DEFER_BLOCKING 0x0 ;  /* 0x0000000000007b1d */ /* 0x000fec0000010000 */
[----:B------:R-:W-:Y:S01]  /*17b70*/  ULDC UR5, c[0x0][0x228] ;  /* 0x00008a0000057ab9 */ /* 0x000fe20000000800 */
[----:B------:R-:W-:Y:S01]  /*17b80*/  UMOV UR4, 0xffffffff ;  /* 0xffffffff00047882 */ /* 0x000fe20000000000 */
[----:B------:R-:W-:Y:S01]  /*17b90*/  BSSY B1, `(.L_x_286) ;  /* 0x00001df000017945 */ /* 0x000fe20003800000 */
[----:B------:R-:W-:-:S04]  /*17ba0*/  USHF.L.U32 UR4, UR4, UR5, URZ ;  /* 0x0000000504047299 */ /* 0x000fc8000800063f */
[----:B------:R-:W-:-:S06]  /*17bb0*/  ULOP3.LUT UR4, UR6, UR4, URZ, 0x30, !UPT ;  /* 0x0000000406047292 */ /* 0x000fcc000f8e303f */
[----:B------:R-:W-:Y:S01]  /*17bc0*/  VIADD R0, R138, UR4 ;  /* 0x000000048a007c36 */ /* 0x000fe20008000000 */
[----:B------:R-:W-:Y:S02]  /*17bd0*/  ULDC.64 UR4, c[0x0][0x310] ;  /* 0x0000c40000047ab9 */ /* 0x000fe40000000a00 */
[----:B------:R-:W-:Y:S01]  /*17be0*/  IADD3 R16, P1, R16, UR4, RZ ;  /* 0x0000000410107c10 */ /* 0x000fe2000ff3e0ff */
[----:B------:R-:W-:Y:S01]  /*17bf0*/  IMAD.SHL.U32 R0, R0, 0x40, RZ ;  /* 0x0000004000007824 */ /* 0x000fe200078e00ff */
[----:B------:R-:W-:Y:S02]  /*17c00*/  STS.128 [R95], R36 ;  /* 0x000000245f007388 */ /* 0x000fe40000000c00 */
[----:B------:R-:W-:Y:S02]  /*17c10*/  IADD3.X R17, R17, UR5, RZ, P1, !PT ;  /* 0x0000000511117c10 */ /* 0x000fe40008ffe4ff */
[----:B------:R-:W-:Y:S01]  /*17c20*/  STS.128 [R95+0x40], R40 ;  /* 0x000040285f007388 */ /* 0x000fe20000000c00 */
[----:B------:R-:W-:Y:S01]  /*17c30*/  ISETP.GT.AND P0, PT, R137, R0, PT ;  /* 0x000000008900720c */ /* 0x000fe20003f04270 */
[----:B------:R-:W-:-:S02]  /*17c40*/  VIADD R0, R96, 0x10 ;  /* 0x0000001060007836 */ /* 0x000fc40000000000 */
[----:B------:R-:W-:Y:S04]  /*17c50*/  STS.128 [R95+0x80], R44 ;  /* 0x0000802c5f007388 */ /* 0x000fe80000000c00 */
[----:B------:R-:W-:Y:S01]  /*17c60*/  STS.128 [R95+0xc0], R48 ;  /* 0x0000c0305f007388 */ /* 0x000fe20000000c00 */
[----:B------:R-:W-:Y:S06]  /*17c70*/  BAR.SYNC.DEFER_BLOCKING 0x0 ;  /* 0x0000000000007b1d */ /* 0x000fec0000010000 */
[----:B-1----:R-:W1:Y:S04]  /*17c80*/  LDS.64 R20, [R93+UR7] ;  /* 0x000000075d147984 */ /* 0x002e680008000a00 */
[----:B------:R-:W3:Y:S04]  /*17c90*/  LDS.64 R14, [R93+UR7+0x100] ;  /* 0x000100075d0e7984 */ /* 0x000ee80008000a00 */
[----:B------:R-:W4:Y:S04]  /*17ca0*/  LDS.64 R12, [R93+UR7+0x220] ;  /* 0x000220075d0c7984 */ /* 0x000f280008000a00 */
[----:B------:R-:W4:Y:S04]  /*17cb0*/  LDS.64 R10, [R93+UR7+0x320] ;  /* 0x000320075d0a7984 */ /* 0x000f280008000a00 */
[----:B--2---:R-:W2:Y:S04]  /*17cc0*/  LDS.64 R8, [R93+UR7+0x440] ;  /* 0x000440075d087984 */ /* 0x004ea80008000a00 */
[----:B------:R-:W2:Y:S04]  /*17cd0*/  LDS.64 R6, [R93+UR7+0x540] ;  /* 0x000540075d067984 */ /* 0x000ea80008000a00 */
[----:B------:R-:W2:Y:S04]  /*17ce0*/  LDS.64 R4, [R93+UR7+0x660] ;  /* 0x000660075d047984 */ /* 0x000ea80008000a00 */
[----:B------:R-:W2:Y:S01]  /*17cf0*/  LDS.64 R2, [R93+UR7+0x760] ;  /* 0x000760075d027984 */ /* 0x000ea20008000a00 */
[----:B-1----:R-:W-:-:S02]  /*17d00*/  DMUL R20, R20, R114 ;  /* 0x0000007214147228 */ /* 0x002fc40000000000 */
[-C--:B---3--:R-:W-:Y:S02]  /*17d10*/  DMUL R14, R14, R114.reuse ;  /* 0x000000720e0e7228 */ /* 0x088fe40000000000 */
[-C--:B----4-:R-:W-:Y:S02]  /*17d20*/  DMUL R12, R12, R114.reuse ;  /* 0x000000720c0c7228 */ /* 0x090fe40000000000 */
[-C--:B------:R-:W-:Y:S02]  /*17d30*/  DMUL R10, R10, R114.reuse ;  /* 0x000000720a0a7228 */ /* 0x080fe40000000000 */
[-C--:B--2---:R-:W-:Y:S02]  /*17d40*/  DMUL R8, R8, R114.reuse ;  /* 0x0000007208087228 */ /* 0x084fe40000000000 */
[-C--:B------:R-:W-:Y:S02]  /*17d50*/  DMUL R6, R6, R114.reuse ;  /* 0x0000007206067228 */ /* 0x080fe40000000000 */
[----:B------:R-:W-:-:S02]  /*17d60*/  DMUL R4, R4, R114 ;  /* 0x0000007204047228 */ /* 0x000fc40000000000 */
        /* <DEDUP_REMOVED lines=29> */
.L_x_289:
        /* <DEDUP_REMOVED lines=23> */
.L_x_290:
[----:B------:R-:W-:Y:S05]  /*180b0*/  BSYNC B0 ;  /* 0x0000000000007941 */ /* 0x000fea0003800000 */
.L_x_288:
        /* <DEDUP_REMOVED lines=21> */
.L_x_292:
        /* <DEDUP_REMOVED lines=19> */
.L_x_293:
[----:B------:R-:W-:Y:S05]  /*18340*/  BSYNC B0 ;  /* 0x0000000000007941 */ /* 0x000fea0003800000 */
.L_x_291:
        /* <DEDUP_REMOVED lines=39> */
.L_x_295:
        /* <DEDUP_REMOVED lines=23> */
.L_x_296:
[----:B------:R-:W-:Y:S05]  /*18730*/  BSYNC B0 ;  /* 0x0000000000007941 */ /* 0x000fea0003800000 */
.L_x_294:
        /* <DEDUP_REMOVED lines=21> */
.L_x_298:
        /* <DEDUP_REMOVED lines=19> */
.L_x_299:
[----:B------:R-:W-:Y:S05]  /*189c0*/  BSYNC B0 ;  /* 0x0000000000007941 */ /* 0x000fea0003800000 */
.L_x_297:
        /* <DEDUP_REMOVED lines=37> */
.L_x_301:
        /* <DEDUP_REMOVED lines=23> */
.L_x_302:
[----:B------:R-:W-:Y:S05]  /*18d90*/  BSYNC B0 ;  /* 0x0000000000007941 */ /* 0x000fea0003800000 */
.L_x_300:
        /* <DEDUP_REMOVED lines=21> */
.L_x_304:
        /* <DEDUP_REMOVED lines=19> */
.L_x_305:
[----:B------:R-:W-:Y:S05]  /*19020*/  BSYNC B0 ;  /* 0x0000000000007941 */ /* 0x000fea0003800000 */
.L_x_303:
        /* <DEDUP_REMOVED lines=37> */
.L_x_307:
        /* <DEDUP_REMOVED lines=23> */
.L_x_308:
[----:B------:R-:W-:Y:S05]  /*193f0*/  BSYNC B0 ;  /* 0x0000000000007941 */ /* 0x000fea0003800000 */
.L_x_306:
        /* <DEDUP_REMOVED lines=21> */
.L_x_310:
        /* <DEDUP_REMOVED lines=19> */
.L_x_311:
[----:B------:R-:W-:Y:S05]  /*19680*/  BSYNC B0 ;  /* 0x0000000000007941 */ /* 0x000fea0003800000 */
.L_x_309:
        /* <DEDUP_REMOVED lines=9> */
.L_x_287:
        /* <DEDUP_REMOVED lines=38> */
.L_x_312:
[----:B------:R-:W-:Y:S05]  /*19980*/  BSYNC B1 ;  /* 0x0000000000017941 */ /* 0x000fea0003800000 */
.L_x_286:
[----:B------:R-:W-:Y:S06]  /*19990*/  BAR.SYNC.DEFER_BLOCKING 0x0 ;  /* 0x0000000000007b1d */ /* 0x000fec0000010000 */
[----:B------:R-:W-:Y:S01]  /*199a0*/  ULDC UR5, c[0x0][0x228] ;  /* 0x00008a0000057ab9 */ /* 0x000fe20000000800 */
[----:B------:R-:W-:Y:S02]  /*199b0*/  UMOV UR4, 0xffffffff ;  /* 0xffffffff00047882 */ /* 0x000fe40000000000 */
[----:B------:R-:W-:-:S04]  /*199c0*/  USHF.L.U32 UR4, UR4, UR5, URZ ;  /* 0x0000000504047299 */ /* 0x000fc8000800063f */
[----:B------:R-:W-:-:S06]  /*199d0*/  ULOP3.LUT UR4, UR6, UR4, URZ, 0x30, !UPT ;  /* 0x0000000406047292 */ /* 0x000fcc000f8e303f */
[----:B------:R-:W-:Y:S01]  /*199e0*/  VIADD R0, R138, UR4 ;  /* 0x000000048a007c36 */ /* 0x000fe20008000000 */
[----:B------:R-:W-:Y:S02]  /*199f0*/  ULDC.64 UR4, c[0x0][0x310] ;  /* 0x0000c40000047ab9 */ /* 0x000fe40000000a00 */
[----:B--2---:R-:W-:Y:S01]  /*19a00*/  IADD3 R14, P1, R16, UR4, RZ ;  /* 0x00000004100e7c10 */ /* 0x004fe2000ff3e0ff */
[----:B------:R-:W-:Y:S01]  /*19a10*/  IMAD.SHL.U32 R0, R0, 0x40, RZ ;  /* 0x0000004000007824 */ /* 0x000fe200078e00ff */
[----:B-----5:R-:W-:Y:S02]  /*19a20*/  STS.128 [R95], R64 ;  /* 0x000000405f007388 */ /* 0x020fe40000000c00 */
[----:B------:R-:W-:Y:S02]  /*19a30*/  IADD3.X R15, R17, UR5, RZ, P1, !PT ;  /* 0x00000005110f7c10 */ /* 0x000fe40008ffe4ff */
[----:B------:R-:W-:Y:S01]  /*19a40*/  STS.128 [R95+0x40], R60 ;  /* 0x0000403c5f007388 */ /* 0x000fe20000000c00 */
[----:B------:R-:W-:Y:S01]  /*19a50*/  ISETP.GT.AND P0, PT, R137, R0, PT ;  /* 0x000000008900720c */ /* 0x000fe20003f04270 */
[----:B------:R-:W-:-:S02]  /*19a60*/  VIADD R0, R96, 0x18 ;  /* 0x0000001860007836 */ /* 0x000fc40000000000 */
[----:B------:R-:W-:Y:S04]  /*19a70*/  STS.128 [R95+0x80], R56 ;  /* 0x000080385f007388 */ /* 0x000fe80000000c00 */
[----:B------:R-:W-:Y:S01]  /*19a80*/  STS.128 [R95+0xc0], R52 ;  /* 0x0000c0345f007388 */ /* 0x000fe20000000c00 */
[----:B------:R-:W-:Y:S06]  /*19a90*/  BAR.SYNC.DEFER_BLOCKING 0x0 ;  /* 0x0000000000007b1d */ /* 0x000fec0000010000 */
[----:B------:R-:W2:Y:S04]  /*19aa0*/  LDS.64 R18, [R93+UR7] ;  /* 0x000000075d127984 */ /* 0x000ea80008000a00 */
[----:B------:R-:W3:Y:S04]  /*19ab0*/  LDS.64 R6, [R93+UR7+0x100] ;  /* 0x000100075d067984 */ /* 0x000ee80008000a00 */
[----:B------:R-:W4:Y:S04]  /*19ac0*/  LDS.64 R4, [R93+UR7+0x220] ;  /* 0x000220075d047984 */ /* 0x000f280008000a00 */
[----:B-1----:R-:W1:Y:S04]  /*19ad0*/  LDS.64 R2, [R93+UR7+0x320] ;  /* 0x000320075d027984 */ /* 0x002e680008000a00 */
[----:B------:R-:W1:Y:S04]  /*19ae0*/  LDS.64 R12, [R93+UR7+0x440] ;  /* 0x000440075d0c7984 */ /* 0x000e680008000a00 */
[----:B------:R-:W1:Y:S04]  /*19af0*/  LDS.64 R10, [R93+UR7+0x540] ;  /* 0x000540075d0a7984 */ /* 0x000e680008000a00 */
[----:B------:R-:W1:Y:S04]  /*19b00*/  LDS.64 R8, [R93+UR7+0x660] ;  /* 0x000660075d087984 */ /* 0x000e680008000a00 */
[----:B------:R-:W1:Y:S01]  /*19b10*/  LDS.64 R20, [R93+UR7+0x760] ;  /* 0x000760075d147984 */ /* 0x000e620008000a00 */
[----:B--2---:R-:W-:-:S02]  /*19b20*/  DMUL R18, R18, R114 ;  /* 0x0000007212127228 */ /* 0x004fc40000000000 */
[-C--:B---3--:R-:W-:Y:S02]  /*19b30*/  DMUL R6, R6, R114.reuse ;  /* 0x0000007206067228 */ /* 0x088fe40000000000 */
[-C--:B----4-:R-:W-:Y:S02]  /*19b40*/  DMUL R4, R4, R114.reuse ;  /* 0x0000007204047228 */ /* 0x090fe40000000000 */
[-C--:B-1----:R-:W-:Y:S02]  /*19b50*/  DMUL R2, R2, R114.reuse ;  /* 0x0000007202027228 */ /* 0x082fe40000000000 */
[-C--:B------:R-:W-:Y:S02]  /*19b60*/  DMUL R12, R12, R114.reuse ;  /* 0x000000720c0c7228 */ /* 0x080fe40000000000 */
        /* <DEDUP_REMOVED lines=31> */
.L_x_315:
        /* <DEDUP_REMOVED lines=23> */
.L_x_316:
[----:B------:R-:W-:Y:S05]  /*19ed0*/  BSYNC B0 ;  /* 0x0000000000007941 */ /* 0x000fea0003800000 */
.L_x_314:
        /* <DEDUP_REMOVED lines=21> */
.L_x_318:
        /* <DEDUP_REMOVED lines=19> */
.L_x_319:
[----:B------:R-:W-:Y:S05]  /*1a160*/  BSYNC B0 ;  /* 0x0000000000007941 */ /* 0x000fea0003800000 */
.L_x_317:
        /* <DEDUP_REMOVED lines=39> */
.L_x_321:
        /* <DEDUP_REMOVED lines=23> */
.L_x_322:
[----:B------:R-:W-:Y:S05]  /*1a550*/  BSYNC B0 ;  /* 0x0000000000007941 */ /* 0x000fea0003800000 */
.L_x_320:
        /* <DEDUP_REMOVED lines=21> */
.L_x_324:
        /* <DEDUP_REMOVED lines=19> */
.L_x_325:
[----:B------:R-:W-:Y:S05]  /*1a7e0*/  BSYNC B0 ;  /* 0x0000000000007941 */ /* 0x000fea0003800000 */
.L_x_323:
        /* <DEDUP_REMOVED lines=14> */
[----:B------:R-:W-:Y:S02]  /*1a8d0*/  IMAD.U32 R17, RZ, RZ, UR4 ;  /* 0x00000004ff117e24 */ /* 0x000fe4000f8e00ff */
        /* <DEDUP_REMOVED lines=24> */
.L_x_327:
        /* <DEDUP_REMOVED lines=23> */
.L_x_328:
[----:B------:R-:W-:Y:S05]  /*1abd0*/  BSYNC B0 ;  /* 0x0000000000007941 */ /* 0x000fea0003800000 */
.L_x_326:
        /* <DEDUP_REMOVED lines=21> */
.L_x_330:
        /* <DEDUP_REMOVED lines=19> */
.L_x_331:
[----:B------:R-:W-:Y:S05]  /*1ae60*/  BSYNC B0 ;  /* 0x0000000000007941 */ /* 0x000fea0003800000 */
.L_x_329:
        /* <DEDUP_REMOVED lines=39> */
.L_x_333:
        /* <DEDUP_REMOVED lines=23> */
.L_x_334:
[----:B------:R-:W-:Y:S05]  /*1b250*/  BSYNC B0 ;  /* 0x0000000000007941 */ /* 0x000fea0003800000 */
.L_x_332:
        /* <DEDUP_REMOVED lines=22> */
.L_x_336:
        /* <DEDUP_REMOVED lines=19> */
.L_x_337:
[----:B------:R-:W-:Y:S05]  /*1b4f0*/  BSYNC B0 ;  /* 0x0000000000007941 */ /* 0x000fea0003800000 */
.L_x_335:
[--C-:B------:R-:W-:Y:S02]  /*1b500*/  SHF.R.U64 R7, R104, 0x3, R105.reuse ;  /* 0x0000000368077819 */ /* 0x100fe40000001269 */
[----:B------:R-:W-:Y:S02]  /*1b510*/  SHF.R.U32.HI R5, RZ, 0x3, R105 ;  /* 0x00000003ff057819 */ /* 0x000fe40000011669 */
[----:B------:R-:W-:-:S04]  /*1b520*/  ISETP.LE.U32.AND P1, PT, R0, R7, PT ;  /* 0x000000070000720c */ /* 0x000fc80003f23070 */
[----:B------:R-:W-:-:S13]  /*1b530*/  ISETP.LE.U32.AND.EX P0, PT, R4, R5, P0, P1 ;  /* 0x000000050400720c */ /* 0x000fda0000703110 */
[----:B------:R-:W-:Y:S05]  /*1b540*/  @!P0 BRA `(.L_x_231) ;  /* 0x0000000000b08947 */ /* 0x000fea0003800000 */
[----:B------:R1:W-:Y:S01]  /*1b550*/  STG.E.64 desc[UR20][R2.64+0x100], R114 ;  /* 0x0001007202007986 */ /* 0x0003e2000c101b14 */
[----:B------:R-:W-:Y:S05]  /*1b560*/  BRA `(.L_x_231) ;  /* 0x0000000000a87947 */ /* 0x000fea0003800000 */
.L_x_313:
[----:B------:R-:W-:Y:S01]  /*1b570*/  ULDC UR4, c[0x0][0x214] ;  /* 0x0000850000047ab9 */ /* 0x000fe20000000800 */
[C---:B------:R-:W-:Y:S01]  /*1b580*/  VIADD R16, R94.reuse, 0x20 ;  /* 0x000000205e107836 */ /* 0x040fe20000000000 */
[----:B------:R-:W-:-:S04]  /*1b590*/  ISETP.GE.AND P1, PT, R94, UR4, PT ;  /* 0x000000045e007c0c */ /* 0x000fc8000bf26270 */
[----:B------:R-:W-:Y:S02]  /*1b5a0*/  ISETP.LT.AND P2, PT, R0, UR8, !P1 ;  /* 0x0000000800007c0c */ /* 0x000fe4000cf41270 */
[----:B------:R-:W-:Y:S01]  /*1b5b0*/  ISETP.GE.AND P0, PT, R16, UR4, PT ;  /* 0x0000000410007c0c */ /* 0x000fe2000bf06270 */
[----:B------:R-:W-:Y:S02]  /*1b5c0*/  ULDC.64 UR4, c[0x0][0x2f8] ;  /* 0x0000be0000047ab9 */ /* 0x000fe40000000a00 */
[----:B------:R-:W-:Y:S01]  /*1b5d0*/  UIADD3 UR7, UP0, UR4, 0x100, URZ ;  /* 0x0000010004077890 */ /* 0x000fe2000ff1e03f */
[----:B------:R-:W-:Y:S01]  /*1b5e0*/  ISETP.LT.AND P6, PT, R0, UR8, !P0 ;  /* 0x0000000800007c0c */ /* 0x000fe2000c7c1270 */
[----:B------:R-:W-:Y:S02]  /*1b5f0*/  VIADD R0, R96, 0x19 ;  /* 0x0000001960007836 */ /* 0x000fe40000000000 */
[----:B------:R-:W-:-:S03]  /*1b600*/  UIADD3.X UR6, URZ, UR5, URZ, UP0, !UPT ;  /* 0x000000053f067290 */ /* 0x000fc600087fe43f */
[C---:B------:R-:W-:Y:S01]  /*1b610*/  ISETP.LT.AND P3, PT, R0.reuse, UR8, !P1 ;  /* 0x0000000800007c0c */ /* 0x040fe2000cf61270 */
[----:B------:R-:W-:Y:S01]  /*1b620*/  @P2 IMAD.MOV.U32 R20, RZ, RZ, R14 ;  /* 0x000000ffff142224 */ /* 0x000fe200078e000e */
[----:B------:R-:W-:Y:S01]  /*1b630*/  ISETP.LT.AND P4, PT, R0, UR8, !P0 ;  /* 0x0000000800007c0c */ /* 0x000fe2000c781270 */
[----:B------:R-:W-:Y:S02]  /*1b640*/  @P2 IMAD.MOV.U32 R21, RZ, RZ, R15 ;  /* 0x000000ffff152224 */ /* 0x000fe400078e000f */
[C---:B------:R-:W-:Y:S02]  /*1b650*/  VIADD R0, R96.reuse, 0x1a ;  /* 0x0000001a60007836 */ /* 0x040fe40000000000 */
[----:B------:R-:W-:Y:S01]  /*1b660*/  VIADD R96, R96, 0x1b ;  /* 0x0000001b60607836 */ /* 0x000fe20000000000 */
[----:B------:R1:W-:Y:S01]  /*1b670*/  @P2 STG.E.64 desc[UR20][R20.64], R18 ;  /* 0x0000001214002986 */ /* 0x0003e2000c101b14 */
[----:B------:R-:W-:-:S04]  /*1b680*/  IADD3 R16, P2, R14, UR4, RZ ;  /* 0x000000040e107c10 */ /* 0x000fc8000ff5e0ff */
[----:B------:R-:W-:Y:S02]  /*1b690*/  IADD3.X R17, R15, UR5, RZ, P2, !PT ;  /* 0x000000050f117c10 */ /* 0x000fe400097fe4ff */
[----:B------:R-:W-:Y:S02]  /*1b6a0*/  ISETP.LT.AND P2, PT, R0, UR8, !P0 ;  /* 0x0000000800007c0c */ /* 0x000fe4000c741270 */
[----:B------:R-:W-:Y:S01]  /*1b6b0*/  ISETP.LT.AND P0, PT, R96, UR8, !P0 ;  /* 0x0000000860007c0c */ /* 0x000fe2000c701270 */
[----:B-1----:R-:W-:Y:S02]  /*1b6c0*/  @P6 IMAD.MOV.U32 R18, RZ, RZ, R14 ;  /* 0x000000ffff126224 */ /* 0x002fe400078e000e */
[----:B------:R-:W-:-:S05]  /*1b6d0*/  @P6 IMAD.MOV.U32 R19, RZ, RZ, R15 ;  /* 0x000000ffff136224 */ /* 0x000fca00078e000f */
[----:B------:R1:W-:Y:S01]  /*1b6e0*/  @P6 STG.E.64 desc[UR20][R18.64+0x100], R6 ;  /* 0x0001000612006986 */ /* 0x0003e2000c101b14 */
[----:B------:R-:W-:-:S03]  /*1b6f0*/  IADD3 R14, P6, R14, UR7, RZ ;  /* 0x000000070e0e7c10 */ /* 0x000fc6000ffde0ff */
[----:B------:R2:W-:Y:S01]  /*1b700*/  @P3 STG.E.64 desc[UR20][R16.64], R4 ;  /* 0x0000000410003986 */ /* 0x0005e2000c101b14 */
[----:B------:R-:W-:Y:S02]  /*1b710*/  IADD3.X R15, R15, UR6, RZ, P6, !PT ;  /* 0x000000060f0f7c10 */ /* 0x000fe4000b7fe4ff */
[----:B------:R-:W-:Y:S02]  /*1b720*/  ISETP.LT.AND P3, PT, R0, UR8, !P1 ;  /* 0x0000000800007c0c */ /* 0x000fe4000cf61270 */
[----:B------:R-:W-:Y:S01]  /*1b730*/  ISETP.LT.AND P1, PT, R96, UR8, !P1 ;  /* 0x0000000860007c0c */ /* 0x000fe2000cf21270 */
[----:B------:R3:W-:Y:S01]  /*1b740*/  @P4 STG.E.64 desc[UR20][R14.64], R2 ;  /* 0x000000020e004986 */ /* 0x0007e2000c101b14 */
[C---:B-1----:R-:W-:Y:S02]  /*1b750*/  IADD3 R6, P6, R16.reuse, UR4, RZ ;  /* 0x0000000410067c10 */ /* 0x042fe4000ffde0ff */
[----:B------:R-:W-:Y:S02]  /*1b760*/  IADD3 R18, P4, R16, UR7, RZ ;  /* 0x0000000710127c10 */ /* 0x000fe4000ff9e0ff */
[----:B------:R-:W-:-:S02]  /*1b770*/  IADD3.X R7, R17, UR5, RZ, P6, !PT ;  /* 0x0000000511077c10 */ /* 0x000fc4000b7fe4ff */
[----:B------:R-:W-:Y:S02]  /*1b780*/  IADD3.X R19, R17, UR6, RZ, P4, !PT ;  /* 0x0000000611137c10 */ /* 0x000fe4000a7fe4ff */
[C---:B--2---:R-:W-:Y:S01]  /*1b790*/  IADD3 R16, P6, R6.reuse, UR4, RZ ;  /* 0x0000000406107c10 */ /* 0x044fe2000ffde0ff */
[----:B------:R3:W-:Y:S01]  /*1b7a0*/  @P3 STG.E.64 desc[UR20][R6.64], R12 ;  /* 0x0000000c06003986 */ /* 0x0007e2000c101b14 */
[----:B------:R-:W-:Y:S02]  /*1b7b0*/  IADD3 R4, P4, R6, UR7, RZ ;  /* 0x0000000706047c10 */ /* 0x000fe4000ff9e0ff */
[C---:B------:R-:W-:Y:S01]  /*1b7c0*/  IADD3.X R17, R7.reuse, UR5, RZ, P6, !PT ;  /* 0x0000000507117c10 */ /* 0x040fe2000b7fe4ff */
[----:B------:R3:W-:Y:S01]  /*1b7d0*/  @P2 STG.E.64 desc[UR20][R18.64], R10 ;  /* 0x0000000a12002986 */ /* 0x0007e2000c101b14 */
[----:B------:R-:W-:-:S03]  /*1b7e0*/  IADD3.X R5, R7, UR6, RZ, P4, !PT ;  /* 0x0000000607057c10 */ /* 0x000fc6000a7fe4ff */
[----:B------:R3:W-:Y:S04]  /*1b7f0*/  @P1 STG.E.64 desc[UR20][R16.64], R8 ;  /* 0x0000000810001986 */ /* 0x0007e8000c101b14 */
[----:B------:R3:W-:Y:S02]  /*1b800*/  @P0 STG.E.64 desc[UR20][R4.64], R114 ;  /* 0x0000007204000986 */ /* 0x0007e4000c101b14 */
.L_x_231:
[----:B------:R-:W-:Y:S05]  /*1b810*/  BSYNC B2 ;  /* 0x0000000000027941 */ /* 0x000fea0003800000 */
.L_x_15:
[----:B------:R-:W-:Y:S05]  /*1b820*/  @!P5 EXIT ;  /* 0x000000000000d94d */ /* 0x000fea0003800000 */
[----:B------:R-:W-:Y:S01]  /*1b830*/  BAR.SYNC.DEFER_BLOCKING 0x0 ;  /* 0x0000000000007b1d */ /* 0x000fe20000010000 */
[----:B------:R-:W-:-:S13]  /*1b840*/  ISETP.GT.AND P0, PT, R128, RZ, PT ;  /* 0x000000ff8000720c */ /* 0x000fda0003f04270 */
[----:B------:R-:W-:Y:S05]  /*1b850*/  @P0 EXIT ;  /* 0x000000000000094d */ /* 0x000fea0003800000 */
[----:B-1-3--:R-:W1:Y:S01]  /*1b860*/  S2R R3, SR_CTAID.Z ;  /* 0x0000000000037919 */ /* 0x00ae620000002700 */
[----:B------:R-:W3:Y:S01]  /*1b870*/  LDC R0, c[0x0][0x224] ;  /* 0x00008900ff007b82 */ /* 0x000ee20000000800 */
[----:B-1----:R-:W-:-:S05]  /*1b880*/  VIADD R3, R3, 0x1 ;  /* 0x0000000103037836 */ /* 0x002fca0000000000 */
[----:B---3--:R-:W-:-:S04]  /*1b890*/  ISETP.NE.AND P0, PT, R3, R0, PT ;  /* 0x000000000300720c */ /* 0x008fc80003f05270 */
[----:B------:R-:W-:Y:S01]  /*1b8a0*/  SEL R3, R3, RZ, P0 ;  /* 0x000000ff03037207 */ /* 0x000fe20000000000 */
[----:B------:R-:W-:Y:S01]  /*1b8b0*/  @!PT LDS RZ, [RZ] ;  /* 0x00000000fffff984 */ /* 0x000fe20000000800 */
[----:B------:R-:W-:Y:S01]  /*1b8c0*/  @!PT LDS RZ, [RZ] ;  /* 0x00000000fffff984 */ /* 0x000fe20000000800 */
[----:B------:R-:W-:Y:S01]  /*1b8d0*/  @!PT LDS RZ, [RZ] ;  /* 0x00000000fffff984 */ /* 0x000fe20000000800 */
[----:B------:R-:W-:Y:S01]  /*1b8e0*/  @!PT LDS RZ, [RZ] ;  /* 0x00000000fffff984 */ /* 0x000fe20000000800 */
[----:B------:R-:W-:Y:S06]  /*1b8f0*/  MEMBAR.ALL.GPU ;  /* 0x0000000000007992 */ /* 0x000fec000000a000 */
[----:B------:R-:W-:-:S00]  /*1b900*/  ERRBAR ;  /* 0x00000000000079ab */ /* 0x000fc00000000000 */
[----:B------:R-:W-:Y:S06]  /*1b910*/  CGAERRBAR ;  /* 0x00000000000075ab */ /* 0x000fec0000000000 */
[----:B------:R-:W-:Y:S01]  /*1b920*/  STG.E.STRONG.GPU desc[UR20][R110.64], R3 ;  /* 0x000000036e007986 */ /* 0x000fe2000c10f914 */
[----:B------:R-:W-:Y:S05]  /*1b930*/  EXIT ;  /* 0x000000000000794d */ /* 0x000fea0003800000 */
        .weak           $__internal_0_$__cuda_sm20_div_u64
        .type           $__internal_0_$__cuda_sm20_div_u64,@function
        .size           $__internal_0_$__cuda_sm20_div_u64,($__internal_1_$__cuda_sm20_rem_u64 - $__internal_0_$__cuda_sm20_div_u64)
$__internal_0_$__cuda_sm20_div_u64:
[----:B------:R-:W-:Y:S02]  /*1b940*/  IMAD.MOV.U32 R126, RZ, RZ, R103 ;  /* 0x000000ffff7e7224 */ /* 0x000fe400078e0067 */
[----:B------:R-:W-:-:S04]  /*1b950*/  IMAD.MOV.U32 R127, RZ, RZ, R106 ;  /* 0x000000ffff7f7224 */ /* 0x000fc800078e006a */
[----:B------:R-:W1:Y:S08]  /*1b960*/  I2F.U64.RP R99, R126 ;  /* 0x0000007e00637312 */ /* 0x000e700000309000 */
[----:B-1----:R-:W1:Y:S02]  /*1b970*/  MUFU.RCP R101, R99 ;  /* 0x0000006300657308 */ /* 0x002e640000001000 */
[----:B-1----:R-:W-:-:S06]  /*1b980*/  IADD3 R101, R101, 0x1ffffffe, RZ ;  /* 0x1ffffffe65657810 */ /* 0x002fcc0007ffe0ff */
[----:B------:R-:W1:Y:S02]  /*1b990*/  F2I.U64.TRUNC R124, R101 ;  /* 0x00000065007c7311 */ /* 0x000e64000020d800 */
[----:B-1----:R-:W-:-:S04]  /*1b9a0*/  IMAD.WIDE.U32 R108, R124, R103, RZ ;  /* 0x000000677c6c7225 */ /* 0x002fc800078e00ff */
[C---:B------:R-:W-:Y:S01]  /*1b9b0*/  IMAD R100, R124.reuse, R106, R109 ;  /* 0x0000006a7c647224 */ /* 0x040fe200078e026d */
[----:B------:R-:W-:Y:S02]  /*1b9c0*/  IADD3 R102, P2, RZ, -R108, RZ ;  /* 0x8000006cff667210 */ /* 0x000fe40007f5e0ff */
[----:B------:R-:W-:Y:S01]  /*1b9d0*/  MOV R109, R124 ;  /* 0x0000007c006d7202 */ /* 0x000fe20000000f00 */
[----:B------:R-:W-:Y:S02]  /*1b9e0*/  IMAD R100, R125, R103, R100 ;  /* 0x000000677d647224 */ /* 0x000fe400078e0264 */
[----:B------:R-:W-:-:S04]  /*1b9f0*/  IMAD.HI.U32 R108, R124, R102, RZ ;  /* 0x000000667c6c7227 */ /* 0x000fc800078e00ff */
[----:B------:R-:W-:-:S04]  /*1ba00*/  IMAD.X R100, RZ, RZ, ~R100, P2 ;  /* 0x000000ffff647224 */ /* 0x000fc800010e0e64 */
[----:B------:R-:W-:-:S04]  /*1ba10*/  IMAD.WIDE.U32 R108, P4, R124, R100, R108 ;  /* 0x000000647c6c7225 */ /* 0x000fc8000788006c */
[C---:B------:R-:W-:Y:S02]  /*1ba20*/  IMAD R99, R125.reuse, R100, RZ ;  /* 0x000000647d637224 */ /* 0x040fe400078e02ff */
[----:B------:R-:W-:-:S04]  /*1ba30*/  IMAD.HI.U32 R102, P3, R125, R102, R108 ;  /* 0x000000667d667227 */ /* 0x000fc8000786006c */
[----:B------:R-:W-:Y:S01]  /*1ba40*/  IMAD.HI.U32 R100, R125, R100, RZ ;  /* 0x000000647d647227 */ /* 0x000fe200078e00ff */
[----:B------:R-:W-:-:S03]  /*1ba50*/  IADD3 R109, P2, R99, R102, RZ ;  /* 0x00000066636d7210 */ /* 0x000fc60007f5e0ff */
[----:B------:R-:W-:Y:S02]  /*1ba60*/  IMAD.X R100, R100, 0x1, R125, P4 ;  /* 0x0000000164647824 */ /* 0x000fe400020e067d */
[----:B------:R-:W-:-:S03]  /*1ba70*/  IMAD.WIDE.U32 R124, R109, R103, RZ ;  /* 0x000000676d7c7225 */ /* 0x000fc600078e00ff */
[----:B------:R-:W-:Y:S01]  /*1ba80*/  IADD3.X R101, RZ, RZ, R100, P2, P3 ;  /* 0x000000ffff657210 */ /* 0x000fe200017e6464 */
[----:B------:R-:W-:Y:S01]  /*1ba90*/  IMAD R100, R109, R106, R125 ;  /* 0x0000006a6d647224 */ /* 0x000fe200078e027d */
[----:B------:R-:W-:-:S03]  /*1baa0*/  IADD3 R102, P2, RZ, -R124, RZ ;  /* 0x8000007cff667210 */ /* 0x000fc60007f5e0ff */
[----:B------:R-:W-:Y:S02]  /*1bab0*/  IMAD R100, R101, R103, R100 ;  /* 0x0000006765647224 */ /* 0x000fe400078e0264 */
[----:B------:R-:W-:-:S03]  /*1bac0*/  IMAD.HI.U32 R108, R109, R102, RZ ;  /* 0x000000666d6c7227 */ /* 0x000fc600078e00ff */
[----:B------:R-:W-:-:S05]  /*1bad0*/  IADD3.X R100, RZ, ~R100, RZ, P2, !PT ;  /* 0x80000064ff647210 */ /* 0x000fca00017fe4ff */
[----:B------:R-:W-:-:S04]  /*1bae0*/  IMAD.WIDE.U32 R108, P4, R109, R100, R108 ;  /* 0x000000646d6c7225 */ /* 0x000fc8000788006c */
[C---:B------:R-:W-:Y:S02]  /*1baf0*/  IMAD R99, R101.reuse, R100, RZ ;  /* 0x0000006465637224 */ /* 0x040fe400078e02ff */
[----:B------:R-:W-:Y:S01]  /*1bb00*/  IMAD.HI.U32 R102, P3, R101, R102, R108 ;  /* 0x0000006665667227 */ /* 0x000fe2000786006c */
[----:B------:R-:W-:-:S03]  /*1bb10*/  MOV R109, RZ ;  /* 0x000000ff006d7202 */ /* 0x000fc60000000f00 */
[----:B------:R-:W-:Y:S01]  /*1bb20*/  IMAD.HI.U32 R100, R101, R100, RZ ;  /* 0x0000006465647227 */ /* 0x000fe200078e00ff */
[----:B------:R-:W-:-:S03]  /*1bb30*/  IADD3 R99, P2, R99, R102, RZ ;  /* 0x0000006663637210 */ /* 0x000fc60007f5e0ff */
[----:B------:R-:W-:Y:S02]  /*1bb40*/  IMAD.X R100, R100, 0x1, R101, P4 ;  /* 0x0000000164647824 */ /* 0x000fe400020e0665 */
[----:B------:R-:W-:-:S03]  /*1bb50*/  IMAD.HI.U32 R108, R99, R98, RZ ;  /* 0x00000062636c7227 */ /* 0x000fc600078e00ff */
[----:B------:R-:W-:Y:S01]  /*1bb60*/  IADD3.X R102, RZ, RZ, R100, P2, P3 ;  /* 0x000000ffff667210 */ /* 0x000fe200017e6464 */
[----:B------:R-:W-:-:S04]  /*1bb70*/  IMAD.WIDE.U32 R100, R99, R97, R108 ;  /* 0x0000006163647225 */ /* 0x000fc800078e006c */
[C---:B------:R-:W-:Y:S02]  /*1bb80*/  IMAD R105, R102.reuse, R97, RZ ;  /* 0x0000006166697224 */ /* 0x040fe400078e02ff */
[----:B------:R-:W-:-:S04]  /*1bb90*/  IMAD.HI.U32 R100, P3, R102, R98, R100 ;  /* 0x0000006266647227 */ /* 0x000fc80007860064 */
[----:B------:R-:W-:Y:S01]  /*1bba0*/  IMAD.HI.U32 R99, R102, R97, RZ ;  /* 0x0000006166637227 */ /* 0x000fe200078e00ff */
[----:B------:R-:W-:-:S03]  /*1bbb0*/  IADD3 R105, P2, R105, R100, RZ ;  /* 0x0000006469697210 */ /* 0x000fc60007f5e0ff */
[----:B------:R-:W-:Y:S02]  /*1bbc0*/  IMAD.X R99, RZ, RZ, R99, P3 ;  /* 0x000000ffff637224 */ /* 0x000fe400018e0663 */
[----:B------:R-:W-:-:S03]  /*1bbd0*/  IMAD.WIDE.U32 R100, R105, R103, RZ ;  /* 0x0000006769647225 */ /* 0x000fc600078e00ff */
[----:B------:R-:W-:Y:S01]  /*1bbe0*/  IADD3.X R108, RZ, R99, RZ, P2, !PT ;  /* 0x00000063ff6c7210 */ /* 0x000fe200017fe4ff */
[----:B------:R-:W-:Y:S01]  /*1bbf0*/  IMAD R99, R105, R106, R101 ;  /* 0x0000006a69637224 */ /* 0x000fe200078e0265 */
[----:B------:R-:W-:-:S03]  /*1bc00*/  IADD3 R98, P2, -R100, R98, RZ ;  /* 0x0000006264627210 */ /* 0x000fc60007f5e1ff */
[-C--:B------:R-:W-:Y:S01]  /*1bc10*/  IMAD R100, R108, R103.reuse, R99 ;  /* 0x000000676c647224 */ /* 0x080fe200078e0263 */
[----:B------:R-:W-:Y:S02]  /*1bc20*/  ISETP.GE.U32.AND P4, PT, R98, R103, PT ;  /* 0x000000676200720c */ /* 0x000fe40003f86070 */
[----:B------:R-:W-:Y:S01]  /*1bc30*/  IADD3 R99, P3, -R103, R98, RZ ;  /* 0x0000006267637210 */ /* 0x000fe20007f7e1ff */
[----:B------:R-:W-:Y:S01]  /*1bc40*/  IMAD.X R97, R97, 0x1, ~R100, P2 ;  /* 0x0000000161617824 */ /* 0x000fe200010e0e64 */
[----:B------:R-:W-:-:S04]  /*1bc50*/  IADD3 R102, P2, R105, 0x1, RZ ;  /* 0x0000000169667810 */ /* 0x000fc80007f5e0ff */
[----:B------:R-:W-:Y:S01]  /*1bc60*/  ISETP.GE.U32.AND.EX P4, PT, R97, R106, PT, P4 ;  /* 0x0000006a6100720c */ /* 0x000fe20003f86140 */
[----:B------:R-:W-:Y:S01]  /*1bc70*/  IMAD.X R101, RZ, RZ, R108, P2 ;  /* 0x000000ffff657224 */ /* 0x000fe200010e066c */
[----:B------:R-:W-:Y:S02]  /*1bc80*/  IADD3.X R100, ~R106, R97, RZ, P3, !PT ;  /* 0x000000616a647210 */ /* 0x000fe40001ffe5ff */
[----:B------:R-:W-:Y:S02]  /*1bc90*/  SEL R98, R99, R98, P4 ;  /* 0x0000006263627207 */ /* 0x000fe40002000000 */
[----:B------:R-:W-:Y:S02]  /*1bca0*/  SEL R102, R102, R105, P4 ;  /* 0x0000006966667207 */ /* 0x000fe40002000000 */
[----:B------:R-:W-:Y:S02]  /*1bcb0*/  SEL R97, R100, R97, P4 ;  /* 0x0000006164617207 */ /* 0x000fe40002000000 */
[----:B------:R-:W-:-:S02]  /*1bcc0*/  SEL R101, R101, R108, P4 ;  /* 0x0000006c65657207 */ /* 0x000fc40002000000 */
[----:B------:R-:W-:Y:S02]  /*1bcd0*/  ISETP.GE.U32.AND P4, PT, R98, R103, PT ;  /* 0x000000676200720c */ /* 0x000fe40003f86070 */
[----:B------:R-:W-:Y:S02]  /*1bce0*/  IADD3 R99, P3, R102, 0x1, RZ ;  /* 0x0000000166637810 */ /* 0x000fe40007f7e0ff */
[----:B------:R-:W-:Y:S02]  /*1bcf0*/  ISETP.NE.U32.AND P2, PT, R103, RZ, PT ;  /* 0x000000ff6700720c */ /* 0x000fe40003f45070 */
[----:B------:R-:W-:Y:S02]  /*1bd00*/  ISETP.GE.U32.AND.EX P4, PT, R97, R106, PT, P4 ;  /* 0x0000006a6100720c */ /* 0x000fe40003f86140 */
[----:B------:R-:W-:Y:S02]  /*1bd10*/  IADD3.X R98, RZ, R101, RZ, P3, !PT ;  /* 0x00000065ff627210 */ /* 0x000fe40001ffe4ff */
[----:B------:R-:W-:-:S02]  /*1bd20*/  MOV R105, 0x0 ;  /* 0x0000000000697802 */ /* 0x000fc40000000f00 */
[----:B------:R-:W-:Y:S02]  /*1bd30*/  ISETP.NE.AND.EX P2, PT, R106, RZ, PT, P2 ;  /* 0x000000ff6a00720c */ /* 0x000fe40003f45320 */
[----:B------:R-:W-:Y:S02]  /*1bd40*/  SEL R99, R99, R102, P4 ;  /* 0x0000006663637207 */ /* 0x000fe40002000000 */
[----:B------:R-:W-:Y:S02]  /*1bd50*/  SEL R98, R98, R101, P4 ;  /* 0x0000006562627207 */ /* 0x000fe40002000000 */
[----:B------:R-:W-:Y:S02]  /*1bd60*/  SEL R99, R99, 0xffffffff, P2 ;  /* 0xffffffff63637807 */ /* 0x000fe40001000000 */
[----:B------:R-:W-:Y:S01]  /*1bd70*/  SEL R98, R98, 0xffffffff, P2 ;  /* 0xffffffff62627807 */ /* 0x000fe20001000000 */
[----:B------:R-:W-:Y:S06]  /*1bd80*/  RET.REL.NODEC R104 `(_ZN7cutlass6KernelINS_4gemm6kernel15Rank2KUniversalINS1_11threadblock13MmaMultistageINS1_9GemmShapeILi64ELi64ELi16EEENS_9transform11threadblock28PredicatedTileAccessIteratorINS_11MatrixShapeILi64ELi16EEEdNS_6layout11ColumnMajorELi1ENS8_31PitchLinearWarpStripedThreadMapINS_16PitchLinearShapeILi64ELi16EEELi128ENSG_ILi16ELi2EEELi1EEENS_5ArrayIdLi1ELb1EEELb0ENSD_9NoPermuteEEENS9_25RegularTileAccessIteratorISC_dNSD_43ColumnMajorTensorOpMultiplicandCongruous64bELi1ESJ_Li8EEELNS_4arch14CacheOperation4KindE0ENSA_INSB_ILi16ELi64EEEdNSD_8RowMajorELi0ESJ_SL_Lb0ESM_EENSO_ISU_dNSD_40RowMajorTensorOpMultiplicandCongruous64bELi0ESJ_Li8EEELST_0EdSV_NS4_9MmaPolicyINS1_4warp11MmaTensorOpINS6_ILi32ELi32ELi16EEEdSP_dSX_dSV_NS10_17MmaTensorOpPolicyINSR_3MmaINS6_ILi8ELi8ELi4EEELi32EdSV_dSE_dSV_NSR_13OpMultiplyAddEEENSB_ILi1ELi1EEEEELi1ELb0EbEENSB_ILi0ELi0EEES1B_Li1EEELi3ELNS1_23SharedMemoryClearOptionE0EbEES1E_NS_8epilogue11threadblock8EpilogueIS7_S1A_Li1ENS1G_27PredicatedTileIteratorBlas3INS1G_26OutputTileOptimalThreadMapINS1G_15OutputTileShapeILi64ELi8ELi2ELi1ELi1EEENS1K_ILi1ELi4ELi1ELi1ELi4EEELi128ELi1ELi64EEEdLNS_8BlasModeE1EEENS1F_4warp24FragmentIteratorTensorOpIS12_S15_dNSK_IdLi2ELb1EEESV_EENS1Q_20TileIteratorTensorOpIS12_S15_dSV_EENS1G_18SharedLoadIteratorINS1N_18CompactedThreadMapEdLi8EEENS1F_6thread17LinearCombinationIdLi1EddLNS1Z_9ScaleType4KindE0ELNS_15FloatRoundStyleE2EdEENSB_ILi0ELi4EEELi1ELi1EEENS4_30GemmIdentityThreadblockSwizzleILi1EEELNS_8FillModeE2ELS1O_1EEEEEvNT_6ParamsE) ;  /* 0xfffffe40689c7950 */ /* 0x000fec0003c3ffff */
        .weak           $__internal_1_$__cuda_sm20_rem_u64
        .type           $__internal_1_$__cuda_sm20_rem_u64,@function
        .size           $__internal_1_$__cuda_sm20_rem_u64,(.L_x_343 - $__internal_1_$__cuda_sm20_rem_u64)
$__internal_1_$__cuda_sm20_rem_u64:
[----:B------:R-:W-:Y:S01]  /*1bd90*/  MOV R126, R102 ;  /* 0x00000066007e7202 */ /* 0x000fe20000000f00 */
        /* <DEDUP_REMOVED lines=45> */
[----:B------:R-:W-:-:S04]  /*1c070*/  ISETP.GE.U32.AND P3, PT, R103, R102, PT ;  /* 0x000000666700720c */ /* 0x000fc80003f66070 */
[----:B------:R-:W-:Y:S02]  /*1c080*/  IADD3.X R98, ~R98, R101, RZ, P2, !PT ;  /* 0x0000006562627210 */ /* 0x000fe400017fe5ff */
[----:B------:R-:W-:Y:S02]  /*1c090*/  IADD3 R104, P2, -R102, R103, RZ ;  /* 0x0000006766687210 */ /* 0x000fe40007f5e1ff */
[C---:B------:R-:W-:Y:S02]  /*1c0a0*/  ISETP.GE.U32.AND.EX P3, PT, R98.reuse, R99, PT, P3 ;  /* 0x000000636200720c */ /* 0x040fe40003f66130 */
[----:B------:R-:W-:Y:S01]  /*1c0b0*/  MOV R101, 0x0 ;  /* 0x0000000000657802 */ /* 0x000fe20000000f00 */
[----:B------:R-:W-:Y:S01]  /*1c0c0*/  IMAD.X R97, R98, 0x1, ~R99, P2 ;  /* 0x0000000162617824 */ /* 0x000fe200010e0e63 */
[----:B------:R-:W-:Y:S02]  /*1c0d0*/  SEL R103, R104, R103, P3 ;  /* 0x0000006768677207 */ /* 0x000fe40001800000 */
[----:B------:R-:W-:-:S02]  /*1c0e0*/  ISETP.NE.U32.AND P2, PT, R102, RZ, PT ;  /* 0x000000ff6600720c */ /* 0x000fc40003f45070 */
[----:B------:R-:W-:Y:S02]  /*1c0f0*/  SEL R98, R97, R98, P3 ;  /* 0x0000006261627207 */ /* 0x000fe40001800000 */
[----:B------:R-:W-:Y:S02]  /*1c100*/  ISETP.GE.U32.AND P4, PT, R103, R102, PT ;  /* 0x000000666700720c */ /* 0x000fe40003f86070 */
[----:B------:R-:W-:Y:S02]  /*1c110*/  IADD3 R104, P3, -R102, R103, RZ ;  /* 0x0000006766687210 */ /* 0x000fe40007f7e1ff */
[----:B------:R-:W-:Y:S02]  /*1c120*/  ISETP.GE.U32.AND.EX P4, PT, R98, R99, PT, P4 ;  /* 0x000000636200720c */ /* 0x000fe40003f86140 */
[C---:B------:R-:W-:Y:S02]  /*1c130*/  IADD3.X R97, ~R99.reuse, R98, RZ, P3, !PT ;  /* 0x0000006263617210 */ /* 0x040fe40001ffe5ff */
[----:B------:R-:W-:-:S02]  /*1c140*/  ISETP.NE.AND.EX P2, PT, R99, RZ, PT, P2 ;  /* 0x000000ff6300720c */ /* 0x000fc40003f45320 */
[----:B------:R-:W-:Y:S02]  /*1c150*/  SEL R104, R104, R103, P4 ;  /* 0x0000006768687207 */ /* 0x000fe40002000000 */
[----:B------:R-:W-:Y:S02]  /*1c160*/  SEL R97, R97, R98, P4 ;  /* 0x0000006261617207 */ /* 0x000fe40002000000 */
[----:B------:R-:W-:Y:S02]  /*1c170*/  SEL R104, R104, 0xffffffff, P2 ;  /* 0xffffffff68687807 */ /* 0x000fe40001000000 */
[----:B------:R-:W-:Y:S01]  /*1c180*/  SEL R105, R97, 0xffffffff, P2 ;  /* 0xffffffff61697807 */ /* 0x000fe20001000000 */
[----:B------:R-:W-:Y:S06]  /*1c190*/  RET.REL.NODEC R100 `(_ZN7cutlass6KernelINS_4gemm6kernel15Rank2KUniversalINS1_11threadblock13MmaMultistageINS1_9GemmShapeILi64ELi64ELi16EEENS_9transform11threadblock28PredicatedTileAccessIteratorINS_11MatrixShapeILi64ELi16EEEdNS_6layout11ColumnMajorELi1ENS8_31PitchLinearWarpStripedThreadMapINS_16PitchLinearShapeILi64ELi16EEELi128ENSG_ILi16ELi2EEELi1EEENS_5ArrayIdLi1ELb1EEELb0ENSD_9NoPermuteEEENS9_25RegularTileAccessIteratorISC_dNSD_43ColumnMajorTensorOpMultiplicandCongruous64bELi1ESJ_Li8EEELNS_4arch14CacheOperation4KindE0ENSA_INSB_ILi16ELi64EEEdNSD_8RowMajorELi0ESJ_SL_Lb0ESM_EENSO_ISU_dNSD_40RowMajorTensorOpMultiplicandCongruous64bELi0ESJ_Li8EEELST_0EdSV_NS4_9MmaPolicyINS1_4warp11MmaTensorOpINS6_ILi32ELi32ELi16EEEdSP_dSX_dSV_NS10_17MmaTensorOpPolicyINSR_3MmaINS6_ILi8ELi8ELi4EEELi32EdSV_dSE_dSV_NSR_13OpMultiplyAddEEENSB_ILi1ELi1EEEEELi1ELb0EbEENSB_ILi0ELi0EEES1B_Li1EEELi3ELNS1_23SharedMemoryClearOptionE0EbEES1E_NS_8epilogue11threadblock8EpilogueIS7_S1A_Li1ENS1G_27PredicatedTileIteratorBlas3INS1G_26OutputTileOptimalThreadMapINS1G_15OutputTileShapeILi64ELi8ELi2ELi1ELi1EEENS1K_ILi1ELi4ELi1ELi1ELi4EEELi128ELi1ELi64EEEdLNS_8BlasModeE1EEENS1F_4warp24FragmentIteratorTensorOpIS12_S15_dNSK_IdLi2ELb1EEESV_EENS1Q_20TileIteratorTensorOpIS12_S15_dSV_EENS1G_18SharedLoadIteratorINS1N_18CompactedThreadMapEdLi8EEENS1F_6thread17LinearCombinationIdLi1EddLNS1Z_9ScaleType4KindE0ELNS_15FloatRoundStyleE2EdEENSB_ILi0ELi4EEELi1ELi1EEENS4_30GemmIdentityThreadblockSwizzleILi1EEELNS_8FillModeE2ELS1O_1EEEEEvNT_6ParamsE) ;  /* 0xfffffe3c64987950 */ /* 0x000fec0003c3ffff */
.L_x_338:
[----:B------:R-:W-:-:S00]  /*1c1a0*/  BRA `(.L_x_338) ;  /* 0xfffffffc00fc7947 */ /* 0x000fc0000383ffff */
[----:B------:R-:W-:-:S00]  /*1c1b0*/  NOP ;  /* 0x0000000000007918 */ /* 0x000fc00000000000 */
        /* <DEDUP_REMOVED lines=12> */
.L_x_343:


//--------------------- .nv.shared._ZN7cutlass6KernelINS_4gemm6kernel15Rank2KUniversalINS1_11threadblock13MmaMultistageINS1_9GemmShapeILi64ELi64ELi16EEENS_9transform11threadblock28PredicatedTileAccessIteratorINS_11MatrixShapeILi64ELi16EEEdNS_6layout11ColumnMajorELi1ENS8_31PitchLinearWarpStripedThreadMapINS_16PitchLinearShapeILi64ELi16EEELi128ENSG_ILi16ELi2EEELi1EEENS_5ArrayIdLi1ELb1EEELb0ENSD_9NoPermuteEEENS9_25RegularTileAccessIteratorISC_dNSD_43ColumnMajorTensorOpMultiplicandCongruous64bELi1ESJ_Li8EEELNS_4arch14CacheOperation4KindE0ENSA_INSB_ILi16ELi64EEEdNSD_8RowMajorELi0ESJ_SL_Lb0ESM_EENSO_ISU_dNSD_40RowMajorTensorOpMultiplicandCongruous64bELi0ESJ_Li8EEELST_0EdSV_NS4_9MmaPolicyINS1_4warp11MmaTensorOpINS6_ILi32ELi32ELi16EEEdSP_dSX_dSV_NS10_17MmaTensorOpPolicyINSR_3MmaINS6_ILi8ELi8ELi4EEELi32EdSV_dSE_dSV_NSR_13OpMultiplyAddEEENSB_ILi1ELi1EEEEELi1ELb0EbEENSB_ILi0ELi0EEES1B_Li1EEELi3ELNS1_23SharedMemoryClearOptionE0EbEES1E_NS_8epilogue11threadblock8EpilogueIS7_S1A_Li1ENS1G_27PredicatedTileIteratorBlas3INS1G_26OutputTileOptimalThreadMapINS1G_15OutputTileShapeILi64ELi8ELi2ELi1ELi1EEENS1K_ILi1ELi4ELi1ELi1ELi4EEELi128ELi1ELi64EEEdLNS_8BlasModeE1EEENS1F_4warp24FragmentIteratorTensorOpIS12_S15_dNSK_IdLi2ELb1EEESV_EENS1Q_20TileIteratorTensorOpIS12_S15_dSV_EENS1G_18SharedLoadIteratorINS1N_18CompactedThreadMapEdLi8EEENS1F_6thread17LinearCombinationIdLi1EddLNS1Z_9ScaleType4KindE0ELNS_15FloatRoundStyleE2EdEENSB_ILi0ELi4EEELi1ELi1EEENS4_30GemmIdentityThreadblockSwizzleILi1EEELNS_8FillModeE2ELS1O_1EEEEEvNT_6ParamsE --------------------------
	.section	.nv.shared._ZN7cutlass6KernelINS_4gemm6kernel15Rank2KUniversalINS1_11threadblock13MmaMultistageINS1_9GemmShapeILi64ELi64ELi16EEENS_9transform11threadblock28PredicatedTileAccessIteratorINS_11MatrixShapeILi64ELi16EEEdNS_6layout11ColumnMajorELi1ENS8_31PitchLinearWarpStripedThreadMapINS_16PitchLinearShapeILi64ELi16EEELi128ENSG_ILi16ELi2EEELi1EEENS_5ArrayIdLi1ELb1EEELb0ENSD_9NoPermuteEEENS9_25RegularTileAccessIteratorISC_dNSD_43ColumnMajorTensorOpMultiplicandCongruous64bELi1ESJ_Li8EEELNS_4arch14CacheOperation4KindE0ENSA_INSB_ILi16ELi64EEEdNSD_8RowMajorELi0ESJ_SL_Lb0ESM_EENSO_ISU_dNSD_40RowMajorTensorOpMultiplicandCongruous64bELi0ESJ_Li8EEELST_0EdSV_NS4_9MmaPolicyINS1_4warp11MmaTensorOpINS6_ILi32ELi32ELi16EEEdSP_dSX_dSV_NS10_17MmaTensorOpPolicyINSR_3MmaINS6_ILi8ELi8ELi4EEELi32EdSV_dSE_dSV_NSR_13OpMultiplyAddEEENSB_ILi1ELi1EEEEELi1ELb0EbEENSB_ILi0ELi0EEES1B_Li1EEELi3ELNS1_23SharedMemoryClearOptionE0EbEES1E_NS_8epilogue11threadblock8EpilogueIS7_S1A_Li1ENS1G_27PredicatedTileIteratorBlas3INS1G_26OutputTileOptimalThreadMapINS1G_15OutputTileShapeILi64ELi8ELi2ELi1ELi1EEENS1K_ILi1ELi4ELi1ELi1ELi4EEELi128ELi1ELi64EEEdLNS_8BlasModeE1EEENS1F_4warp24FragmentIteratorTensorOpIS12_S15_dNSK_IdLi2ELb1EEESV_EENS1Q_20TileIteratorTensorOpIS12_S15_dSV_EENS1G_18SharedLoadIteratorINS1N_18CompactedThreadMapEdLi8EEENS1F_6thread17LinearCombinationIdLi1EddLNS1Z_9ScaleType4KindE0ELNS_15FloatRoundStyleE2EdEENSB_ILi0ELi4EEELi1ELi1EEENS4_30GemmIdentityThreadblockSwizzleILi1EEELNS_8FillModeE2ELS1O_1EEEEEvNT_6ParamsE,"aw",@nobits
	.sectionflags	@""
	.align	16
	.zero		1024


//--------------------- .nv.shared.reserved.0     --------------------------
	.section	.nv.shared.reserved.0,"aw",@nobits
	.weak		__nv_reservedSMEM_offset_0_alias
	.size		__nv_reservedSMEM_offset_0_alias, 0, 0
	.other		__nv_reservedSMEM_offset_0_alias,@"STO_CUDA_RESERVED_SHARED STV_DEFAULT"
__nv_reservedSMEM_offset_0_alias:
	.zero		0


//--------------------- .nv.global                --------------------------
	.section	.nv.global,"aw",@nobits
.nv.global:
	.type		_ZN39_INTERNAL_c5d2d7d3_4_k_cu_41f9dd09_32664cute1_E,@object
	.size		_ZN39_INTERNAL_c5d2d7d3_4_k_cu_41f9dd09_32664cute1_E,(_ZN39_INTERNAL_c5d2d7d3_4_k_cu_41f9dd09_32664cuda3std3__45__cpo6cbeginE - _ZN39_INTERNAL_c5d2d7d3_4_k_cu_41f9dd09_32664cute1_E)
_ZN39_INTERNAL_c5d2d7d3_4_k_cu_41f9dd09_32664cute1_E:
	.zero		1
	.type		_ZN39_INTERNAL_c5d2d7d3_4_k_cu_41f9dd09_32664cuda3std3__45__cpo6cbeginE,@object
	.size		_ZN39_INTERNAL_c5d2d7d3_4_k_cu_41f9dd09_32664cuda3std3__45__cpo6cbeginE,(_ZN39_INTERNAL_c5d2d7d3_4_k_cu_41f9dd09_32664cuda3std3__48in_placeE - _ZN39_INTERNAL_c5d2d7d3_4_k_cu_41f9dd09_32664cuda3std3__45__cpo6cbeginE)
_ZN39_INTERNAL_c5d2d7d3_4_k_cu_41f9dd09_32664cuda3std3__45__cpo6cbeginE:
	.zero		1
	.type		_ZN39_INTERNAL_c5d2d7d3_4_k_cu_41f9dd09_32664cuda3std3__48in_placeE,@object
	.size		_ZN39_INTERNAL_c5d2d7d3_4_k_cu_41f9dd09_32664cuda3std3__48in_placeE,(_ZN39_INTERNAL_c5d2d7d3_4_k_cu_41f9dd09_32664cuda3std6ranges3__45__cpo9iter_moveE - _ZN39_INTERNAL_c5d2d7d3_4_k_cu_41f9dd09_32664cuda3std3__48in_placeE)
_ZN39_INTERNAL_c5d2d7d3_4_k_cu_41f9dd09_32664cuda3std3__48in_placeE:
	.zero		1
	.type		_ZN39_INTERNAL_c5d2d7d3_4_k_cu_41f9dd09_32664cuda3std6ranges3__45__cpo9iter_moveE,@object
	.size		_ZN39_INTERNAL_c5d2d7d3_4_k_cu_41f9dd09_32664cuda3std6ranges3__45__cpo9iter_moveE,(_ZN39_INTERNAL_c5d2d7d3_4_k_cu_41f9dd09_32664cuda3std3__45__cpo5beginE - _ZN39_INTERNAL_c5d2d7d3_4_k_cu_41f9dd09_32664cuda3std6ranges3__45__cpo9iter_moveE)
_ZN39_INTERNAL_c5d2d7d3_4_k_cu_41f9dd09_32664cuda3std6ranges3__45__cpo9iter_moveE:
	.zero		1
	.type		_ZN39_INTERNAL_c5d2d7d3_4_k_cu_41f9dd09_32664cuda3std3__45__cpo5beginE,@object
	.size		_ZN39_INTERNAL_c5d2d7d3_4_k_cu_41f9dd09_32664cuda3std3__45__cpo5beginE,(_ZN39_INTERNAL_c5d2d7d3_4_k_cu_41f9dd09_32664cuda3std3__441_GLOBAL__N__c5d2d7d3_4_k_cu_41f9dd09_32666ignoreE - _ZN39_INTERNAL_c5d2d7d3_4_k_cu_41f9dd09_32664cuda3std3__45__cpo5beginE)
_ZN39_INTERNAL_c5d2d7d3_4_k_cu_41f9dd09_32664cuda3std3__45__cpo5beginE:
	.zero		1
	.type		_ZN39_INTERNAL_c5d2d7d3_4_k_cu_41f9dd09_32664cuda3std3__441_GLOBAL__N__c5d2d7d3_4_k_cu_41f9dd09_32666ignoreE,@object
	.size		_ZN39_INTERNAL_c5d2d7d3_4_k_cu_41f9dd09_32664cuda3std3__441_GLOBAL__N__c5d2d7d3_4_k_cu_41f9dd09_32666ignoreE,(_ZN39_INTERNAL_c5d2d7d3_4_k_cu_41f9dd09_32664cute7productE - _ZN39_INTERNAL_c5d2d7d3_4_k_cu_41f9dd09_32664cuda3std3__441_GLOBAL__N__c5d2d7d3_4_k_cu_41f9dd09_32666ignoreE)
_ZN39_INTERNAL_c5d2d7d3_4_k_cu_41f9dd09_32664cuda3std3__441_GLOBAL__N__c5d2d7d3_4_k_cu_41f9dd09_32666ignoreE:
	.zero		1
	.type		_ZN39_INTERNAL_c5d2d7d3_4_k_cu_41f9dd09_32664cute7productE,@object
	.size		_ZN39_INTERNAL_c5d2d7d3_4_k_cu_41f9dd09_32664cute7productE,(_ZN39_INTERNAL_c5d2d7d3_4_k_cu_41f9dd09_32664cuda3std3__45__cpo3endE - _ZN39_INTERNAL_c5d2d7d3_4_k_cu_41f9dd09_32664cute7productE)
_ZN39_INTERNAL_c5d2d7d3_4_k_cu_41f9dd09_32664cute7productE:
	.zero		1
	.type		_ZN39_INTERNAL_c5d2d7d3_4_k_cu_41f9dd09_32664cuda3std3__45__cpo3endE,@object
	.size		_ZN39_INTERNAL_c5d2d7d3_4_k_cu_41f9dd09_32664cuda3std3__45__cpo3endE,(_ZN39_INTERNAL_c5d2d7d3_4_k_cu_41f9dd09_32664cuda3std3__419piecewise_constructE - _ZN39_INTERNAL_c5d2d7d3_4_k_cu_41f9dd09_32664cuda3std3__45__cpo3endE)
_ZN39_INTERNAL_c5d2d7d3_4_k_cu_41f9dd09_32664cuda3std3__45__cpo3endE:
	.zero		1
	.type		_ZN39_INTERNAL_c5d2d7d3_4_k_cu_41f9dd09_32664cuda3std3__419piecewise_constructE,@object
	.size		_ZN39_INTERNAL_c5d2d7d3_4_k_cu_41f9dd09_32664cuda3std3__419piecewise_constructE,(_ZN39_INTERNAL_c5d2d7d3_4_k_cu_41f9dd09_32664cuda3std3__45__cpo4cendE - _ZN39_INTERNAL_c5d2d7d3_4_k_cu_41f9dd09_32664cuda3std3__419piecewise_constructE)
_ZN39_INTERNAL_c5d2d7d3_4_k_cu_41f9dd09_32664cuda3std3__419piecewise_constructE:
	.zero		1
	.type		_ZN39_INTERNAL_c5d2d7d3_4_k_cu_41f9dd09_32664cuda3std3__45__cpo4cendE,@object
	.size		_ZN39_INTERNAL_c5d2d7d3_4_k_cu_41f9dd09_32664cuda3std3__45__cpo4cendE,(_ZN39_INTERNAL_c5d2d7d3_4_k_cu_41f9dd09_32664cuda3std6ranges3__45__cpo4swapE - _ZN39_INTERNAL_c5d2d7d3_4_k_cu_41f9dd09_32664cuda3std3__45__cpo4cendE)
_ZN39_INTERNAL_c5d2d7d3_4_k_cu_41f9dd09_32664cuda3std3__45__cpo4cendE:
	.zero		1
	.type		_ZN39_INTERNAL_c5d2d7d3_4_k_cu_41f9dd09_32664cuda3std6ranges3__45__cpo4swapE,@object
	.size		_ZN39_INTERNAL_c5d2d7d3_4_k_cu_41f9dd09_32664cuda3std6ranges3__45__cpo4swapE,(.L_7 - _ZN39_INTERNAL_c5d2d7d3_4_k_cu_41f9dd09_32664cuda3std6ranges3__45__cpo4swapE)
_ZN39_INTERNAL_c5d2d7d3_4_k_cu_41f9dd09_32664cuda3std6ranges3__45__cpo4swapE:
	.zero		1
.L_7:


//--------------------- .nv.constant0._ZN7cutlass6KernelINS_4gemm6kernel15Rank2KUniversalINS1_11threadblock13MmaMultistageINS1_9GemmShapeILi64ELi64ELi16EEENS_9transform11threadblock28PredicatedTileAccessIteratorINS_11MatrixShapeILi64ELi16EEEdNS_6layout11ColumnMajorELi1ENS8_31PitchLinearWarpStripedThreadMapINS_16PitchLinearShapeILi64ELi16EEELi128ENSG_ILi16ELi2EEELi1EEENS_5ArrayIdLi1ELb1EEELb0ENSD_9NoPermuteEEENS9_25RegularTileAccessIteratorISC_dNSD_43ColumnMajorTensorOpMultiplicandCongruous64bELi1ESJ_Li8EEELNS_4arch14CacheOperation4KindE0ENSA_INSB_ILi16ELi64EEEdNSD_8RowMajorELi0ESJ_SL_Lb0ESM_EENSO_ISU_dNSD_40RowMajorTensorOpMultiplicandCongruous64bELi0ESJ_Li8EEELST_0EdSV_NS4_9MmaPolicyINS1_4warp11MmaTensorOpINS6_ILi32ELi32ELi16EEEdSP_dSX_dSV_NS10_17MmaTensorOpPolicyINSR_3MmaINS6_ILi8ELi8ELi4EEELi32EdSV_dSE_dSV_NSR_13OpMultiplyAddEEENSB_ILi1ELi1EEEEELi1ELb0EbEENSB_ILi0ELi0EEES1B_Li1EEELi3ELNS1_23SharedMemoryClearOptionE0EbEES1E_NS_8epilogue11threadblock8EpilogueIS7_S1A_Li1ENS1G_27PredicatedTileIteratorBlas3INS1G_26OutputTileOptimalThreadMapINS1G_15OutputTileShapeILi64ELi8ELi2ELi1ELi1EEENS1K_ILi1ELi4ELi1ELi1ELi4EEELi128ELi1ELi64EEEdLNS_8BlasModeE1EEENS1F_4warp24FragmentIteratorTensorOpIS12_S15_dNSK_IdLi2ELb1EEESV_EENS1Q_20TileIteratorTensorOpIS12_S15_dSV_EENS1G_18SharedLoadIteratorINS1N_18CompactedThreadMapEdLi8EEENS1F_6thread17LinearCombinationIdLi1EddLNS1Z_9ScaleType4KindE0ELNS_15FloatRoundStyleE2EdEENSB_ILi0ELi4EEELi1ELi1EEENS4_30GemmIdentityThreadblockSwizzleILi1EEELNS_8FillModeE2ELS1O_1EEEEEvNT_6ParamsE --------------------------
	.section	.nv.constant0._ZN7cutlass6KernelINS_4gemm6kernel15Rank2KUniversalINS1_11threadblock13MmaMultistageINS1_9GemmShapeILi64ELi64ELi16EEENS_9transform11threadblock28PredicatedTileAccessIteratorINS_11MatrixShapeILi64ELi16EEEdNS_6layout11ColumnMajorELi1ENS8_31PitchLinearWarpStripedThreadMapINS_16PitchLinearShapeILi64ELi16EEELi128ENSG_ILi16ELi2EEELi1EEENS_5ArrayIdLi1ELb1EEELb0ENSD_9NoPermuteEEENS9_25RegularTileAccessIteratorISC_dNSD_43ColumnMajorTensorOpMultiplicandCongruous64bELi1ESJ_Li8EEELNS_4arch14CacheOperation4KindE0ENSA_INSB_ILi16ELi64EEEdNSD_8RowMajorELi0ESJ_SL_Lb0ESM_EENSO_ISU_dNSD_40RowMajorTensorOpMultiplicandCongruous64bELi0ESJ_Li8EEELST_0EdSV_NS4_9MmaPolicyINS1_4warp11MmaTensorOpINS6_ILi32ELi32ELi16EEEdSP_dSX_dSV_NS10_17MmaTensorOpPolicyINSR_3MmaINS6_ILi8ELi8ELi4EEELi32EdSV_dSE_dSV_NSR_13OpMultiplyAddEEENSB_ILi1ELi1EEEEELi1ELb0EbEENSB_ILi0ELi0EEES1B_Li1EEELi3ELNS1_23SharedMemoryClearOptionE0EbEES1E_NS_8epilogue11threadblock8EpilogueIS7_S1A_Li1ENS1G_27PredicatedTileIteratorBlas3INS1G_26OutputTileOptimalThreadMapINS1G_15OutputTileShapeILi64ELi8ELi2ELi1ELi1EEENS1K_ILi1ELi4ELi1ELi1ELi4EEELi128ELi1ELi64EEEdLNS_8BlasModeE1EEENS1F_4warp24FragmentIteratorTensorOpIS12_S15_dNSK_IdLi2ELb1EEESV_EENS1Q_20TileIteratorTensorOpIS12_S15_dSV_EENS1G_18SharedLoadIteratorINS1N_18CompactedThreadMapEdLi8EEENS1F_6thread17LinearCombinationIdLi1EddLNS1Z_9ScaleType4KindE0ELNS_15FloatRoundStyleE2EdEENSB_ILi0ELi4EEELi1ELi1EEENS4_30GemmIdentityThreadblockSwizzleILi1EEELNS_8FillModeE2ELS1O_1EEEEEvNT_6ParamsE,"a",@progbits
	.sectionflags	@""
	.align	4
.nv.constant0._ZN7cutlass6KernelINS_4gemm6kernel15Rank2KUniversalINS1_11threadblock13MmaMultistageINS1_9GemmShapeILi64ELi64ELi16EEENS_9transform11threadblock28PredicatedTileAccessIteratorINS_11MatrixShapeILi64ELi16EEEdNS_6layout11ColumnMajorELi1ENS8_31PitchLinearWarpStripedThreadMapINS_16PitchLinearShapeILi64ELi16EEELi128ENSG_ILi16ELi2EEELi1EEENS_5ArrayIdLi1ELb1EEELb0ENSD_9NoPermuteEEENS9_25RegularTileAccessIteratorISC_dNSD_43ColumnMajorTensorOpMultiplicandCongruous64bELi1ESJ_Li8EEELNS_4arch14CacheOperation4KindE0ENSA_INSB_ILi16ELi64EEEdNSD_8RowMajorELi0ESJ_SL_Lb0ESM_EENSO_ISU_dNSD_40RowMajorTensorOpMultiplicandCongruous64bELi0ESJ_Li8EEELST_0EdSV_NS4_9MmaPolicyINS1_4warp11MmaTensorOpINS6_ILi32ELi32ELi16EEEdSP_dSX_dSV_NS10_17MmaTensorOpPolicyINSR_3MmaINS6_ILi8ELi8ELi4EEELi32EdSV_dSE_dSV_NSR_13OpMultiplyAddEEENSB_ILi1ELi1EEEEELi1ELb0EbEENSB_ILi0ELi0EEES1B_Li1EEELi3ELNS1_23SharedMemoryClearOptionE0EbEES1E_NS_8epilogue11threadblock8EpilogueIS7_S1A_Li1ENS1G_27PredicatedTileIteratorBlas3INS1G_26OutputTileOptimalThreadMapINS1G_15OutputTileShapeILi64ELi8ELi2ELi1ELi1EEENS1K_ILi1ELi4ELi1ELi1ELi4EEELi128ELi1ELi64EEEdLNS_8BlasModeE1EEENS1F_4warp24FragmentIteratorTensorOpIS12_S15_dNSK_IdLi2ELb1EEESV_EENS1Q_20TileIteratorTensorOpIS12_S15_dSV_EENS1G_18SharedLoadIteratorINS1N_18CompactedThreadMapEdLi8EEENS1F_6thread17LinearCombinationIdLi1EddLNS1Z_9ScaleType4KindE0ELNS_15FloatRoundStyleE2EdEENSB_ILi0ELi4EEELi1ELi1EEENS4_30GemmIdentityThreadblockSwizzleILi1EEELNS_8FillModeE2ELS1O_1EEEEEvNT_6ParamsE:
	.zero		960


//--------------------- SYMBOLS --------------------------

	.type		.nv.reservedSmem.offset0,@object
	.size		.nv.reservedSmem.offset0,0x4
